def matmul_kernel(
    a_ptr,
    b_ptr,
    c_ptr,
    M,
    N,
    K,
    stride_am,
    stride_ak,
    stride_bk,
    stride_bn,
    stride_cm,
    stride_cn,
    BLOCK_M: tl.constexpr,
    BLOCK_N: tl.constexpr,
    BLOCK_K: tl.constexpr,
    GROUP_M: tl.constexpr,
):
    pid = tl.program_id(axis=0)
    num_pid_m = tl.cdiv(M, BLOCK_M)
    num_pid_n = tl.cdiv(N, BLOCK_N)
    num_pid_in_group = GROUP_M * num_pid_n
    group_id = pid // num_pid_in_group
    first_pid_m = group_id * GROUP_M
    group_size_m = min(num_pid_m - first_pid_m, GROUP_M)
    pid_m = first_pid_m + ((pid % num_pid_in_group) % group_size_m)
    pid_n = (pid % num_pid_in_group) // group_size_m

    offs_am = (pid_m * BLOCK_M + tl.arange(0, BLOCK_M)) % M
    offs_bn = (pid_n * BLOCK_N + tl.arange(0, BLOCK_N)) % N
    offs_k = tl.arange(0, BLOCK_K)
    a_ptrs = a_ptr + offs_am[:, None] * stride_am + offs_k[None, :] * stride_ak
    b_ptrs = b_ptr + offs_k[:, None] * stride_bk + offs_bn[None, :] * stride_bn

    acc = tl.zeros((BLOCK_M, BLOCK_N), dtype=tl.float32)
    for kk in range(0, tl.cdiv(K, BLOCK_K)):
        a = tl.load(a_ptrs, mask=offs_k[None, :] < K - kk * BLOCK_K, other=0.0)
        b = tl.load(b_ptrs, mask=offs_k[:, None] < K - kk * BLOCK_K, other=0.0)
        acc = tl.dot(a, b, acc)
        a_ptrs += BLOCK_K * stride_ak
        b_ptrs += BLOCK_K * stride_bk

    c = acc.to(c_ptr.dtype.element_ty)
    offs_cm = pid_m * BLOCK_M + tl.arange(0, BLOCK_M)
    offs_cn = pid_n * BLOCK_N + tl.arange(0, BLOCK_N)
    c_ptrs = c_ptr + offs_cm[:, None] * stride_cm + offs_cn[None, :] * stride_cn
    mask = (offs_cm[:, None] < M) & (offs_cn[None, :] < N)
    tl.store(c_ptrs, c, mask=mask)

# config = {"BLOCK_K": 64, "BLOCK_M": 128, "BLOCK_N": 32, "GROUP_M": 8, "arch": "sm_100", "dtype": "fp8e4m3", "num_ctas": 1, "num_stages": 2, "num_warps": 2}
# arch = sm_100


// ===== COMPILED SASS (sm_100a) =====

	.target	sm_100a

	.elftype	@"ET_EXEC"


//--------------------- .note.nv.tkinfo           --------------------------
	.section	.note.nv.tkinfo,"",@"SHT_NOTE"
	.sectionflags	@"SHF_NOTE_NV_TKINFO"
	.tkinfo
        /*0018*/ 	.word	0x00000081
        /*0030*/ 	.string	""
        /*0030*/ 	.string	"ptxas-blackwell"
        /*0030*/ 	.string	"Cuda compilation tools, release 12.9, V12.9.86"
        /*0030*/ 	.string	"Build cuda_12.9.r12.9/compiler.36037853_0"
        /*0030*/ 	.string	"-v  -suppress-debug-info  -lineinfo  -arch sm_100a "



//--------------------- .note.nv.cuver            --------------------------
	.section	.note.nv.cuver,"",@"SHT_NOTE"
	.sectionflags	@"SHF_NOTE_NV_CUVER"
        /*0018*/ 	.short	0x0001
        /*001a*/ 	.short	0x0064
        /*001c*/ 	.short	0x0001
        /*001e*/ 	.short	0x0000
        /*0020*/ 	.short	0x0001
        /*0022*/ 	.short	0x0000


//--------------------- .nv.info                  --------------------------
	.section	.nv.info,"",@"SHT_CUDA_INFO"
	.align	4


	//----- nvinfo : EIATTR_REGCOUNT
	.align		4
        /*0000*/ 	.byte	0x04, 0x2f
        /*0002*/ 	.short	(.L_1 - .L_0)
	.align		4
.L_0:
        /*0004*/ 	.word	index@(matmul_kernel)
        /*0008*/ 	.word	0x00000020


	//----- nvinfo : EIATTR_FRAME_SIZE
	.align		4
.L_1:
        /*000c*/ 	.byte	0x04, 0x11
        /*000e*/ 	.short	(.L_3 - .L_2)
	.align		4
.L_2:
        /*0010*/ 	.word	index@(matmul_kernel)
        /*0014*/ 	.word	0x00000e08


	//----- nvinfo : EIATTR_MIN_STACK_SIZE
	.align		4
.L_3:
        /*0018*/ 	.byte	0x04, 0x12
        /*001a*/ 	.short	(.L_5 - .L_4)
	.align		4
.L_4:
        /*001c*/ 	.word	index@(matmul_kernel)
        /*0020*/ 	.word	0x00000e08
.L_5:


//--------------------- .nv.info.matmul_kernel    --------------------------
	.section	.nv.info.matmul_kernel,"",@"SHT_CUDA_INFO"
	.sectionflags	@""
	.align	4


	//----- nvinfo : EIATTR_CUDA_API_VERSION
	.align		4
        /*0000*/ 	.byte	0x04, 0x37
        /*0002*/ 	.short	(.L_7 - .L_6)
.L_6:
        /*0004*/ 	.word	0x00000081


	//----- nvinfo : EIATTR_KPARAM_INFO
	.align		4
.L_7:
        /*0008*/ 	.byte	0x04, 0x17
        /*000a*/ 	.short	(.L_9 - .L_8)
.L_8:
        /*000c*/ 	.word	0x00000000
        /*0010*/ 	.short	0x000d
        /*0012*/ 	.short	0x0048
        /*0014*/ 	.byte	0x00, 0xf4, 0x21, 0x00


	//----- nvinfo : EIATTR_KPARAM_INFO
	.align		4
.L_9:
        /*0018*/ 	.byte	0x04, 0x17
        /*001a*/ 	.short	(.L_11 - .L_10)
.L_10:
        /*001c*/ 	.word	0x00000000
        /*0020*/ 	.short	0x000c
        /*0022*/ 	.short	0x0040
        /*0024*/ 	.byte	0x00, 0xf4, 0x21, 0x00


	//----- nvinfo : EIATTR_KPARAM_INFO
	.align		4
.L_11:
        /*0028*/ 	.byte	0x04, 0x17
        /*002a*/ 	.short	(.L_13 - .L_12)
.L_12:
        /*002c*/ 	.word	0x00000000
        /*0030*/ 	.short	0x000b
        /*0032*/ 	.short	0x0038
        /*0034*/ 	.byte	0x00, 0xf0, 0x11, 0x00


	//----- nvinfo : EIATTR_KPARAM_INFO
	.align		4
.L_13:
        /*0038*/ 	.byte	0x04, 0x17
        /*003a*/ 	.short	(.L_15 - .L_14)
.L_14:
        /*003c*/ 	.word	0x00000000
        /*0040*/ 	.short	0x000a
        /*0042*/ 	.short	0x0034
        /*0044*/ 	.byte	0x00, 0xf0, 0x11, 0x00


	//----- nvinfo : EIATTR_KPARAM_INFO
	.align		4
.L_15:
        /*0048*/ 	.byte	0x04, 0x17
        /*004a*/ 	.short	(.L_17 - .L_16)
.L_16:
        /*004c*/ 	.word	0x00000000
        /*0050*/ 	.short	0x0009
        /*0052*/ 	.short	0x0030
        /*0054*/ 	.byte	0x00, 0xf0, 0x11, 0x00


	//----- nvinfo : EIATTR_KPARAM_INFO
	.align		4
.L_17:
        /*0058*/ 	.byte	0x04, 0x17
        /*005a*/ 	.short	(.L_19 - .L_18)
.L_18:
        /*005c*/ 	.word	0x00000000
        /*0060*/ 	.short	0x0008
        /*0062*/ 	.short	0x002c
        /*0064*/ 	.byte	0x00, 0xf0, 0x11, 0x00


	//----- nvinfo : EIATTR_KPARAM_INFO
	.align		4
.L_19:
        /*0068*/ 	.byte	0x04, 0x17
        /*006a*/ 	.short	(.L_21 - .L_20)
.L_20:
        /*006c*/ 	.word	0x00000000
        /*0070*/ 	.short	0x0007
        /*0072*/ 	.short	0x0028
        /*0074*/ 	.byte	0x00, 0xf0, 0x11, 0x00


	//----- nvinfo : EIATTR_KPARAM_INFO
	.align		4
.L_21:
        /*0078*/ 	.byte	0x04, 0x17
        /*007a*/ 	.short	(.L_23 - .L_22)
.L_22:
        /*007c*/ 	.word	0x00000000
        /*0080*/ 	.short	0x0006
        /*0082*/ 	.short	0x0024
        /*0084*/ 	.byte	0x00, 0xf0, 0x11, 0x00


	//----- nvinfo : EIATTR_KPARAM_INFO
	.align		4
.L_23:
        /*0088*/ 	.byte	0x04, 0x17
        /*008a*/ 	.short	(.L_25 - .L_24)
.L_24:
        /*008c*/ 	.word	0x00000000
        /*0090*/ 	.short	0x0005
        /*0092*/ 	.short	0x0020
        /*0094*/ 	.byte	0x00, 0xf0, 0x11, 0x00


	//----- nvinfo : EIATTR_KPARAM_INFO
	.align		4
.L_25:
        /*0098*/ 	.byte	0x04, 0x17
        /*009a*/ 	.short	(.L_27 - .L_26)
.L_26:
        /*009c*/ 	.word	0x00000000
        /*00a0*/ 	.short	0x0004
        /*00a2*/ 	.short	0x001c
        /*00a4*/ 	.byte	0x00, 0xf0, 0x11, 0x00


	//----- nvinfo : EIATTR_KPARAM_INFO
	.align		4
.L_27:
        /*00a8*/ 	.byte	0x04, 0x17
        /*00aa*/ 	.short	(.L_29 - .L_28)
.L_28:
        /*00ac*/ 	.word	0x00000000
        /*00b0*/ 	.short	0x0003
        /*00b2*/ 	.short	0x0018
        /*00b4*/ 	.byte	0x00, 0xf0, 0x11, 0x00


	//----- nvinfo : EIATTR_KPARAM_INFO
	.align		4
.L_29:
        /*00b8*/ 	.byte	0x04, 0x17
        /*00ba*/ 	.short	(.L_31 - .L_30)
.L_30:
        /*00bc*/ 	.word	0x00000000
        /*00c0*/ 	.short	0x0002
        /*00c2*/ 	.short	0x0010
        /*00c4*/ 	.byte	0x00, 0xf4, 0x21, 0x00


	//----- nvinfo : EIATTR_KPARAM_INFO
	.align		4
.L_31:
        /*00c8*/ 	.byte	0x04, 0x17
        /*00ca*/ 	.short	(.L_33 - .L_32)
.L_32:
        /*00cc*/ 	.word	0x00000000
        /*00d0*/ 	.short	0x0001
        /*00d2*/ 	.short	0x0008
        /*00d4*/ 	.byte	0x00, 0xf4, 0x21, 0x00


	//----- nvinfo : EIATTR_KPARAM_INFO
	.align		4
.L_33:
        /*00d8*/ 	.byte	0x04, 0x17
        /*00da*/ 	.short	(.L_35 - .L_34)
.L_34:
        /*00dc*/ 	.word	0x00000000
        /*00e0*/ 	.short	0x0000
        /*00e2*/ 	.short	0x0000
        /*00e4*/ 	.byte	0x00, 0xf4, 0x21, 0x00


	//----- nvinfo : EIATTR_SPARSE_MMA_MASK
	.align		4
.L_35:
        /*00e8*/ 	.byte	0x03, 0x50
        /*00ea*/ 	.short	0x0000


	//----- nvinfo : EIATTR_MAXREG_COUNT
	.align		4
        /*00ec*/ 	.byte	0x03, 0x1b
        /*00ee*/ 	.short	0x00ff


	//----- nvinfo : EIATTR_NUM_BARRIERS
	.align		4
        /*00f0*/ 	.byte	0x02, 0x4c
        /*00f2*/ 	.byte	0x01
	.zero		1


	//----- nvinfo : EIATTR_ANNOTATIONS
	.align		4
        /*00f4*/ 	.byte	0x04, 0x55
        /*00f6*/ 	.short	(.L_37 - .L_36)


	//   ....[0]....
.L_36:
        /*00f8*/ 	.word	0x00000001
        /*00fc*/ 	.byte	0x10, 0x05, 0x00, 0x00, 0x01, 0x00, 0x00, 0x00, 0x40, 0x05, 0x00, 0x00, 0x01, 0x00, 0x00, 0x00
        /* <DEDUP_REMOVED lines=1507> */
        /*5f3c*/ 	.byte	0x80, 0x81, 0x01, 0x00, 0x01, 0x00, 0x00, 0x00, 0xb0, 0x81, 0x01, 0x00


	//----- nvinfo : EIATTR_VRC_CTA_INIT_COUNT
	.align		4
.L_37:
        /*5f48*/ 	.byte	0x02, 0x4a
	.zero		1
	.zero		1


	//----- nvinfo : EIATTR_EXIT_INSTR_OFFSETS
	.align		4
        /*5f4c*/ 	.byte	0x04, 0x1c
        /*5f4e*/ 	.short	(.L_39 - .L_38)


	//   ....[0]....
.L_38:
        /*5f50*/ 	.word	0x00019630


	//   ....[1]....
        /*5f54*/ 	.word	0x00019650


	//----- nvinfo : EIATTR_REQNTID
	.align		4
.L_39:
        /*5f58*/ 	.byte	0x04, 0x10
        /*5f5a*/ 	.short	(.L_41 - .L_40)
.L_40:
        /*5f5c*/ 	.word	0x00000040
        /*5f60*/ 	.word	0x00000001
        /*5f64*/ 	.word	0x00000001


	//----- nvinfo : EIATTR_CBANK_PARAM_SIZE
	.align		4
.L_41:
        /*5f68*/ 	.byte	0x03, 0x19
        /*5f6a*/ 	.short	0x0050


	//----- nvinfo : EIATTR_PARAM_CBANK
	.align		4
        /*5f6c*/ 	.byte	0x04, 0x0a
        /*5f6e*/ 	.short	(.L_43 - .L_42)
	.align		4
.L_42:
        /*5f70*/ 	.word	index@(.nv.constant0.matmul_kernel)
        /*5f74*/ 	.short	0x0380
        /*5f76*/ 	.short	0x0050


	//----- nvinfo : EIATTR_SW_WAR
	.align		4
.L_43:
        /*5f78*/ 	.byte	0x04, 0x36
        /*5f7a*/ 	.short	(.L_45 - .L_44)
.L_44:
        /*5f7c*/ 	.word	0x00000008
.L_45:


//--------------------- .nv.compat                --------------------------
	.section	.nv.compat,"",@"SHT_CUDA_COMPAT_INFO"
	.align	4
        /*0000*/ 	.byte	0x02, 0x02, 0x02, 0x00, 0x02, 0x05, 0x05, 0x00, 0x02, 0x03, 0x00, 0x00, 0x02, 0x06, 0x01, 0x00


//--------------------- .nv.callgraph             --------------------------
	.section	.nv.callgraph,"",@"SHT_CUDA_CALLGRAPH"
	.align	4
	.sectionentsize	8
	.align		4
        /*0000*/ 	.word	0x00000000
	.align		4
        /*0004*/ 	.word	0xffffffff
	.align		4
        /*0008*/ 	.word	0x00000000
	.align		4
        /*000c*/ 	.word	0xfffffffe
	.align		4
        /*0010*/ 	.word	0x00000000
	.align		4
        /*0014*/ 	.word	0xfffffffd
	.align		4
        /*0018*/ 	.word	0x00000000
	.align		4
        /*001c*/ 	.word	0xfffffffc


//--------------------- .text.matmul_kernel       --------------------------
	.section	.text.matmul_kernel,"ax",@progbits
	.align	128
        .global         matmul_kernel
        .type           matmul_kernel,@function
        .size           matmul_kernel,(.L_x_4 - matmul_kernel)
        .other          matmul_kernel,@"STO_CUDA_ENTRY STV_DEFAULT"
matmul_kernel:
.text.matmul_kernel:
[----:B------:R-:W0:Y:S08]  /*0000*/  LDC R1, c[0x0][0x37c] ;  /* 0x0000df00ff017b82 */ /* 0x000e300000000800 */
[----:B------:R-:W1:Y:S01]  /*0010*/  LDC.64 R4, c[0x0][0x398] ;  /* 0x0000e600ff047b82 */ /* 0x000e620000000a00 */
[----:B------:R-:W2:Y:S01]  /*0020*/  S2R R25, SR_TID.X ;  /* 0x0000000000197919 */ /* 0x000ea20000002100 */
[----:B0-----:R-:W-:Y:S01]  /*0030*/  VIADD R1, R1, 0xfffff1f8 ;  /* 0xfffff1f801017836 */ /* 0x001fe20000000000 */
[----:B------:R-:W0:Y:S01]  /*0040*/  LDCU UR6, c[0x0][0x3a0] ;  /* 0x00007400ff0677ac */ /* 0x000e220008000800 */
[----:B------:R-:W-:-:S04]  /*0050*/  UMOV UR5, 0x400 ;  /* 0x0000040000057882 */ /* 0x000fc80000000000 */
[----:B------:R-:W3:Y:S01]  /*0060*/  S2UR UR4, SR_CgaCtaId ;  /* 0x00000000000479c3 */ /* 0x000ee20000008800 */
[----:B------:R-:W4:Y:S01]  /*0070*/  LDCU.64 UR8, c[0x0][0x358] ;  /* 0x00006b00ff0877ac */ /* 0x000f220008000a00 */
[----:B0-----:R-:W-:Y:S01]  /*0080*/  UIADD3 UR6, UPT, UPT, UR6, 0x3f, URZ ;  /* 0x0000003f06067890 */ /* 0x001fe2000fffe0ff */
[----:B-1----:R-:W-:-:S03]  /*0090*/  VIADD R0, R5, 0x1f ;  /* 0x0000001f05007836 */ /* 0x002fc60000000000 */
[----:B------:R-:W-:Y:S02]  /*00a0*/  UISETP.GT.AND UP0, UPT, UR6, 0x3f, UPT ;  /* 0x0000003f0600788c */ /* 0x000fe4000bf04270 */
[----:B------:R-:W-:Y:S01]  /*00b0*/  SHF.R.S32.HI R3, RZ, 0x1f, R0 ;  /* 0x0000001fff037819 */ /* 0x000fe20000011400 */
[----:B---3--:R-:W-:-:S03]  /*00c0*/  ULEA UR5, UR4, UR5, 0x18 ;  /* 0x0000000504057291 */ /* 0x008fc6000f8ec0ff */
[----:B------:R-:W-:Y:S02]  /*00d0*/  LEA.HI R3, R3, R0, RZ, 0x5 ;  /* 0x0000000003037211 */ /* 0x000fe400078f28ff */
[----:B--2---:R-:W-:Y:S02]  /*00e0*/  LOP3.LUT R19, R25, 0x3f, RZ, 0xc0, !PT ;  /* 0x0000003f19137812 */ /* 0x004fe400078ec0ff */
[----:B------:R-:W-:Y:S02]  /*00f0*/  SHF.R.S32.HI R0, RZ, 0x5, R3 ;  /* 0x00000005ff007819 */ /* 0x000fe40000011403 */
[----:B------:R-:W0:Y:S03]  /*0100*/  S2R R3, SR_CTAID.X ;  /* 0x0000000000037919 */ /* 0x000e260000002500 */
[----:B------:R-:W-:-:S05]  /*0110*/  IMAD.SHL.U32 R0, R0, 0x8, RZ ;  /* 0x0000000800007824 */ /* 0x000fca00078e00ff */
[-C--:B------:R-:W-:Y:S02]  /*0120*/  IABS R9, R0.reuse ;  /* 0x0000000000097213 */ /* 0x080fe40000000000 */
[----:B------:R-:W-:Y:S02]  /*0130*/  IABS R12, R0 ;  /* 0x00000000000c7213 */ /* 0x000fe40000000000 */
[----:B------:R-:W1:Y:S08]  /*0140*/  I2F.RP R2, R9 ;  /* 0x0000000900027306 */ /* 0x000e700000209400 */
[----:B-1----:R-:W1:Y:S01]  /*0150*/  MUFU.RCP R2, R2 ;  /* 0x0000000200027308 */ /* 0x002e620000001000 */
[----:B0-----:R-:W-:Y:S01]  /*0160*/  IABS R10, R3 ;  /* 0x00000003000a7213 */ /* 0x001fe20000000000 */
[----:B-1----:R-:W-:-:S02]  /*0170*/  VIADD R6, R2, 0xffffffe ;  /* 0x0ffffffe02067836 */ /* 0x002fc40000000000 */
[----:B------:R-:W-:-:S04]  /*0180*/  IMAD.MOV R2, RZ, RZ, -R12 ;  /* 0x000000ffff027224 */ /* 0x000fc800078e0a0c */
[----:B------:R0:W1:Y:S02]  /*0190*/  F2I.FTZ.U32.TRUNC.NTZ R7, R6 ;  /* 0x0000000600077305 */ /* 0x000064000021f000 */
[----:B0-----:R-:W-:Y:S02]  /*01a0*/  IMAD.MOV.U32 R6, RZ, RZ, RZ ;  /* 0x000000ffff067224 */ /* 0x001fe400078e00ff */
[----:B-1----:R-:W-:-:S04]  /*01b0*/  IMAD.MOV R8, RZ, RZ, -R7 ;  /* 0x000000ffff087224 */ /* 0x002fc800078e0a07 */
[----:B------:R-:W-:Y:S02]  /*01c0*/  IMAD R11, R8, R9, RZ ;  /* 0x00000009080b7224 */ /* 0x000fe400078e02ff */
[----:B------:R-:W-:Y:S02]  /*01d0*/  IMAD.MOV.U32 R8, RZ, RZ, R10 ;  /* 0x000000ffff087224 */ /* 0x000fe400078e000a */
[----:B------:R-:W-:-:S06]  /*01e0*/  IMAD.HI.U32 R7, R7, R11, R6 ;  /* 0x0000000b07077227 */ /* 0x000fcc00078e0006 */
[----:B------:R-:W-:-:S04]  /*01f0*/  IMAD.HI.U32 R7, R7, R8, RZ ;  /* 0x0000000807077227 */ /* 0x000fc800078e00ff */
[----:B------:R-:W-:-:S05]  /*0200*/  IMAD R2, R7, R2, R8 ;  /* 0x0000000207027224 */ /* 0x000fca00078e0208 */
[----:B------:R-:W-:-:S13]  /*0210*/  ISETP.GT.U32.AND P1, PT, R9, R2, PT ;  /* 0x000000020900720c */ /* 0x000fda0003f24070 */
[----:B------:R-:W-:Y:S02]  /*0220*/  @!P1 IMAD.IADD R2, R2, 0x1, -R9 ;  /* 0x0000000102029824 */ /* 0x000fe400078e0a09 */
[----:B------:R-:W-:Y:S01]  /*0230*/  @!P1 VIADD R7, R7, 0x1 ;  /* 0x0000000107079836 */ /* 0x000fe20000000000 */
[----:B------:R-:W-:Y:S02]  /*0240*/  ISETP.NE.AND P1, PT, R0, RZ, PT ;  /* 0x000000ff0000720c */ /* 0x000fe40003f25270 */
[----:B------:R-:W-:Y:S02]  /*0250*/  ISETP.GE.U32.AND P0, PT, R2, R9, PT ;  /* 0x000000090200720c */ /* 0x000fe40003f06070 */
[----:B------:R-:W-:-:S04]  /*0260*/  LOP3.LUT R2, R3, R0, RZ, 0x3c, !PT ;  /* 0x0000000003027212 */ /* 0x000fc800078e3cff */
[----:B------:R-:W-:Y:S01]  /*0270*/  ISETP.GE.AND P2, PT, R2, RZ, PT ;  /* 0x000000ff0200720c */ /* 0x000fe20003f46270 */
[----:B------:R-:W-:-:S06]  /*0280*/  VIADD R2, R4, 0x7f ;  /* 0x0000007f04027836 */ /* 0x000fcc0000000000 */
[----:B------:R-:W-:-:S04]  /*0290*/  @P0 VIADD R7, R7, 0x1 ;  /* 0x0000000107070836 */ /* 0x000fc80000000000 */
[----:B------:R-:W-:Y:S01]  /*02a0*/  IMAD.MOV.U32 R6, RZ, RZ, R7 ;  /* 0x000000ffff067224 */ /* 0x000fe200078e0007 */
[----:B------:R-:W-:-:S03]  /*02b0*/  SHF.R.S32.HI R7, RZ, 0x1f, R2 ;  /* 0x0000001fff077819 */ /* 0x000fc60000011402 */
[----:B------:R-:W-:Y:S01]  /*02c0*/  @!P2 IMAD.MOV R6, RZ, RZ, -R6 ;  /* 0x000000ffff06a224 */ /* 0x000fe200078e0a06 */
[----:B------:R-:W-:Y:S02]  /*02d0*/  @!P1 LOP3.LUT R6, RZ, R0, RZ, 0x33, !PT ;  /* 0x00000000ff069212 */ /* 0x000fe400078e33ff */
[----:B------:R-:W-:-:S03]  /*02e0*/  LEA.HI R7, R7, R2, RZ, 0x7 ;  /* 0x0000000207077211 */ /* 0x000fc600078f38ff */
[----:B------:R-:W-:Y:S02]  /*02f0*/  IMAD.SHL.U32 R18, R6, 0x8, RZ ;  /* 0x0000000806127824 */ /* 0x000fe400078e00ff */
[----:B------:R-:W-:-:S03]  /*0300*/  IMAD.MOV R6, RZ, RZ, -R6 ;  /* 0x000000ffff067224 */ /* 0x000fc600078e0a06 */
[----:B------:R-:W-:Y:S01]  /*0310*/  LEA.HI.SX32 R2, R7, -R18, 0x19 ;  /* 0x8000001207027211 */ /* 0x000fe200078fcaff */
[----:B------:R-:W-:Y:S02]  /*0320*/  IMAD R13, R0, R6, R3 ;  /* 0x00000006000d7224 */ /* 0x000fe400078e0203 */
[----:B------:R-:W-:Y:S01]  /*0330*/  IMAD.MOV.U32 R6, RZ, RZ, RZ ;  /* 0x000000ffff067224 */ /* 0x000fe200078e00ff */
[----:B------:R-:W-:Y:S02]  /*0340*/  VIMNMX R2, PT, PT, R2, 0x8, PT ;  /* 0x0000000802027848 */ /* 0x000fe40003fe0100 */
[----:B------:R-:W-:Y:S02]  /*0350*/  IABS R11, R13 ;  /* 0x0000000d000b7213 */ /* 0x000fe40000000000 */
[----:B------:R-:W-:-:S04]  /*0360*/  IABS R9, R2 ;  /* 0x0000000200097213 */ /* 0x000fc80000000000 */
[----:B------:R-:W0:Y:S08]  /*0370*/  I2F.RP R8, R9 ;  /* 0x0000000900087306 */ /* 0x000e300000209400 */
[----:B0-----:R-:W0:Y:S02]  /*0380*/  MUFU.RCP R8, R8 ;  /* 0x0000000800087308 */ /* 0x001e240000001000 */
[----:B0-----:R-:W-:-:S06]  /*0390*/  VIADD R7, R8, 0xffffffe ;  /* 0x0ffffffe08077836 */ /* 0x001fcc0000000000 */
[----:B------:R-:W0:Y:S02]  /*03a0*/  F2I.FTZ.U32.TRUNC.NTZ R7, R7 ;  /* 0x0000000700077305 */ /* 0x000e24000021f000 */
[----:B0-----:R-:W-:-:S04]  /*03b0*/  IMAD.MOV R10, RZ, RZ, -R7 ;  /* 0x000000ffff0a7224 */ /* 0x001fc800078e0a07 */
[----:B------:R-:W-:-:S04]  /*03c0*/  IMAD.MOV.U32 R0, RZ, RZ, R10 ;  /* 0x000000ffff007224 */ /* 0x000fc800078e000a */
[----:B------:R-:W-:Y:S01]  /*03d0*/  IMAD R3, R0, R9, RZ ;  /* 0x0000000900037224 */ /* 0x000fe200078e02ff */
[----:B------:R-:W-:-:S03]  /*03e0*/  IABS R0, R2 ;  /* 0x0000000200007213 */ /* 0x000fc60000000000 */
[----:B------:R-:W-:-:S04]  /*03f0*/  IMAD.HI.U32 R6, R7, R3, R6 ;  /* 0x0000000307067227 */ /* 0x000fc800078e0006 */
[----:B------:R-:W-:Y:S02]  /*0400*/  IMAD.MOV R0, RZ, RZ, -R0 ;  /* 0x000000ffff007224 */ /* 0x000fe400078e0a00 */
        /* <DEDUP_REMOVED lines=8> */
[----:B------:R-:W-:-:S07]  /*0490*/  ISETP.GE.AND P2, PT, R0, RZ, PT ;  /* 0x000000ff0000720c */ /* 0x000fce0003f46270 */
[----:B------:R-:W-:-:S06]  /*04a0*/  @P0 VIADD R6, R6, 0x1 ;  /* 0x0000000106060836 */ /* 0x000fcc0000000000 */
[----:B------:R-:W-:Y:S01]  /*04b0*/  @!P2 IMAD.MOV R6, RZ, RZ, -R6 ;  /* 0x000000ffff06a224 */ /* 0x000fe200078e0a06 */
[----:B------:R-:W-:-:S05]  /*04c0*/  @!P1 LOP3.LUT R6, RZ, R2, RZ, 0x33, !PT ;  /* 0x00000002ff069212 */ /* 0x000fca00078e33ff */
[----:B------:R-:W-:Y:S02]  /*04d0*/  IMAD.MOV R3, RZ, RZ, -R6 ;  /* 0x000000ffff037224 */ /* 0x000fe400078e0a06 */
[----:B------:R-:W-:Y:S02]  /*04e0*/  IMAD.SHL.U32 R23, R6, 0x20, RZ ;  /* 0x0000002006177824 */ /* 0x000fe400078e00ff */
[----:B------:R-:W-:Y:S02]  /*04f0*/  IMAD R3, R2, R3, R13 ;  /* 0x0000000302037224 */ /* 0x000fe400078e020d */
[C---:B------:R-:W-:Y:S01]  /*0500*/  VIADD R0, R23.reuse, 0x1 ;  /* 0x0000000117007836 */ /* 0x040fe20000000000 */
[----:B------:R-:W-:Y:S01]  /*0510*/  STL [R1+0x2b0], R23 ;  /* 0x0002b01701007387 */ /* 0x000fe20000100800 */
[----:B------:R-:W-:Y:S02]  /*0520*/  IMAD.IADD R18, R18, 0x1, R3 ;  /* 0x0000000112127824 */ /* 0x000fe400078e0203 */
[C---:B------:R-:W-:Y:S01]  /*0530*/  VIADD R3, R23.reuse, 0x2 ;  /* 0x0000000217037836 */ /* 0x040fe20000000000 */
[----:B------:R0:W-:Y:S01]  /*0540*/  STL [R1+0x68], R0 ;  /* 0x0000680001007387 */ /* 0x0001e20000100800 */
[----:B------:R-:W-:-:S02]  /*0550*/  VIADD R2, R23, 0x3 ;  /* 0x0000000317027836 */ /* 0x000fc40000000000 */
[C---:B------:R-:W-:Y:S01]  /*0560*/  VIADD R24, R23.reuse, 0x5 ;  /* 0x0000000517187836 */ /* 0x040fe20000000000 */
[----:B------:R1:W-:Y:S01]  /*0570*/  STL [R1+0x64], R3 ;  /* 0x0000640301007387 */ /* 0x0003e20000100800 */
[C---:B------:R-:W-:Y:S02]  /*0580*/  VIADD R21, R23.reuse, 0x6 ;  /* 0x0000000617157836 */ /* 0x040fe40000000000 */
[C---:B------:R-:W-:Y:S01]  /*0590*/  VIADD R20, R23.reuse, 0x7 ;  /* 0x0000000717147836 */ /* 0x040fe20000000000 */
[----:B------:R2:W-:Y:S01]  /*05a0*/  STL [R1+0x60], R2 ;  /* 0x0000600201007387 */ /* 0x0005e20000100800 */
[----:B------:R-:W-:Y:S02]  /*05b0*/  IMAD R18, R18, 0x80, R19 ;  /* 0x0000008012127824 */ /* 0x000fe400078e0213 */
[C---:B0-----:R-:W-:Y:S02]  /*05c0*/  VIADD R0, R23.reuse, 0x4 ;  /* 0x0000000417007836 */ /* 0x041fe40000000000 */
[----:B------:R-:W-:-:S02]  /*05d0*/  VIADD R29, R23, 0xd ;  /* 0x0000000d171d7836 */ /* 0x000fc40000000000 */
[C---:B-1----:R-:W-:Y:S01]  /*05e0*/  VIADD R3, R23.reuse, 0xe ;  /* 0x0000000e17037836 */ /* 0x042fe20000000000 */
[----:B------:R0:W-:Y:S01]  /*05f0*/  STL [R1+0x5c], R0 ;  /* 0x00005c0001007387 */ /* 0x0001e20000100800 */
[C---:B------:R-:W-:Y:S02]  /*0600*/  VIADD R15, R23.reuse, 0xf ;  /* 0x0000000f170f7836 */ /* 0x040fe40000000000 */
[C---:B--2---:R-:W-:Y:S01]  /*0610*/  VIADD R2, R23.reuse, 0x9 ;  /* 0x0000000917027836 */ /* 0x044fe20000000000 */
[----:B------:R-:W-:Y:S01]  /*0620*/  STL [R1+0x58], R24 ;  /* 0x0000581801007387 */ /* 0x000fe20000100800 */
[C---:B------:R-:W-:Y:S02]  /*0630*/  VIADD R6, R23.reuse, 0x10 ;  /* 0x0000001017067836 */ /* 0x040fe40000000000 */
[C---:B------:R-:W-:Y:S02]  /*0640*/  VIADD R7, R23.reuse, 0x11 ;  /* 0x0000001117077836 */ /* 0x040fe40000000000 */
[----:B------:R-:W-:-:S02]  /*0650*/  VIADD R8, R23, 0x12 ;  /* 0x0000001217087836 */ /* 0x000fc40000000000 */
[C---:B0-----:R-:W-:Y:S02]  /*0660*/  VIADD R0, R23.reuse, 0x8 ;  /* 0x0000000817007836 */ /* 0x041fe40000000000 */
[C---:B------:R-:W-:Y:S02]  /*0670*/  VIADD R10, R23.reuse, 0x13 ;  /* 0x00000013170a7836 */ /* 0x040fe40000000000 */
[C---:B------:R-:W-:Y:S01]  /*0680*/  VIADD R9, R23.reuse, 0x14 ;  /* 0x0000001417097836 */ /* 0x040fe20000000000 */
[----:B------:R0:W-:Y:S01]  /*0690*/  STL [R1+0x4c], R0 ;  /* 0x00004c0001007387 */ /* 0x0001e20000100800 */
[C---:B------:R-:W-:Y:S02]  /*06a0*/  VIADD R11, R23.reuse, 0x17 ;  /* 0x00000017170b7836 */ /* 0x040fe40000000000 */
[C---:B------:R-:W-:Y:S01]  /*06b0*/  VIADD R12, R23.reuse, 0x18 ;  /* 0x00000018170c7836 */ /* 0x040fe20000000000 */
[----:B------:R-:W-:Y:S01]  /*06c0*/  STL [R1+0x54], R21 ;  /* 0x0000541501007387 */ /* 0x000fe20000100800 */
[----:B------:R-:W-:-:S02]  /*06d0*/  VIADD R13, R23, 0x19 ;  /* 0x00000019170d7836 */ /* 0x000fc40000000000 */
[C---:B------:R-:W-:Y:S01]  /*06e0*/  VIADD R16, R23.reuse, 0x1a ;  /* 0x0000001a17107836 */ /* 0x040fe20000000000 */
[----:B------:R1:W-:Y:S01]  /*06f0*/  STL [R1+0x48], R2 ;  /* 0x0000480201007387 */ /* 0x0003e20000100800 */
[C---:B------:R-:W-:Y:S02]  /*0700*/  VIADD R14, R23.reuse, 0x1b ;  /* 0x0000001b170e7836 */ /* 0x040fe40000000000 */
[C---:B0-----:R-:W-:Y:S01]  /*0710*/  VIADD R0, R23.reuse, 0xa ;  /* 0x0000000a17007836 */ /* 0x041fe20000000000 */
[----:B------:R-:W-:Y:S01]  /*0720*/  STL [R1+0x50], R20 ;  /* 0x0000501401007387 */ /* 0x000fe20000100800 */
[C---:B------:R-:W-:Y:S02]  /*0730*/  VIADD R17, R23.reuse, 0x1c ;  /* 0x0000001c17117836 */ /* 0x040fe40000000000 */
[C---:B------:R-:W-:Y:S01]  /*0740*/  VIADD R19, R23.reuse, 0x1d ;  /* 0x0000001d17137836 */ /* 0x040fe20000000000 */
[----:B------:R0:W-:Y:S01]  /*0750*/  STL [R1+0x44], R0 ;  /* 0x0000440001007387 */ /* 0x0001e20000100800 */
[----:B------:R-:W-:-:S02]  /*0760*/  VIADD R22, R23, 0x1e ;  /* 0x0000001e17167836 */ /* 0x000fc40000000000 */
[----:B-1----:R-:W-:-:S05]  /*0770*/  VIADD R2, R23, 0xb ;  /* 0x0000000b17027836 */ /* 0x002fca0000000000 */
[----:B------:R1:W-:Y:S01]  /*0780*/  STL [R1+0x3c], R2 ;  /* 0x00003c0201007387 */ /* 0x0003e20000100800 */
[----:B0-----:R-:W-:-:S05]  /*0790*/  VIADD R0, R23, 0xc ;  /* 0x0000000c17007836 */ /* 0x001fca0000000000 */
[----:B------:R0:W-:Y:S01]  /*07a0*/  STL [R1+0x38], R0 ;  /* 0x0000380001007387 */ /* 0x0001e20000100800 */
[----:B-1----:R-:W-:-:S03]  /*07b0*/  VIADD R2, R23, 0x16 ;  /* 0x0000001617027836 */ /* 0x002fc60000000000 */
[----:B------:R1:W-:Y:S01]  /*07c0*/  STL [R1+0x878], R18 ;  /* 0x0008781201007387 */ /* 0x0003e20000100800 */
[C---:B0-----:R-:W-:Y:S02]  /*07d0*/  VIADD R0, R23.reuse, 0x15 ;  /* 0x0000001517007836 */ /* 0x041fe40000000000 */
[----:B------:R-:W-:Y:S02]  /*07e0*/  VIADD R23, R23, 0x1f ;  /* 0x0000001f17177836 */ /* 0x000fe40000000000 */
[----:B-1----:R-:W-:-:S05]  /*07f0*/  VIADD R18, R18, 0x40 ;  /* 0x0000004012127836 */ /* 0x002fca0000000000 */
[----:B------:R0:W-:Y:S01]  /*0800*/  STL [R1+0x87c], R18 ;  /* 0x00087c1201007387 */ /* 0x0001e20000100800 */
[----:B----4-:R-:W-:Y:S05]  /*0810*/  BRA.U UP0, `(.L_x_0) ;  /* 0x00000005000c7547 */ /* 0x010fea000b800000 */
[----:B------:R-:W-:Y:S01]  /*0820*/  IMAD.SHL.U32 R0, R25, 0x8, RZ ;  /* 0x0000000819007824 */ /* 0x000fe200078e00ff */
[----:B------:R1:W-:Y:S04]  /*0830*/  STL [R1+0x40], RZ ;  /* 0x000040ff01007387 */ /* 0x0003e80000100800 */
[----:B------:R1:W-:Y:S04]  /*0840*/  STL [R1+0x8b0], R0 ;  /* 0x0008b00001007387 */ /* 0x0003e80000100800 */
[----:B------:R1:W-:Y:S04]  /*0850*/  STL [R1+0x44], RZ ;  /* 0x000044ff01007387 */ /* 0x0003e80000100800 */
        /* <DEDUP_REMOVED lines=61> */
[----:B------:R1:W-:Y:S01]  /*0c30*/  STL [R1+0xdc], RZ ;  /* 0x0000dcff01007387 */ /* 0x0003e20000100800 */
[----:B------:R-:W-:Y:S05]  /*0c40*/  BRA `(.L_x_1) ;  /* 0x00000154003c7947 */ /* 0x000fea0003800000 */
.L_x_0:
[----:B0-----:R-:W-:Y:S01]  /*0c50*/  IABS R18, R5 ;  /* 0x0000000500127213 */ /* 0x001fe20000000000 */
[----:B------:R0:W-:Y:S01]  /*0c60*/  STL [R1+0x900], R29 ;  /* 0x0009001d01007387 */ /* 0x0001e20000100800 */
[----:B------:R-:W-:Y:S01]  /*0c70*/  ISETP.GE.AND P2, PT, R23, RZ, PT ;  /* 0x000000ff1700720c */ /* 0x000fe20003f46270 */
[----:B------:R-:W1:Y:S01]  /*0c80*/  LDCU UR4, c[0x0][0x3ac] ;  /* 0x00007580ff0477ac */ /* 0x000e620008000800 */
[----:B------:R-:W-:Y:S01]  /*0c90*/  IABS R25, R22 ;  /* 0x0000001600197213 */ /* 0x000fe20000000000 */
[----:B------:R2:W-:Y:S01]  /*0ca0*/  STL [R1+0x8fc], R4 ;  /* 0x0008fc0401007387 */ /* 0x0005e20000100800 */
[----:B------:R-:W-:Y:S01]  /*0cb0*/  ISETP.GE.AND P5, PT, R22, RZ, PT ;  /* 0x000000ff1600720c */ /* 0x000fe20003fa6270 */
[----:B------:R-:W3:Y:S01]  /*0cc0*/  LDCU.128 UR12, c[0x0][0x380] ;  /* 0x00007000ff0c77ac */ /* 0x000ee20008000c00 */
[----:B------:R-:W-:Y:S01]  /*0cd0*/  ISETP.GE.AND P0, PT, R19, RZ, PT ;  /* 0x000000ff1300720c */ /* 0x000fe20003f06270 */
[----:B------:R4:W-:Y:S01]  /*0ce0*/  STL [R1+0x8ec], R5 ;  /* 0x0008ec0501007387 */ /* 0x0009e20000100800 */
[----:B------:R-:W-:Y:S01]  /*0cf0*/  IABS R28, R16 ;  /* 0x00000010001c7213 */ /* 0x000fe20000000000 */
[----:B0-----:R-:W-:Y:S01]  /*0d00*/  IMAD.MOV.U32 R29, RZ, RZ, R20 ;  /* 0x000000ffff1d7224 */ /* 0x001fe200078e0014 */
[----:B------:R-:W0:Y:S01]  /*0d10*/  LDCU UR7, c[0x0][0x3a4] ;  /* 0x00007480ff0777ac */ /* 0x000e220008000800 */
[----:B------:R-:W5:Y:S01]  /*0d20*/  I2F.RP R20, R18 ;  /* 0x0000001200147306 */ /* 0x000f620000209400 */
[----:B--2---:R-:W-:Y:S01]  /*0d30*/  IMAD.MOV.U32 R4, RZ, RZ, R24 ;  /* 0x000000ffff047224 */ /* 0x004fe200078e0018 */
[----:B------:R-:W-:Y:S01]  /*0d40*/  IABS R24, R23 ;  /* 0x0000001700187213 */ /* 0x000fe20000000000 */
[----:B------:R-:W2:Y:S01]  /*0d50*/  LDCU UR11, c[0x0][0x3b0] ;  /* 0x00007600ff0b77ac */ /* 0x000ea20008000800 */
[----:B------:R-:W-:Y:S01]  /*0d60*/  IABS R23, R14 ;  /* 0x0000000e00177213 */ /* 0x000fe20000000000 */
[----:B----4-:R-:W-:Y:S01]  /*0d70*/  IMAD.MOV.U32 R5, RZ, RZ, R21 ;  /* 0x000000ffff057224 */ /* 0x010fe200078e0015 */
[----:B------:R-:W4:Y:S02]  /*0d80*/  LDCU UR10, c[0x0][0x3a8] ;  /* 0x00007500ff0a77ac */ /* 0x000f240008000800 */
[----:B-----5:R-:W5:Y:S02]  /*0d90*/  MUFU.RCP R20, R20 ;  /* 0x0000001400147308 */ /* 0x020f640000001000 */
[----:B-----5:R-:W-:-:S06]  /*0da0*/  VIADD R20, R20, 0xffffffe ;  /* 0x0ffffffe14147836 */ /* 0x020fcc0000000000 */
[----:B------:R-:W5:Y:S02]  /*0db0*/  F2I.FTZ.U32.TRUNC.NTZ R21, R20 ;  /* 0x0000001400157305 */ /* 0x000f64000021f000 */
[----:B-----5:R-:W-:-:S04]  /*0dc0*/  IMAD.MOV R20, RZ, RZ, -R21 ;  /* 0x000000ffff147224 */ /* 0x020fc800078e0a15 */
[----:B------:R-:W-:Y:S02]  /*0dd0*/  IMAD R26, R20, R18, RZ ;  /* 0x00000012141a7224 */ /* 0x000fe400078e02ff */
[----:B------:R-:W-:-:S04]  /*0de0*/  IMAD.MOV.U32 R20, RZ, RZ, RZ ;  /* 0x000000ffff147224 */ /* 0x000fc800078e00ff */
[----:B------:R-:W-:-:S04]  /*0df0*/  IMAD.HI.U32 R20, R21, R26, R20 ;  /* 0x0000001a15147227 */ /* 0x000fc800078e0014 */
[----:B------:R-:W-:Y:S01]  /*0e00*/  IMAD.MOV.U32 R21, RZ, RZ, R25 ;  /* 0x000000ffff157224 */ /* 0x000fe200078e0019 */
[----:B------:R-:W-:Y:S01]  /*0e10*/  IABS R25, R19 ;  /* 0x0000001300197213 */ /* 0x000fe20000000000 */
[----:B------:R-:W-:Y:S01]  /*0e20*/  IMAD.HI.U32 R27, R20, R24, RZ ;  /* 0x00000018141b7227 */ /* 0x000fe200078e00ff */
[----:B------:R-:W-:-:S03]  /*0e30*/  IABS R19, R13 ;  /* 0x0000000d00137213 */ /* 0x000fc60000000000 */
[----:B------:R-:W-:Y:S02]  /*0e40*/  IMAD.MOV R27, RZ, RZ, -R27 ;  /* 0x000000ffff1b7224 */ /* 0x000fe400078e0a1b */
[----:B------:R-:W-:-:S04]  /*0e50*/  IMAD.HI.U32 R22, R20, R23, RZ ;  /* 0x0000001714167227 */ /* 0x000fc800078e00ff */
[----:B------:R-:W-:Y:S01]  /*0e60*/  IMAD R24, R18, R27, R24 ;  /* 0x0000001b12187224 */ /* 0x000fe200078e0218 */
[----:B------:R-:W-:Y:S01]  /*0e70*/  IABS R27, R17 ;  /* 0x00000011001b7213 */ /* 0x000fe20000000000 */
[----:B------:R-:W-:Y:S02]  /*0e80*/  IMAD.MOV R22, RZ, RZ, -R22 ;  /* 0x000000ffff167224 */ /* 0x000fe400078e0a16 */
[----:B------:R-:W-:Y:S01]  /*0e90*/  IMAD.HI.U32 R26, R20, R21, RZ ;  /* 0x00000015141a7227 */ /* 0x000fe200078e00ff */
[----:B------:R-:W-:-:S03]  /*0ea0*/  ISETP.GT.U32.AND P1, PT, R18, R24, PT ;  /* 0x000000181200720c */ /* 0x000fc60003f24070 */
[----:B------:R-:W-:Y:S02]  /*0eb0*/  IMAD R22, R18, R22, R23 ;  /* 0x0000001612167224 */ /* 0x000fe400078e0217 */
[----:B------:R-:W-:-:S08]  /*0ec0*/  IMAD.MOV R26, RZ, RZ, -R26 ;  /* 0x000000ffff1a7224 */ /* 0x000fd000078e0a1a */
[----:B------:R-:W-:Y:S01]  /*0ed0*/  @!P1 IMAD.IADD R24, R24, 0x1, -R18 ;  /* 0x0000000118189824 */ /* 0x000fe200078e0a12 */
[----:B------:R-:W-:Y:S01]  /*0ee0*/  ISETP.GE.AND P1, PT, R17, RZ, PT ;  /* 0x000000ff1100720c */ /* 0x000fe20003f26270 */
[----:B------:R-:W-:Y:S01]  /*0ef0*/  IMAD.MOV.U32 R23, RZ, RZ, R29 ;  /* 0x000000ffff177224 */ /* 0x000fe200078e001d */
[----:B------:R-:W5:Y:S01]  /*0f00*/  LDL R17, [R1+0x60] ;  /* 0x0000600001117983 */ /* 0x000f620000100800 */
[C---:B------:R-:W-:Y:S01]  /*0f10*/  IMAD R21, R18.reuse, R26, R21 ;  /* 0x0000001a12157224 */ /* 0x040fe200078e0215 */
[----:B------:R-:W-:Y:S01]  /*0f20*/  ISETP.GT.U32.AND P6, PT, R18, R24, PT ;  /* 0x000000181200720c */ /* 0x000fe20003fc4070 */
[----:B------:R-:W-:-:S03]  /*0f30*/  IMAD.HI.U32 R26, R20, R25, RZ ;  /* 0x00000019141a7227 */ /* 0x000fc600078e00ff */
[----:B------:R-:W-:Y:S01]  /*0f40*/  ISETP.GT.U32.AND P3, PT, R18, R21, PT ;  /* 0x000000151200720c */ /* 0x000fe20003f64070 */
[----:B------:R-:W-:-:S04]  /*0f50*/  IMAD.MOV R26, RZ, RZ, -R26 ;  /* 0x000000ffff1a7224 */ /* 0x000fc800078e0a1a */
[----:B------:R-:W-:Y:S02]  /*0f60*/  IMAD R25, R18, R26, R25 ;  /* 0x0000001a12197224 */ /* 0x000fe400078e0219 */
[----:B------:R-:W-:-:S04]  /*0f70*/  IMAD.HI.U32 R26, R20, R27, RZ ;  /* 0x0000001b141a7227 */ /* 0x000fc800078e00ff */
[--C-:B------:R-:W-:Y:S02]  /*0f80*/  @!P6 IMAD.IADD R24, R24, 0x1, -R18.reuse ;  /* 0x000000011818e824 */ /* 0x100fe400078e0a12 */
[----:B------:R-:W-:Y:S01]  /*0f90*/  @!P3 IMAD.IADD R21, R21, 0x1, -R18 ;  /* 0x000000011515b824 */ /* 0x000fe200078e0a12 */
[C---:B------:R-:W-:Y:S01]  /*0fa0*/  ISETP.GT.U32.AND P3, PT, R18.reuse, R25, PT ;  /* 0x000000191200720c */ /* 0x040fe20003f64070 */
[----:B------:R-:W-:Y:S02]  /*0fb0*/  IMAD.MOV.U32 R29, RZ, RZ, R24 ;  /* 0x000000ffff1d7224 */ /* 0x000fe400078e0018 */
[----:B------:R-:W2:Y:S01]  /*0fc0*/  LDL R24, [R1+0x3c] ;  /* 0x00003c0001187983 */ /* 0x000ea20000100800 */
[----:B------:R-:W-:Y:S01]  /*0fd0*/  IMAD.MOV R26, RZ, RZ, -R26 ;  /* 0x000000ffff1a7224 */ /* 0x000fe200078e0a1a */
[----:B------:R-:W-:-:S03]  /*0fe0*/  ISETP.GT.U32.AND P4, PT, R18, R21, PT ;  /* 0x000000151200720c */ /* 0x000fc60003f84070 */
[----:B------:R-:W-:-:S05]  /*0ff0*/  IMAD R26, R18, R26, R27 ;  /* 0x0000001a121a7224 */ /* 0x000fca00078e021b */
[----:B------:R-:W-:Y:S01]  /*1000*/  ISETP.GT.U32.AND P6, PT, R18, R26, PT ;  /* 0x0000001a1200720c */ /* 0x000fe20003fc4070 */
[----:B------:R-:W-:-:S05]  /*1010*/  @!P3 IMAD.IADD R25, R25, 0x1, -R18 ;  /* 0x000000011919b824 */ /* 0x000fca00078e0a12 */
[----:B------:R-:W-:Y:S01]  /*1020*/  ISETP.GT.U32.AND P3, PT, R18, R25, PT ;  /* 0x000000191200720c */ /* 0x000fe20003f64070 */
[----:B------:R-:W-:Y:S02]  /*1030*/  @!P4 IMAD.IADD R21, R21, 0x1, -R18 ;  /* 0x000000011515c824 */ /* 0x000fe400078e0a12 */
[----:B------:R-:W-:-:S04]  /*1040*/  @!P2 IMAD.MOV R29, RZ, RZ, -R29 ;  /* 0x000000ffff1da224 */ /* 0x000fc800078e0a1d */
[--C-:B------:R-:W-:Y:S02]  /*1050*/  @!P6 IMAD.IADD R26, R26, 0x1, -R18.reuse ;  /* 0x000000011a1ae824 */ /* 0x100fe400078e0a12 */
[----:B------:R-:W-:Y:S01]  /*1060*/  @!P5 IMAD.MOV R21, RZ, RZ, -R21 ;  /* 0x000000ffff15d224 */ /* 0x000fe200078e0a15 */
[----:B------:R0:W-:Y:S02]  /*1070*/  STL [R1+0x40], R29 ;  /* 0x0000401d01007387 */ /* 0x0001e40000100800 */
[----:B------:R-:W-:Y:S01]  /*1080*/  ISETP.GT.U32.AND P6, PT, R18, R26, PT ;  /* 0x0000001a1200720c */ /* 0x000fe20003fc4070 */
[--C-:B------:R-:W-:Y:S01]  /*1090*/  @!P3 IMAD.IADD R25, R25, 0x1, -R18.reuse ;  /* 0x000000011919b824 */ /* 0x100fe200078e0a12 */
[----:B0-----:R-:W3:Y:S04]  /*10a0*/  LDL.LU R29, [R1+0x900] ;  /* 0x00090000011d7983 */ /* 0x001ee80000300800 */
[----:B------:R2:W-:Y:S07]  /*10b0*/  STL [R1+0x24], R21 ;  /* 0x0000241501007387 */ /* 0x0005ee0000100800 */
[----:B------:R-:W-:-:S02]  /*10c0*/  @!P6 IMAD.IADD R26, R26, 0x1, -R18 ;  /* 0x000000011a1ae824 */ /* 0x000fc400078e0a12 */
[----:B--2---:R-:W-:Y:S02]  /*10d0*/  IMAD.MOV.U32 R21, RZ, RZ, R24 ;  /* 0x000000ffff157224 */ /* 0x004fe400078e0018 */
[----:B------:R-:W-:Y:S02]  /*10e0*/  IMAD.MOV.U32 R24, RZ, RZ, R23 ;  /* 0x000000ffff187224 */ /* 0x000fe400078e0017 */
[----:B------:R-:W-:Y:S02]  /*10f0*/  IMAD.MOV.U32 R23, RZ, RZ, R4 ;  /* 0x000000ffff177224 */ /* 0x000fe400078e0004 */
[----:B------:R-:W-:Y:S02]  /*1100*/  IMAD.MOV.U32 R4, RZ, RZ, R25 ;  /* 0x000000ffff047224 */ /* 0x000fe400078e0019 */
[----:B------:R-:W2:Y:S02]  /*1110*/  LDL R25, [R1+0x44] ;  /* 0x0000440001197983 */ /* 0x000ea40000100800 */
[----:B------:R-:W-:-:S05]  /*1120*/  @!P0 IMAD.MOV R4, RZ, RZ, -R4 ;  /* 0x000000ffff048224 */ /* 0x000fca00078e0a04 */
[----:B------:R0:W-:Y:S02]  /*1130*/  STL [R1+0x1c], R4 ;  /* 0x00001c0401007387 */ /* 0x0001e40000100800 */
[----:B0-----:R-:W-:Y:S02]  /*1140*/  IMAD.MOV.U32 R4, RZ, RZ, R26 ;  /* 0x000000ffff047224 */ /* 0x001fe400078e001a */
[----:B------:R-:W2:Y:S01]  /*1150*/  LDL R26, [R1+0x38] ;  /* 0x00003800011a7983 */ /* 0x000ea20000100800 */
[----:B-----5:R-:W-:Y:S02]  /*1160*/  IMAD.MOV.U32 R27, RZ, RZ, R17 ;  /* 0x000000ffff1b7224 */ /* 0x020fe400078e0011 */
[----:B------:R-:W-:-:S04]  /*1170*/  IMAD.HI.U32 R17, R20, R28, RZ ;  /* 0x0000001c14117227 */ /* 0x000fc800078e00ff */
[----:B------:R-:W-:Y:S01]  /*1180*/  IMAD.MOV R17, RZ, RZ, -R17 ;  /* 0x000000ffff117224 */ /* 0x000fe200078e0a11 */
[----:B------:R-:W-:Y:S01]  /*1190*/  ISETP.GE.AND P2, PT, R14, RZ, PT ;  /* 0x000000ff0e00720c */ /* 0x000fe20003f46270 */
[----:B------:R-:W-:Y:S01]  /*11a0*/  IMAD.HI.U32 R14, R20, R19, RZ ;  /* 0x00000013140e7227 */ /* 0x000fe200078e00ff */
[----:B------:R-:W-:-:S03]  /*11b0*/  ISETP.GT.U32.AND P4, PT, R18, R22, PT ;  /* 0x000000161200720c */ /* 0x000fc60003f84070 */
[----:B------:R-:W-:Y:S02]  /*11c0*/  IMAD R28, R18, R17, R28 ;  /* 0x00000011121c7224 */ /* 0x000fe400078e021c */
[----:B------:R-:W-:-:S03]  /*11d0*/  IMAD.MOV R14, RZ, RZ, -R14 ;  /* 0x000000ffff0e7224 */ /* 0x000fc600078e0a0e */
[C---:B------:R-:W-:Y:S01]  /*11e0*/  ISETP.GT.U32.AND P3, PT, R18.reuse, R28, PT ;  /* 0x0000001c1200720c */ /* 0x040fe20003f64070 */
[----:B------:R-:W-:-:S04]  /*11f0*/  IMAD R14, R18, R14, R19 ;  /* 0x0000000e120e7224 */ /* 0x000fc800078e0213 */
[----:B------:R-:W-:Y:S01]  /*1200*/  @!P4 IMAD.IADD R22, R22, 0x1, -R18 ;  /* 0x000000011616c824 */ /* 0x000fe200078e0a12 */
[----:B------:R-:W-:-:S04]  /*1210*/  ISETP.GT.U32.AND P6, PT, R18, R14, PT ;  /* 0x0000000e1200720c */ /* 0x000fc80003fc4070 */
[----:B------:R-:W-:-:S03]  /*1220*/  ISETP.GT.U32.AND P4, PT, R18, R22, PT ;  /* 0x000000161200720c */ /* 0x000fc60003f84070 */
[----:B------:R-:W-:Y:S01]  /*1230*/  @!P3 IMAD.IADD R28, R28, 0x1, -R18 ;  /* 0x000000011c1cb824 */ /* 0x000fe200078e0a12 */
[----:B------:R-:W-:-:S04]  /*1240*/  IABS R17, R11 ;  /* 0x0000000b00117213 */ /* 0x000fc80000000000 */
[----:B------:R-:W-:Y:S01]  /*1250*/  ISETP.GT.U32.AND P3, PT, R18, R28, PT ;  /* 0x0000001c1200720c */ /* 0x000fe20003f64070 */
[----:B------:R-:W-:Y:S01]  /*1260*/  @!P6 IMAD.IADD R14, R14, 0x1, -R18 ;  /* 0x000000010e0ee824 */ /* 0x000fe200078e0a12 */
[----:B------:R-:W-:Y:S02]  /*1270*/  ISETP.GE.AND P5, PT, R16, RZ, PT ;  /* 0x000000ff1000720c */ /* 0x000fe40003fa6270 */
[----:B------:R-:W-:Y:S02]  /*1280*/  IABS R16, R12 ;  /* 0x0000000c00107213 */ /* 0x000fe40000000000 */
[----:B------:R-:W-:Y:S01]  /*1290*/  ISETP.GE.AND P0, PT, R13, RZ, PT ;  /* 0x000000ff0d00720c */ /* 0x000fe20003f06270 */
[----:B------:R-:W-:Y:S01]  /*12a0*/  IMAD.MOV.U32 R13, RZ, RZ, R17 ;  /* 0x000000ffff0d7224 */ /* 0x000fe200078e0011 */
[----:B------:R-:W-:Y:S01]  /*12b0*/  ISETP.GT.U32.AND P6, PT, R18, R14, PT ;  /* 0x0000000e1200720c */ /* 0x000fe20003fc4070 */
[----:B------:R-:W-:-:S04]  /*12c0*/  IMAD.HI.U32 R19, R20, R16, RZ ;  /* 0x0000001014137227 */ /* 0x000fc800078e00ff */
[----:B------:R-:W-:Y:S02]  /*12d0*/  @!P4 IMAD.IADD R22, R22, 0x1, -R18 ;  /* 0x000000011616c824 */ /* 0x000fe400078e0a12 */
[----:B------:R-:W-:Y:S01]  /*12e0*/  IMAD.HI.U32 R17, R20, R13, RZ ;  /* 0x0000000d14117227 */ /* 0x000fe200078e00ff */
[----:B------:R-:W-:-:S03]  /*12f0*/  ISETP.GE.AND P4, PT, R11, RZ, PT ;  /* 0x000000ff0b00720c */ /* 0x000fc60003f86270 */
[----:B------:R-:W-:Y:S01]  /*1300*/  @!P1 IMAD.MOV R4, RZ, RZ, -R4 ;  /* 0x000000ffff049224 */ /* 0x000fe200078e0a04 */
[----:B------:R-:W-:Y:S01]  /*1310*/  ISETP.GE.AND P1, PT, R12, RZ, PT ;  /* 0x000000ff0c00720c */ /* 0x000fe20003f26270 */
[----:B------:R-:W-:Y:S02]  /*1320*/  IMAD.MOV R19, RZ, RZ, -R19 ;  /* 0x000000ffff137224 */ /* 0x000fe400078e0a13 */
[----:B------:R-:W-:Y:S02]  /*1330*/  IMAD.MOV.U32 R12, RZ, RZ, R22 ;  /* 0x000000ffff0c7224 */ /* 0x000fe400078e0016 */
[----:B------:R-:W-:Y:S02]  /*1340*/  @!P3 IMAD.IADD R28, R28, 0x1, -R18 ;  /* 0x000000011c1cb824 */ /* 0x000fe400078e0a12 */
[----:B------:R-:W-:Y:S02]  /*1350*/  IMAD.MOV R17, RZ, RZ, -R17 ;  /* 0x000000ffff117224 */ /* 0x000fe400078e0a11 */
[----:B------:R-:W-:-:S02]  /*1360*/  IMAD R16, R18, R19, R16 ;  /* 0x0000001312107224 */ /* 0x000fc400078e0210 */
[----:B------:R-:W-:Y:S02]  /*1370*/  @!P2 IMAD.MOV R12, RZ, RZ, -R12 ;  /* 0x000000ffff0ca224 */ /* 0x000fe400078e0a0c */
[----:B------:R-:W-:Y:S01]  /*1380*/  IMAD R13, R18, R17, R13 ;  /* 0x00000011120d7224 */ /* 0x000fe200078e020d */
[----:B------:R0:W-:Y:S01]  /*1390*/  STL [R1+0x18], R4 ;  /* 0x0000180401007387 */ /* 0x0001e20000100800 */
[----:B------:R-:W-:-:S03]  /*13a0*/  @!P6 IMAD.IADD R14, R14, 0x1, -R18 ;  /* 0x000000010e0ee824 */ /* 0x000fc600078e0a12 */
[----:B------:R-:W-:Y:S01]  /*13b0*/  ISETP.GT.U32.AND P6, PT, R18, R13, PT ;  /* 0x0000000d1200720c */ /* 0x000fe20003fc4070 */
[----:B0-----:R-:W5:Y:S04]  /*13c0*/  LDL.LU R4, [R1+0x8fc] ;  /* 0x0008fc0001047983 */ /* 0x001f680000300800 */
[----:B------:R0:W-:Y:S01]  /*13d0*/  STL [R1+0x14], R12 ;  /* 0x0000140c01007387 */ /* 0x0001e20000100800 */
[----:B------:R-:W-:Y:S02]  /*13e0*/  ISETP.GE.AND P2, PT, R2, RZ, PT ;  /* 0x000000ff0200720c */ /* 0x000fe40003f46270 */
[----:B0-----:R-:W-:-:S05]  /*13f0*/  IABS R12, R2 ;  /* 0x00000002000c7213 */ /* 0x001fca0000000000 */
[----:B------:R-:W-:-:S04]  /*1400*/  IMAD.HI.U32 R2, R20, R12, RZ ;  /* 0x0000000c14027227 */ /* 0x000fc800078e00ff */
[----:B------:R-:W-:Y:S02]  /*1410*/  IMAD.MOV R2, RZ, RZ, -R2 ;  /* 0x000000ffff027224 */ /* 0x000fe400078e0a02 */
[----:B------:R-:W-:Y:S02]  /*1420*/  @!P6 IMAD.IADD R13, R13, 0x1, -R18 ;  /* 0x000000010d0de824 */ /* 0x000fe400078e0a12 */
[C---:B------:R-:W-:Y:S01]  /*1430*/  IMAD R12, R18.reuse, R2, R12 ;  /* 0x00000002120c7224 */ /* 0x040fe200078e020c */
[----:B------:R-:W-:Y:S01]  /*1440*/  IABS R19, R9 ;  /* 0x0000000900137213 */ /* 0x000fe20000000000 */
[----:B------:R-:W-:Y:S01]  /*1450*/  @!P0 IMAD.MOV R14, RZ, RZ, -R14 ;  /* 0x000000ffff0e8224 */ /* 0x000fe200078e0a0e */
[----:B------:R-:W-:Y:S02]  /*1460*/  ISETP.GT.U32.AND P6, PT, R18, R13, PT ;  /* 0x0000000d1200720c */ /* 0x000fe40003fc4070 */
[----:B------:R-:W-:Y:S01]  /*1470*/  ISETP.GE.AND P3, PT, R0, RZ, PT ;  /* 0x000000ff0000720c */ /* 0x000fe20003f66270 */
[----:B------:R-:W-:Y:S01]  /*1480*/  IMAD.HI.U32 R2, R20, R19, RZ ;  /* 0x0000001314027227 */ /* 0x000fe200078e00ff */
[----:B------:R-:W-:-:S09]  /*1490*/  IABS R17, R8 ;  /* 0x0000000800117213 */ /* 0x000fd20000000000 */
[----:B------:R-:W-:Y:S02]  /*14a0*/  @!P6 IMAD.IADD R13, R13, 0x1, -R18 ;  /* 0x000000010d0de824 */ /* 0x000fe400078e0a12 */
[----:B--2---:R-:W-:Y:S02]  /*14b0*/  IMAD.MOV.U32 R11, RZ, RZ, R26 ;  /* 0x000000ffff0b7224 */ /* 0x004fe400078e001a */
[----:B------:R-:W-:Y:S02]  /*14c0*/  IMAD.MOV.U32 R26, RZ, RZ, R21 ;  /* 0x000000ffff1a7224 */ /* 0x000fe400078e0015 */
[----:B------:R-:W-:-:S04]  /*14d0*/  IMAD.MOV.U32 R21, RZ, RZ, R28 ;  /* 0x000000ffff157224 */ /* 0x000fc800078e001c */
[----:B------:R-:W-:Y:S01]  /*14e0*/  @!P5 IMAD.MOV R21, RZ, RZ, -R21 ;  /* 0x000000ffff15d224 */ /* 0x000fe200078e0a15 */
[----:B------:R-:W-:Y:S01]  /*14f0*/  ISETP.GT.U32.AND P5, PT, R18, R16, PT ;  /* 0x000000101200720c */ /* 0x000fe20003fa4070 */
[----:B------:R-:W-:Y:S01]  /*1500*/  IMAD.MOV.U32 R28, RZ, RZ, R11 ;  /* 0x000000ffff1c7224 */ /* 0x000fe200078e000b */
[----:B------:R-:W-:Y:S02]  /*1510*/  IABS R11, R0 ;  /* 0x00000000000b7213 */ /* 0x000fe40000000000 */
[----:B------:R-:W-:-:S09]  /*1520*/  IABS R0, R10 ;  /* 0x0000000a00007213 */ /* 0x000fd20000000000 */
[----:B------:R-:W-:Y:S01]  /*1530*/  @!P5 IMAD.IADD R16, R16, 0x1, -R18 ;  /* 0x000000011010d824 */ /* 0x000fe200078e0a12 */
[----:B------:R-:W-:Y:S01]  /*1540*/  ISETP.GT.U32.AND P5, PT, R18, R12, PT ;  /* 0x0000000c1200720c */ /* 0x000fe20003fa4070 */
[----:B------:R-:W-:-:S03]  /*1550*/  IMAD.HI.U32 R22, R20, R11, RZ ;  /* 0x0000000b14167227 */ /* 0x000fc600078e00ff */
[----:B------:R-:W-:Y:S01]  /*1560*/  ISETP.GT.U32.AND P0, PT, R18, R16, PT ;  /* 0x000000101200720c */ /* 0x000fe20003f04070 */
[----:B------:R0:W-:Y:S01]  /*1570*/  STL [R1+0x10], R21 ;  /* 0x0000101501007387 */ /* 0x0001e20000100800 */
[----:B------:R-:W-:-:S03]  /*1580*/  IMAD.MOV R22, RZ, RZ, -R22 ;  /* 0x000000ffff167224 */ /* 0x000fc600078e0a16 */
[----:B------:R2:W-:Y:S01]  /*1590*/  STL [R1+0xc], R14 ;  /* 0x00000c0e01007387 */ /* 0x0005e20000100800 */
[----:B------:R-:W-:Y:S02]  /*15a0*/  IMAD R11, R18, R22, R11 ;  /* 0x00000016120b7224 */ /* 0x000fe400078e020b */
[----:B0-----:R-:W-:-:S04]  /*15b0*/  IMAD.HI.U32 R21, R20, R0, RZ ;  /* 0x0000000014157227 */ /* 0x001fc800078e00ff */
[----:B--2---:R-:W-:Y:S02]  /*15c0*/  IMAD.MOV R14, RZ, RZ, -R2 ;  /* 0x000000ffff0e7224 */ /* 0x004fe400078e0a02 */
[----:B------:R-:W-:-:S04]  /*15d0*/  IMAD.HI.U32 R2, R20, R17, RZ ;  /* 0x0000001114027227 */ /* 0x000fc800078e00ff */
[----:B------:R-:W-:Y:S02]  /*15e0*/  IMAD.MOV R2, RZ, RZ, -R2 ;  /* 0x000000ffff027224 */ /* 0x000fe400078e0a02 */
[----:B------:R-:W-:Y:S02]  /*15f0*/  IMAD.MOV R21, RZ, RZ, -R21 ;  /* 0x000000ffff157224 */ /* 0x000fe400078e0a15 */
[----:B------:R-:W-:Y:S02]  /*1600*/  IMAD R14, R18, R14, R19 ;  /* 0x0000000e120e7224 */ /* 0x000fe400078e0213 */
[--C-:B------:R-:W-:Y:S02]  /*1610*/  @!P0 IMAD.IADD R16, R16, 0x1, -R18.reuse ;  /* 0x0000000110108824 */ /* 0x100fe400078e0a12 */
[----:B------:R-:W-:Y:S01]  /*1620*/  @!P5 IMAD.IADD R12, R12, 0x1, -R18 ;  /* 0x000000010c0cd824 */ /* 0x000fe200078e0a12 */
[C---:B------:R-:W-:Y:S01]  /*1630*/  ISETP.GT.U32.AND P0, PT, R18.reuse, R11, PT ;  /* 0x0000000b1200720c */ /* 0x040fe20003f04070 */
[C---:B------:R-:W-:Y:S01]  /*1640*/  IMAD R17, R18.reuse, R2, R17 ;  /* 0x0000000212117224 */ /* 0x040fe200078e0211 */
[C---:B------:R-:W-:Y:S01]  /*1650*/  ISETP.GT.U32.AND P6, PT, R18.reuse, R14, PT ;  /* 0x0000000e1200720c */ /* 0x040fe20003fc4070 */
[----:B------:R-:W-:-:S02]  /*1660*/  IMAD R0, R18, R21, R0 ;  /* 0x0000001512007224 */ /* 0x000fc400078e0200 */
[----:B------:R-:W-:Y:S01]  /*1670*/  IMAD.MOV.U32 R2, RZ, RZ, R16 ;  /* 0x000000ffff027224 */ /* 0x000fe200078e0010 */
[C---:B------:R-:W-:Y:S01]  /*1680*/  ISETP.GT.U32.AND P5, PT, R18.reuse, R12, PT ;  /* 0x0000000c1200720c */ /* 0x040fe20003fa4070 */
[----:B------:R-:W-:Y:S02]  /*1690*/  IMAD.MOV.U32 R22, RZ, RZ, R13 ;  /* 0x000000ffff167224 */ /* 0x000fe400078e000d */
[----:B------:R-:W-:Y:S01]  /*16a0*/  @!P1 IMAD.MOV R2, RZ, RZ, -R2 ;  /* 0x000000ffff029224 */ /* 0x000fe200078e0a02 */
[C---:B------:R-:W-:Y:S01]  /*16b0*/  ISETP.GT.U32.AND P1, PT, R18.reuse, R0, PT ;  /* 0x000000001200720c */ /* 0x040fe20003f24070 */
[----:B------:R-:W-:Y:S01]  /*16c0*/  @!P4 IMAD.MOV R22, RZ, RZ, -R22 ;  /* 0x000000ffff16c224 */ /* 0x000fe200078e0a16 */
[----:B------:R-:W-:Y:S01]  /*16d0*/  ISETP.GT.U32.AND P4, PT, R18, R17, PT ;  /* 0x000000111200720c */ /* 0x000fe20003f84070 */
[--C-:B------:R-:W-:Y:S02]  /*16e0*/  @!P0 IMAD.IADD R11, R11, 0x1, -R18.reuse ;  /* 0x000000010b0b8824 */ /* 0x100fe400078e0a12 */
[--C-:B------:R-:W-:Y:S01]  /*16f0*/  @!P6 IMAD.IADD R14, R14, 0x1, -R18.reuse ;  /* 0x000000010e0ee824 */ /* 0x100fe200078e0a12 */
[----:B------:R0:W-:Y:S03]  /*1700*/  STL [R1+0x8dc], R2 ;  /* 0x0008dc0201007387 */ /* 0x0001e60000100800 */
[----:B------:R-:W-:Y:S01]  /*1710*/  @!P5 IMAD.IADD R12, R12, 0x1, -R18 ;  /* 0x000000010c0cd824 */ /* 0x000fe200078e0a12 */
[----:B------:R-:W-:-:S03]  /*1720*/  ISETP.GT.U32.AND P6, PT, R18, R11, PT ;  /* 0x0000000b1200720c */ /* 0x000fc60003fc4070 */
[--C-:B------:R-:W-:Y:S01]  /*1730*/  @!P1 IMAD.IADD R0, R0, 0x1, -R18.reuse ;  /* 0x0000000100009824 */ /* 0x100fe200078e0a12 */
[----:B------:R-:W-:Y:S01]  /*1740*/  ISETP.GT.U32.AND P1, PT, R18, R14, PT ;  /* 0x0000000e1200720c */ /* 0x000fe20003f24070 */
[----:B------:R-:W-:Y:S02]  /*1750*/  @!P4 IMAD.IADD R17, R17, 0x1, -R18 ;  /* 0x000000011111c824 */ /* 0x000fe400078e0a12 */
[----:B0-----:R-:W-:-:S04]  /*1760*/  IMAD.MOV.U32 R2, RZ, RZ, R12 ;  /* 0x000000ffff027224 */ /* 0x001fc800078e000c */
[----:B------:R-:W-:Y:S01]  /*1770*/  @!P2 IMAD.MOV R2, RZ, RZ, -R2 ;  /* 0x000000ffff02a224 */ /* 0x000fe200078e0a02 */
[----:B------:R-:W-:Y:S01]  /*1780*/  ISETP.GT.U32.AND P2, PT, R18, R17, PT ;  /* 0x000000111200720c */ /* 0x000fe20003f44070 */
[--C-:B------:R-:W-:Y:S01]  /*1790*/  @!P6 IMAD.IADD R11, R11, 0x1, -R18.reuse ;  /* 0x000000010b0be824 */ /* 0x100fe200078e0a12 */
[----:B------:R-:W-:Y:S01]  /*17a0*/  IABS R12, R15 ;  /* 0x0000000f000c7213 */ /* 0x000fe20000000000 */
[----:B------:R-:W-:Y:S02]  /*17b0*/  STL [R1+0x2c], R22 ;  /* 0x00002c1601007387 */ /* 0x000fe40000100800 */
[----:B------:R-:W-:Y:S01]  /*17c0*/  @!P1 IMAD.IADD R14, R14, 0x1, -R18 ;  /* 0x000000010e0e9824 */ /* 0x000fe200078e0a12 */
[----:B------:R-:W-:Y:S01]  /*17d0*/  ISETP.GE.AND P1, PT, R8, RZ, PT ;  /* 0x000000ff0800720c */ /* 0x000fe20003f26270 */
[----:B------:R0:W-:Y:S01]  /*17e0*/  STL [R1+0x30], R2 ;  /* 0x0000300201007387 */ /* 0x0001e20000100800 */
[----:B------:R-:W-:Y:S01]  /*17f0*/  IMAD.HI.U32 R8, R20, R12, RZ ;  /* 0x0000000c14087227 */ /* 0x000fe200078e00ff */
[----:B------:R-:W-:-:S03]  /*1800*/  ISETP.GE.AND P5, PT, R9, RZ, PT ;  /* 0x000000ff0900720c */ /* 0x000fc60003fa6270 */
[----:B------:R-:W-:Y:S02]  /*1810*/  IMAD.MOV R8, RZ, RZ, -R8 ;  /* 0x000000ffff087224 */ /* 0x000fe400078e0a08 */
[----:B------:R-:W-:Y:S02]  /*1820*/  @!P2 IMAD.IADD R17, R17, 0x1, -R18 ;  /* 0x000000011111a824 */ /* 0x000fe400078e0a12 */
[----:B0-----:R-:W-:-:S04]  /*1830*/  IMAD.MOV.U32 R2, RZ, RZ, R11 ;  /* 0x000000ffff027224 */ /* 0x001fc800078e000b */
[----:B------:R-:W-:Y:S01]  /*1840*/  @!P3 IMAD.MOV R2, RZ, RZ, -R2 ;  /* 0x000000ffff02b224 */ /* 0x000fe200078e0a02 */
[----:B------:R-:W-:Y:S01]  /*1850*/  IABS R9, R3 ;  /* 0x0000000300097213 */ /* 0x000fe20000000000 */
[----:B------:R-:W-:Y:S01]  /*1860*/  STL [R1+0x8f8], R17 ;  /* 0x0008f81101007387 */ /* 0x000fe20000100800 */
[----:B------:R-:W-:Y:S01]  /*1870*/  IMAD R12, R18, R8, R12 ;  /* 0x00000008120c7224 */ /* 0x000fe200078e020c */
[----:B------:R-:W-:Y:S02]  /*1880*/  IABS R8, R26 ;  /* 0x0000001a00087213 */ /* 0x000fe40000000000 */
[----:B------:R0:W-:Y:S01]  /*1890*/  STL [R1+0x34], R2 ;  /* 0x0000340201007387 */ /* 0x0001e20000100800 */
[----:B------:R-:W-:-:S03]  /*18a0*/  IABS R19, R7 ;  /* 0x0000000700137213 */ /* 0x000fc60000000000 */
[----:B------:R-:W2:Y:S01]  /*18b0*/  LDL R26, [R1+0x4c] ;  /* 0x00004c00011a7983 */ /* 0x000ea20000100800 */
[----:B------:R-:W-:Y:S01]  /*18c0*/  ISETP.GE.AND P2, PT, R7, RZ, PT ;  /* 0x000000ff0700720c */ /* 0x000fe20003f46270 */
[----:B------:R-:W-:-:S04]  /*18d0*/  IMAD.HI.U32 R7, R20, R9, RZ ;  /* 0x0000000914077227 */ /* 0x000fc800078e00ff */
[----:B------:R-:W-:-:S04]  /*18e0*/  IMAD.MOV R7, RZ, RZ, -R7 ;  /* 0x000000ffff077224 */ /* 0x000fc800078e0a07 */
[----:B------:R-:W-:Y:S01]  /*18f0*/  IMAD R11, R18, R7, R9 ;  /* 0x00000007120b7224 */ /* 0x000fe200078e0209 */
[----:B------:R-:W-:Y:S02]  /*1900*/  IABS R9, R28 ;  /* 0x0000001c00097213 */ /* 0x000fe40000000000 */
[----:B------:R-:W4:Y:S01]  /*1910*/  LDL R28, [R1+0x48] ;  /* 0x00004800011c7983 */ /* 0x000f220000100800 */
[----:B------:R-:W-:Y:S02]  /*1920*/  IABS R13, R6 ;  /* 0x00000006000d7213 */ /* 0x000fe40000000000 */
[----:B------:R-:W-:Y:S02]  /*1930*/  ISETP.GE.AND P0, PT, R10, RZ, PT ;  /* 0x000000ff0a00720c */ /* 0x000fe40003f06270 */
[----:B------:R-:W-:Y:S01]  /*1940*/  ISETP.GT.U32.AND P4, PT, R18, R0, PT ;  /* 0x000000001200720c */ /* 0x000fe20003f84070 */
[----:B------:R-:W-:-:S04]  /*1950*/  IMAD.HI.U32 R10, R20, R13, RZ ;  /* 0x0000000d140a7227 */ /* 0x000fc800078e00ff */
[----:B------:R-:W-:-:S04]  /*1960*/  IMAD.MOV R10, RZ, RZ, -R10 ;  /* 0x000000ffff0a7224 */ /* 0x000fc800078e0a0a */
[----:B------:R-:W-:-:S04]  /*1970*/  IMAD R13, R18, R10, R13 ;  /* 0x0000000a120d7224 */ /* 0x000fc800078e020d */
[----:B------:R-:W-:Y:S01]  /*1980*/  @!P4 IMAD.IADD R0, R0, 0x1, -R18 ;  /* 0x000000010000c824 */ /* 0x000fe200078e0a12 */
[----:B------:R-:W-:Y:S02]  /*1990*/  ISETP.GT.U32.AND P4, PT, R18, R13, PT ;  /* 0x0000000d1200720c */ /* 0x000fe40003f84070 */
[----:B------:R-:W-:-:S11]  /*19a0*/  IABS R7, R25 ;  /* 0x0000001900077213 */ /* 0x000fd60000000000 */
[----:B------:R-:W-:-:S05]  /*19b0*/  @!P4 IMAD.IADD R13, R13, 0x1, -R18 ;  /* 0x000000010d0dc824 */ /* 0x000fca00078e0a12 */
[----:B------:R-:W-:Y:S01]  /*19c0*/  ISETP.GT.U32.AND P4, PT, R18, R13, PT ;  /* 0x0000000d1200720c */ /* 0x000fe20003f84070 */
[----:B------:R-:W-:-:S04]  /*19d0*/  IMAD.HI.U32 R21, R20, R7, RZ ;  /* 0x0000000714157227 */ /* 0x000fc800078e00ff */
[----:B0-----:R-:W-:Y:S02]  /*19e0*/  IMAD.MOV.U32 R2, RZ, RZ, R14 ;  /* 0x000000ffff027224 */ /* 0x001fe400078e000e */
[----:B------:R-:W-:Y:S02]  /*19f0*/  IMAD.MOV R21, RZ, RZ, -R21 ;  /* 0x000000ffff157224 */ /* 0x000fe400078e0a15 */
[----:B------:R-:W-:Y:S02]  /*1a00*/  IMAD.MOV.U32 R25, RZ, RZ, R23 ;  /* 0x000000ffff197224 */ /* 0x000fe400078e0017 */
[----:B------:R-:W-:Y:S02]  /*1a10*/  @!P5 IMAD.MOV R2, RZ, RZ, -R2 ;  /* 0x000000ffff02d224 */ /* 0x000fe400078e0a02 */
[----:B------:R-:W-:Y:S01]  /*1a20*/  @!P4 IMAD.IADD R13, R13, 0x1, -R18 ;  /* 0x000000010d0dc824 */ /* 0x000fe200078e0a12 */
[----:B---3--:R-:W-:Y:S01]  /*1a30*/  IABS R10, R29 ;  /* 0x0000001d000a7213 */ /* 0x008fe20000000000 */
[----:B-----5:R0:W-:Y:S01]  /*1a40*/  STL [R1+0x8f0], R4 ;  /* 0x0008f00401007387 */ /* 0x0201e20000100800 */
[----:B------:R-:W-:-:S03]  /*1a50*/  IMAD R7, R18, R21, R7 ;  /* 0x0000001512077224 */ /* 0x000fc600078e0207 */
[----:B------:R-:W-:Y:S01]  /*1a60*/  STL [R1+0x8f4], R13 ;  /* 0x0008f40d01007387 */ /* 0x000fe20000100800 */
[----:B------:R-:W-:-:S03]  /*1a70*/  ISETP.GE.AND P3, PT, R6, RZ, PT ;  /* 0x000000ff0600720c */ /* 0x000fc60003f66270 */
[----:B------:R-:W-:Y:S01]  /*1a80*/  STL [R1+0x28], R2 ;  /* 0x0000280201007387 */ /* 0x000fe20000100800 */
[----:B------:R-:W-:-:S04]  /*1a90*/  IMAD.HI.U32 R16, R20, R19, RZ ;  /* 0x0000001314107227 */ /* 0x000fc800078e00ff */
[----:B------:R-:W-:-:S04]  /*1aa0*/  IMAD.HI.U32 R6, R20, R10, RZ ;  /* 0x0000000a14067227 */ /* 0x000fc800078e00ff */
[----:B------:R-:W-:Y:S02]  /*1ab0*/  IMAD.MOV R16, RZ, RZ, -R16 ;  /* 0x000000ffff107224 */ /* 0x000fe400078e0a10 */
[----:B------:R-:W-:Y:S02]  /*1ac0*/  IMAD.MOV R6, RZ, RZ, -R6 ;  /* 0x000000ffff067224 */ /* 0x000fe400078e0a06 */
[----:B------:R-:W-:Y:S02]  /*1ad0*/  @!P0 IMAD.MOV R0, RZ, RZ, -R0 ;  /* 0x000000ffff008224 */ /* 0x000fe400078e0a00 */
[C---:B------:R-:W-:Y:S01]  /*1ae0*/  IMAD R16, R18.reuse, R16, R19 ;  /* 0x0000001012107224 */ /* 0x040fe200078e0213 */
[----:B------:R-:W-:Y:S01]  /*1af0*/  IABS R19, R4 ;  /* 0x0000000400137213 */ /* 0x000fe20000000000 */
[----:B------:R-:W-:Y:S02]  /*1b00*/  IMAD R10, R18, R6, R10 ;  /* 0x00000006120a7224 */ /* 0x000fe400078e020a */
[----:B------:R-:W-:Y:S01]  /*1b10*/  IMAD.MOV.U32 R17, RZ, RZ, R24 ;  /* 0x000000ffff117224 */ /* 0x000fe200078e0018 */
[----:B--2---:R-:W-:Y:S01]  /*1b20*/  IABS R21, R26 ;  /* 0x0000001a00157213 */ /* 0x004fe20000000000 */
[----:B------:R-:W-:-:S02]  /*1b30*/  IMAD.MOV.U32 R26, RZ, RZ, R25 ;  /* 0x000000ffff1a7224 */ /* 0x000fc400078e0019 */
[----:B------:R-:W2:Y:S04]  /*1b40*/  LDL R25, [R1+0x5c] ;  /* 0x00005c0001197983 */ /* 0x000ea80000100800 */
[----:B------:R3:W-:Y:S04]  /*1b50*/  STL [R1+0x20], R0 ;  /* 0x0000200001007387 */ /* 0x0007e80000100800 */
[----:B0-----:R-:W5:Y:S01]  /*1b60*/  LDL.LU R4, [R1+0x64] ;  /* 0x0000640001047983 */ /* 0x001f620000300800 */
[----:B----4-:R-:W-:Y:S01]  /*1b70*/  IABS R6, R28 ;  /* 0x0000001c00067213 */ /* 0x010fe20000000000 */
[----:B------:R-:W-:-:S02]  /*1b80*/  IMAD.MOV.U32 R28, RZ, RZ, R5 ;  /* 0x000000ffff1c7224 */ /* 0x000fc400078e0005 */
[----:B------:R-:W4:Y:S01]  /*1b90*/  LDL.LU R5, [R1+0x68] ;  /* 0x0000680001057983 */ /* 0x000f220000300800 */
[----:B---3--:R-:W-:-:S03]  /*1ba0*/  IABS R0, R17 ;  /* 0x0000001100007213 */ /* 0x008fc60000000000 */
[----:B------:R-:W3:Y:S04]  /*1bb0*/  LDL R2, [R1+0x2b0] ;  /* 0x0002b00001027983 */ /* 0x000ee80000100800 */
[----:B------:R-:W3:Y:S04]  /*1bc0*/  LDL R13, [R1+0x878] ;  /* 0x00087800010d7983 */ /* 0x000ee80000100800 */
[----:B------:R-:W3:Y:S01]  /*1bd0*/  LDL R17, [R1+0x87c] ;  /* 0x00087c0001117983 */ /* 0x000ee20000100800 */
[----:B------:R-:W-:-:S13]  /*1be0*/  ISETP.GT.U32.AND P6, PT, R18, R16, PT ;  /* 0x000000101200720c */ /* 0x000fda0003fc4070 */
[----:B------:R-:W-:-:S05]  /*1bf0*/  @!P6 IMAD.IADD R16, R16, 0x1, -R18 ;  /* 0x000000011010e824 */ /* 0x000fca00078e0a12 */
[----:B------:R-:W-:Y:S01]  /*1c00*/  ISETP.GT.U32.AND P6, PT, R18, R16, PT ;  /* 0x000000101200720c */ /* 0x000fe20003fc4070 */
[----:B------:R-:W-:Y:S01]  /*1c10*/  IMAD.HI.U32 R23, R20, R9, RZ ;  /* 0x0000000914177227 */ /* 0x000fe200078e00ff */
[----:B------:R-:W-:-:S03]  /*1c20*/  ISETP.GT.U32.AND P4, PT, R18, R11, PT ;  /* 0x0000000b1200720c */ /* 0x000fc60003f84070 */
[----:B------:R-:W-:-:S08]  /*1c30*/  IMAD.MOV R23, RZ, RZ, -R23 ;  /* 0x000000ffff177224 */ /* 0x000fd000078e0a17 */
[--C-:B------:R-:W-:Y:S01]  /*1c40*/  @!P6 IMAD.IADD R16, R16, 0x1, -R18.reuse ;  /* 0x000000011010e824 */ /* 0x100fe200078e0a12 */
[C---:B------:R-:W-:Y:S01]  /*1c50*/  ISETP.GT.U32.AND P6, PT, R18.reuse, R12, PT ;  /* 0x0000000c1200720c */ /* 0x040fe20003fc4070 */
[----:B------:R-:W-:Y:S01]  /*1c60*/  IMAD R9, R18, R23, R9 ;  /* 0x0000001712097224 */ /* 0x000fe200078e0209 */
[----:B------:R-:W0:Y:S01]  /*1c70*/  I2F.RP R24, R19 ;  /* 0x0000001300187306 */ /* 0x000e220000209400 */
[----:B------:R-:W-:-:S03]  /*1c80*/  @!P4 IMAD.IADD R11, R11, 0x1, -R18 ;  /* 0x000000010b0bc824 */ /* 0x000fc600078e0a12 */
[----:B------:R-:W-:-:S07]  /*1c90*/  ISETP.GT.U32.AND P4, PT, R18, R9, PT ;  /* 0x000000091200720c */ /* 0x000fce0003f84070 */
[--C-:B------:R-:W-:Y:S01]  /*1ca0*/  @!P6 IMAD.IADD R12, R12, 0x1, -R18.reuse ;  /* 0x000000010c0ce824 */ /* 0x100fe200078e0a12 */
[----:B------:R-:W-:Y:S01]  /*1cb0*/  ISETP.GT.U32.AND P6, PT, R18, R10, PT ;  /* 0x0000000a1200720c */ /* 0x000fe20003fc4070 */
[----:B0-----:R-:W0:Y:S04]  /*1cc0*/  MUFU.RCP R23, R24 ;  /* 0x0000001800177308 */ /* 0x001e280000001000 */
[----:B------:R-:W-:Y:S02]  /*1cd0*/  @!P4 IMAD.IADD R9, R9, 0x1, -R18 ;  /* 0x000000010909c824 */ /* 0x000fe400078e0a12 */
[----:B------:R-:W-:-:S06]  /*1ce0*/  IMAD.HI.U32 R22, R20, R8, RZ ;  /* 0x0000000814167227 */ /* 0x000fcc00078e00ff */
[----:B------:R-:W-:Y:S01]  /*1cf0*/  @!P6 IMAD.IADD R10, R10, 0x1, -R18 ;  /* 0x000000010a0ae824 */ /* 0x000fe200078e0a12 */
[C---:B------:R-:W-:Y:S01]  /*1d00*/  ISETP.GT.U32.AND P6, PT, R18.reuse, R12, PT ;  /* 0x0000000c1200720c */ /* 0x040fe20003fc4070 */
[----:B------:R-:W-:Y:S01]  /*1d10*/  IMAD.MOV R22, RZ, RZ, -R22 ;  /* 0x000000ffff167224 */ /* 0x000fe200078e0a16 */
[C---:B------:R-:W-:Y:S02]  /*1d20*/  ISETP.GT.U32.AND P0, PT, R18.reuse, R9, PT ;  /* 0x000000091200720c */ /* 0x040fe40003f04070 */
[C---:B------:R-:W-:Y:S01]  /*1d30*/  ISETP.GT.U32.AND P5, PT, R18.reuse, R11, PT ;  /* 0x0000000b1200720c */ /* 0x040fe20003fa4070 */
[----:B------:R-:W-:Y:S02]  /*1d40*/  IMAD R8, R18, R22, R8 ;  /* 0x0000001612087224 */ /* 0x000fe400078e0208 */
[----:B0-----:R-:W-:-:S06]  /*1d50*/  VIADD R23, R23, 0xffffffe ;  /* 0x0ffffffe17177836 */ /* 0x001fcc0000000000 */
[--C-:B------:R-:W-:Y:S01]  /*1d60*/  @!P6 IMAD.IADD R12, R12, 0x1, -R18.reuse ;  /* 0x000000010c0ce824 */ /* 0x100fe200078e0a12 */
[----:B------:R-:W-:Y:S01]  /*1d70*/  ISETP.GT.U32.AND P6, PT, R18, R8, PT ;  /* 0x000000081200720c */ /* 0x000fe20003fc4070 */
[--C-:B------:R-:W-:Y:S01]  /*1d80*/  @!P0 IMAD.IADD R9, R9, 0x1, -R18.reuse ;  /* 0x0000000109098824 */ /* 0x100fe200078e0a12 */
[----:B------:R-:W-:Y:S01]  /*1d90*/  ISETP.GE.AND P0, PT, R15, RZ, PT ;  /* 0x000000ff0f00720c */ /* 0x000fe20003f06270 */
[----:B------:R-:W-:Y:S01]  /*1da0*/  @!P5 IMAD.IADD R11, R11, 0x1, -R18 ;  /* 0x000000010b0bd824 */ /* 0x000fe200078e0a12 */
[----:B------:R-:W0:Y:S01]  /*1db0*/  F2I.FTZ.U32.TRUNC.NTZ R15, R23 ;  /* 0x00000017000f7305 */ /* 0x000e22000021f000 */
[----:B------:R-:W-:Y:S01]  /*1dc0*/  IMAD.HI.U32 R14, R20, R6, RZ ;  /* 0x00000006140e7227 */ /* 0x000fe200078e00ff */
[----:B------:R-:W-:-:S03]  /*1dd0*/  ISETP.GT.U32.AND P5, PT, R18, R7, PT ;  /* 0x000000071200720c */ /* 0x000fc60003fa4070 */
[----:B------:R-:W-:-:S04]  /*1de0*/  IMAD.HI.U32 R22, R20, R21, RZ ;  /* 0x0000001514167227 */ /* 0x000fc800078e00ff */
[----:B------:R-:W-:Y:S02]  /*1df0*/  IMAD.MOV R14, RZ, RZ, -R14 ;  /* 0x000000ffff0e7224 */ /* 0x000fe400078e0a0e */
[----:B------:R-:W-:Y:S02]  /*1e00*/  IMAD.MOV R22, RZ, RZ, -R22 ;  /* 0x000000ffff167224 */ /* 0x000fe400078e0a16 */
[----:B------:R-:W-:Y:S01]  /*1e10*/  @!P6 IMAD.IADD R8, R8, 0x1, -R18 ;  /* 0x000000010808e824 */ /* 0x000fe200078e0a12 */
[----:B------:R-:W-:Y:S01]  /*1e20*/  ISETP.GE.AND P6, PT, R3, RZ, PT ;  /* 0x000000ff0300720c */ /* 0x000fe20003fc6270 */
[----:B------:R-:W-:Y:S01]  /*1e30*/  IMAD R6, R18, R14, R6 ;  /* 0x0000000e12067224 */ /* 0x000fe200078e0206 */
[----:B------:R-:W-:Y:S01]  /*1e40*/  IABS R24, R27 ;  /* 0x0000001b00187213 */ /* 0x000fe20000000000 */
[----:B------:R-:W-:-:S04]  /*1e50*/  IMAD.HI.U32 R14, R20, R0, RZ ;  /* 0x00000000140e7227 */ /* 0x000fc800078e00ff */
[----:B------:R-:W-:Y:S01]  /*1e60*/  IMAD R3, R18, R22, R21 ;  /* 0x0000001612037224 */ /* 0x000fe200078e0215 */
[----:B------:R-:W-:Y:S01]  /*1e70*/  IABS R22, R28 ;  /* 0x0000001c00167213 */ /* 0x000fe20000000000 */
[----:B------:R-:W-:Y:S01]  /*1e80*/  IMAD.MOV R14, RZ, RZ, -R14 ;  /* 0x000000ffff0e7224 */ /* 0x000fe200078e0a0e */
[----:B------:R-:W-:Y:S01]  /*1e90*/  IABS R26, R26 ;  /* 0x0000001a001a7213 */ /* 0x000fe20000000000 */
[----:B------:R-:W-:Y:S01]  /*1ea0*/  @!P5 IMAD.IADD R7, R7, 0x1, -R18 ;  /* 0x000000010707d824 */ /* 0x000fe200078e0a12 */
[----:B------:R-:W-:Y:S01]  /*1eb0*/  ISETP.GE.AND P5, PT, R29, RZ, PT ;  /* 0x000000ff1d00720c */ /* 0x000fe20003fa6270 */
[----:B0-----:R-:W-:Y:S02]  /*1ec0*/  IMAD.MOV R23, RZ, RZ, -R15 ;  /* 0x000000ffff177224 */ /* 0x001fe400078e0a0f */
[----:B------:R-:W-:-:S04]  /*1ed0*/  IMAD.HI.U32 R28, R20, R22, RZ ;  /* 0x00000016141c7227 */ /* 0x000fc800078e00ff */
[----:B------:R-:W-:-:S04]  /*1ee0*/  IMAD.HI.U32 R29, R20, R24, RZ ;  /* 0x00000018141d7227 */ /* 0x000fc800078e00ff */
[----:B------:R-:W-:Y:S02]  /*1ef0*/  IMAD R0, R18, R14, R0 ;  /* 0x0000000e12007224 */ /* 0x000fe400078e0200 */
[----:B------:R-:W-:Y:S02]  /*1f00*/  IMAD.MOV.U32 R14, RZ, RZ, RZ ;  /* 0x000000ffff0e7224 */ /* 0x000fe400078e00ff */
[----:B------:R-:W-:Y:S02]  /*1f10*/  IMAD R23, R23, R19, RZ ;  /* 0x0000001317177224 */ /* 0x000fe400078e02ff */
[----:B------:R-:W-:-:S04]  /*1f20*/  IMAD.HI.U32 R27, R20, R26, RZ ;  /* 0x0000001a141b7227 */ /* 0x000fc800078e00ff */
[----:B------:R-:W-:Y:S02]  /*1f30*/  IMAD.MOV R28, RZ, RZ, -R28 ;  /* 0x000000ffff1c7224 */ /* 0x000fe400078e0a1c */
[----:B------:R-:W-:Y:S02]  /*1f40*/  IMAD.MOV R29, RZ, RZ, -R29 ;  /* 0x000000ffff1d7224 */ /* 0x000fe400078e0a1d */
[----:B------:R-:W-:-:S04]  /*1f50*/  IMAD.HI.U32 R23, R15, R23, R14 ;  /* 0x000000170f177227 */ /* 0x000fc800078e000e */
[----:B------:R-:W-:Y:S02]  /*1f60*/  IMAD.MOV R27, RZ, RZ, -R27 ;  /* 0x000000ffff1b7224 */ /* 0x000fe400078e0a1b */
[C---:B------:R-:W-:Y:S02]  /*1f70*/  IMAD R22, R18.reuse, R28, R22 ;  /* 0x0000001c12167224 */ /* 0x040fe400078e0216 */
[C---:B------:R-:W-:Y:S02]  /*1f80*/  IMAD R15, R18.reuse, R29, R24 ;  /* 0x0000001d120f7224 */ /* 0x040fe400078e0218 */
[----:B------:R-:W-:Y:S01]  /*1f90*/  IMAD R14, R18, R27, R26 ;  /* 0x0000001b120e7224 */ /* 0x000fe200078e021a */
[----:B--2---:R-:W-:-:S05]  /*1fa0*/  IABS R21, R25 ;  /* 0x0000001900157213 */ /* 0x004fca0000000000 */
[----:B------:R-:W-:-:S04]  /*1fb0*/  IMAD.HI.U32 R25, R20, R21, RZ ;  /* 0x0000001514197227 */ /* 0x000fc800078e00ff */
[----:B------:R-:W-:Y:S01]  /*1fc0*/  IMAD.MOV R25, RZ, RZ, -R25 ;  /* 0x000000ffff197224 */ /* 0x000fe200078e0a19 */
[----:B-----5:R-:W-:-:S03]  /*1fd0*/  IABS R28, R4 ;  /* 0x00000004001c7213 */ /* 0x020fc60000000000 */
[----:B------:R-:W-:Y:S01]  /*1fe0*/  IMAD R21, R18, R25, R21 ;  /* 0x0000001912157224 */ /* 0x000fe200078e0215 */
[----:B----4-:R-:W-:Y:S02]  /*1ff0*/  IABS R24, R5 ;  /* 0x0000000500187213 */ /* 0x010fe40000000000 */
[----:B---3--:R-:W-:Y:S01]  /*2000*/  IABS R25, R2 ;  /* 0x0000000200197213 */ /* 0x008fe20000000000 */
[----:B------:R-:W-:Y:S01]  /*2010*/  IMAD.HI.U32 R29, R20, R28, RZ ;  /* 0x0000001c141d7227 */ /* 0x000fe200078e00ff */
[----:B------:R-:W-:-:S03]  /*2020*/  IABS R26, R13 ;  /* 0x0000000d001a7213 */ /* 0x000fc60000000000 */
[----:B------:R-:W-:Y:S01]  /*2030*/  IMAD.HI.U32 R13, R20, R25, RZ ;  /* 0x00000019140d7227 */ /* 0x000fe200078e00ff */
[----:B------:R-:W-:-:S03]  /*2040*/  IABS R27, R17 ;  /* 0x00000011001b7213 */ /* 0x000fc60000000000 */
[----:B------:R-:W-:-:S04]  /*2050*/  IMAD.HI.U32 R17, R20, R24, RZ ;  /* 0x0000001814117227 */ /* 0x000fc800078e00ff */
[----:B------:R-:W-:Y:S02]  /*2060*/  IMAD.MOV R20, RZ, RZ, -R29 ;  /* 0x000000ffff147224 */ /* 0x000fe400078e0a1d */
[----:B------:R-:W-:Y:S02]  /*2070*/  IMAD.MOV R13, RZ, RZ, -R13 ;  /* 0x000000ffff0d7224 */ /* 0x000fe400078e0a0d */
[----:B------:R-:W-:Y:S02]  /*2080*/  IMAD.MOV R29, RZ, RZ, -R17 ;  /* 0x000000ffff1d7224 */ /* 0x000fe400078e0a11 */
[----:B------:R-:W2:Y:S01]  /*2090*/  LDL.LU R17, [R1+0x8f8] ;  /* 0x0008f80001117983 */ /* 0x000ea20000300800 */
[----:B------:R-:W-:-:S03]  /*20a0*/  IMAD R25, R18, R13, R25 ;  /* 0x0000000d12197224 */ /* 0x000fc600078e0219 */
[----:B------:R-:W3:Y:S01]  /*20b0*/  LDL.LU R13, [R1+0x8f4] ;  /* 0x0008f400010d7983 */ /* 0x000ee20000300800 */
[----:B------:R-:W-:Y:S02]  /*20c0*/  IMAD R20, R18, R20, R28 ;  /* 0x0000001412147224 */ /* 0x000fe400078e021c */
[----:B------:R-:W-:-:S04]  /*20d0*/  IMAD.HI.U32 R28, R23, R26, RZ ;  /* 0x0000001a171c7227 */ /* 0x000fc800078e00ff */
[----:B------:R-:W-:Y:S02]  /*20e0*/  IMAD.MOV R28, RZ, RZ, -R28 ;  /* 0x000000ffff1c7224 */ /* 0x000fe400078e0a1c */
[----:B------:R-:W-:Y:S02]  /*20f0*/  IMAD R24, R18, R29, R24 ;  /* 0x0000001d12187224 */ /* 0x000fe400078e0218 */
[----:B------:R-:W-:Y:S01]  /*2100*/  @!P2 IMAD.MOV R16, RZ, RZ, -R16 ;  /* 0x000000ffff10a224 */ /* 0x000fe200078e0a10 */
[----:B------:R-:W4:Y:S01]  /*2110*/  LDL.LU R29, [R1+0x4c] ;  /* 0x00004c00011d7983 */ /* 0x000f220000300800 */
[----:B------:R-:W-:-:S03]  /*2120*/  IMAD R26, R19, R28, R26 ;  /* 0x0000001c131a7224 */ /* 0x000fc600078e021a */
[----:B------:R-:W5:Y:S01]  /*2130*/  LDL.LU R28, [R1+0x50] ;  /* 0x00005000011c7983 */ /* 0x000f620000300800 */
[----:B------:R-:W-:-:S04]  /*2140*/  IMAD.HI.U32 R23, R23, R27, RZ ;  /* 0x0000001b17177227 */ /* 0x000fc800078e00ff */
[----:B------:R-:W-:-:S04]  /*2150*/  IMAD.MOV R23, RZ, RZ, -R23 ;  /* 0x000000ffff177224 */ /* 0x000fc800078e0a17 */
[----:B------:R-:W-:Y:S01]  /*2160*/  IMAD R23, R19, R23, R27 ;  /* 0x0000001713177224 */ /* 0x000fe200078e021b */
[----:B------:R-:W-:-:S13]  /*2170*/  ISETP.GT.U32.AND P4, PT, R18, R10, PT ;  /* 0x0000000a1200720c */ /* 0x000fda0003f84070 */
[----:B------:R-:W-:Y:S01]  /*2180*/  @!P4 IMAD.IADD R10, R10, 0x1, -R18 ;  /* 0x000000010a0ac824 */ /* 0x000fe200078e0a12 */
[----:B------:R-:W-:-:S13]  /*2190*/  ISETP.GT.U32.AND P4, PT, R18, R6, PT ;  /* 0x000000061200720c */ /* 0x000fda0003f84070 */
[----:B------:R-:W-:Y:S01]  /*21a0*/  @!P4 IMAD.IADD R6, R6, 0x1, -R18 ;  /* 0x000000010606c824 */ /* 0x000fe200078e0a12 */
[----:B------:R-:W-:Y:S01]  /*21b0*/  ISETP.GT.U32.AND P4, PT, R18, R3, PT ;  /* 0x000000031200720c */ /* 0x000fe20003f84070 */
[----:B--2---:R-:W-:Y:S02]  /*21c0*/  @!P1 IMAD.MOV R17, RZ, RZ, -R17 ;  /* 0x000000ffff119224 */ /* 0x004fe400078e0a11 */
[----:B---3--:R-:W-:-:S03]  /*21d0*/  @!P3 IMAD.MOV R13, RZ, RZ, -R13 ;  /* 0x000000ffff0db224 */ /* 0x008fc600078e0a0d */
[----:B------:R0:W-:Y:S04]  /*21e0*/  STL [R1+0x8e0], R17 ;  /* 0x0008e01101007387 */ /* 0x0001e80000100800 */
[----:B0-----:R-:W2:Y:S04]  /*21f0*/  LDL.LU R17, [R1+0x48] ;  /* 0x0000480001117983 */ /* 0x001ea80000300800 */
[----:B------:R0:W-:Y:S04]  /*2200*/  STL [R1+0x8e4], R16 ;  /* 0x0008e41001007387 */ /* 0x0001e80000100800 */
[----:B0-----:R-:W3:Y:S04]  /*2210*/  LDL.LU R16, [R1+0x44] ;  /* 0x0000440001107983 */ /* 0x001ee80000300800 */
[----:B------:R0:W-:Y:S04]  /*2220*/  STL [R1+0x8e8], R13 ;  /* 0x0008e80d01007387 */ /* 0x0001e80000100800 */
[----:B0-----:R-:W2:Y:S04]  /*2230*/  LDL.LU R13, [R1+0x3c] ;  /* 0x00003c00010d7983 */ /* 0x001ea80000300800 */
[----:B------:R-:W2:Y:S01]  /*2240*/  LDL.LU R27, [R1+0x38] ;  /* 0x00003800011b7983 */ /* 0x000ea20000300800 */
[----:B------:R-:W-:Y:S01]  /*2250*/  @!P4 IMAD.IADD R3, R3, 0x1, -R18 ;  /* 0x000000010303c824 */ /* 0x000fe200078e0a12 */
[----:B------:R-:W-:-:S13]  /*2260*/  ISETP.GT.U32.AND P4, PT, R18, R0, PT ;  /* 0x000000001200720c */ /* 0x000fda0003f84070 */
[----:B------:R-:W-:Y:S01]  /*2270*/  @!P4 IMAD.IADD R0, R0, 0x1, -R18 ;  /* 0x000000010000c824 */ /* 0x000fe200078e0a12 */
[----:B------:R-:W-:-:S13]  /*2280*/  ISETP.GT.U32.AND P4, PT, R18, R22, PT ;  /* 0x000000161200720c */ /* 0x000fda0003f84070 */
[----:B------:R-:W-:Y:S01]  /*2290*/  @!P4 IMAD.IADD R22, R22, 0x1, -R18 ;  /* 0x000000011616c824 */ /* 0x000fe200078e0a12 */
[C---:B------:R-:W-:Y:S02]  /*22a0*/  ISETP.GT.U32.AND P4, PT, R18.reuse, R14, PT ;  /* 0x0000000e1200720c */ /* 0x040fe40003f84070 */
[C---:B------:R-:W-:Y:S02]  /*22b0*/  ISETP.GT.U32.AND P2, PT, R18.reuse, R7, PT ;  /* 0x000000071200720c */ /* 0x040fe40003f44070 */
[----:B------:R-:W-:-:S09]  /*22c0*/  ISETP.GT.U32.AND P3, PT, R18, R6, PT ;  /* 0x000000061200720c */ /* 0x000fd20003f64070 */
[--C-:B------:R-:W-:Y:S01]  /*22d0*/  @!P4 IMAD.IADD R14, R14, 0x1, -R18.reuse ;  /* 0x000000010e0ec824 */ /* 0x100fe200078e0a12 */
[C---:B------:R-:W-:Y:S01]  /*22e0*/  ISETP.GT.U32.AND P4, PT, R18.reuse, R0, PT ;  /* 0x000000001200720c */ /* 0x040fe20003f84070 */
[--C-:B------:R-:W-:Y:S01]  /*22f0*/  @!P2 IMAD.IADD R7, R7, 0x1, -R18.reuse ;  /* 0x000000010707a824 */ /* 0x100fe200078e0a12 */
[----:B------:R-:W-:Y:S01]  /*2300*/  ISETP.GT.U32.AND P2, PT, R18, R15, PT ;  /* 0x0000000f1200720c */ /* 0x000fe20003f44070 */
[----:B------:R-:W-:Y:S01]  /*2310*/  @!P3 IMAD.IADD R6, R6, 0x1, -R18 ;  /* 0x000000010606b824 */ /* 0x000fe200078e0a12 */
[----:B------:R-:W-:-:S09]  /*2320*/  ISETP.GT.U32.AND P3, PT, R18, R20, PT ;  /* 0x000000141200720c */ /* 0x000fd20003f64070 */
[--C-:B------:R-:W-:Y:S01]  /*2330*/  @!P4 IMAD.IADD R0, R0, 0x1, -R18.reuse ;  /* 0x000000010000c824 */ /* 0x100fe200078e0a12 */
[----:B------:R-:W-:Y:S01]  /*2340*/  ISETP.GT.U32.AND P4, PT, R18, R25, PT ;  /* 0x000000191200720c */ /* 0x000fe20003f84070 */
[--C-:B------:R-:W-:Y:S02]  /*2350*/  @!P2 IMAD.IADD R15, R15, 0x1, -R18.reuse ;  /* 0x000000010f0fa824 */ /* 0x100fe400078e0a12 */
[----:B------:R-:W-:Y:S02]  /*2360*/  @!P3 IMAD.IADD R20, R20, 0x1, -R18 ;  /* 0x000000011414b824 */ /* 0x000fe400078e0a12 */
[----:B------:R-:W-:Y:S01]  /*2370*/  @!P0 IMAD.MOV R12, RZ, RZ, -R12 ;  /* 0x000000ffff0c8224 */ /* 0x000fe200078e0a0c */
[C---:B------:R-:W-:Y:S01]  /*2380*/  ISETP.GT.U32.AND P0, PT, R18.reuse, R3, PT ;  /* 0x000000031200720c */ /* 0x040fe20003f04070 */
[----:B------:R-:W-:Y:S01]  /*2390*/  @!P5 IMAD.MOV R10, RZ, RZ, -R10 ;  /* 0x000000ffff0ad224 */ /* 0x000fe200078e0a0a */
[----:B------:R-:W-:-:S05]  /*23a0*/  ISETP.GT.U32.AND P1, PT, R18, R8, PT ;  /* 0x000000081200720c */ /* 0x000fca0003f24070 */
[--C-:B------:R-:W-:Y:S01]  /*23b0*/  @!P4 IMAD.IADD R25, R25, 0x1, -R18.reuse ;  /* 0x000000011919c824 */ /* 0x100fe200078e0a12 */
[----:B----4-:R-:W-:Y:S02]  /*23c0*/  ISETP.GE.AND P4, PT, R29, RZ, PT ;  /* 0x000000ff1d00720c */ /* 0x010fe40003f86270 */
[C---:B------:R-:W-:Y:S01]  /*23d0*/  ISETP.GT.U32.AND P5, PT, R18.reuse, R22, PT ;  /* 0x000000161200720c */ /* 0x040fe20003fa4070 */
[----:B------:R-:W-:Y:S01]  /*23e0*/  @!P6 IMAD.MOV R11, RZ, RZ, -R11 ;  /* 0x000000ffff0be224 */ /* 0x000fe200078e0a0b */
[C---:B------:R-:W-:Y:S01]  /*23f0*/  ISETP.GT.U32.AND P6, PT, R18.reuse, R14, PT ;  /* 0x0000000e1200720c */ /* 0x040fe20003fc4070 */
[--C-:B------:R-:W-:Y:S01]  /*2400*/  @!P0 IMAD.IADD R3, R3, 0x1, -R18.reuse ;  /* 0x0000000103038824 */ /* 0x100fe200078e0a12 */
[----:B------:R-:W-:Y:S01]  /*2410*/  ISETP.GT.U32.AND P0, PT, R18, R24, PT ;  /* 0x000000181200720c */ /* 0x000fe20003f04070 */
[----:B------:R-:W-:Y:S01]  /*2420*/  @!P1 IMAD.IADD R8, R8, 0x1, -R18 ;  /* 0x0000000108089824 */ /* 0x000fe200078e0a12 */
[----:B------:R-:W-:-:S07]  /*2430*/  ISETP.GT.U32.AND P1, PT, R18, R21, PT ;  /* 0x000000151200720c */ /* 0x000fce0003f24070 */
[--C-:B------:R-:W-:Y:S01]  /*2440*/  @!P5 IMAD.IADD R22, R22, 0x1, -R18.reuse ;  /* 0x000000011616d824 */ /* 0x100fe200078e0a12 */
[C---:B------:R-:W-:Y:S01]  /*2450*/  ISETP.GT.U32.AND P5, PT, R19.reuse, R26, PT ;  /* 0x0000001a1300720c */ /* 0x040fe20003fa4070 */
[--C-:B------:R-:W-:Y:S01]  /*2460*/  @!P6 IMAD.IADD R14, R14, 0x1, -R18.reuse ;  /* 0x000000010e0ee824 */ /* 0x100fe200078e0a12 */
[----:B------:R-:W-:Y:S01]  /*2470*/  ISETP.GT.U32.AND P6, PT, R19, R23, PT ;  /* 0x000000171300720c */ /* 0x000fe20003fc4070 */
[--C-:B------:R-:W-:Y:S02]  /*2480*/  @!P0 IMAD.IADD R24, R24, 0x1, -R18.reuse ;  /* 0x0000000118188824 */ /* 0x100fe400078e0a12 */
[----:B------:R-:W-:-:S08]  /*2490*/  @!P1 IMAD.IADD R21, R21, 0x1, -R18 ;  /* 0x0000000115159824 */ /* 0x000fd000078e0a12 */
[--C-:B------:R-:W-:Y:S01]  /*24a0*/  @!P5 IMAD.IADD R26, R26, 0x1, -R19.reuse ;  /* 0x000000011a1ad824 */ /* 0x100fe200078e0a13 */
[----:B-----5:R-:W-:Y:S01]  /*24b0*/  ISETP.GE.AND P5, PT, R28, RZ, PT ;  /* 0x000000ff1c00720c */ /* 0x020fe20003fa6270 */
[----:B------:R-:W-:-:S05]  /*24c0*/  @!P6 IMAD.IADD R23, R23, 0x1, -R19 ;  /* 0x000000011717e824 */ /* 0x000fca00078e0a13 */
[----:B------:R-:W-:-:S13]  /*24d0*/  ISETP.GT.U32.AND P6, PT, R19, R23, PT ;  /* 0x000000171300720c */ /* 0x000fda0003fc4070 */
[----:B------:R-:W-:Y:S01]  /*24e0*/  @!P6 IMAD.IADD R23, R23, 0x1, -R19 ;  /* 0x000000011717e824 */ /* 0x000fe200078e0a13 */
[----:B------:R-:W-:Y:S02]  /*24f0*/  ISETP.GE.AND P6, PT, R4, RZ, PT ;  /* 0x000000ff0400720c */ /* 0x000fe40003fc6270 */
[----:B---3--:R-:W-:Y:S02]  /*2500*/  ISETP.GE.AND P3, PT, R16, RZ, PT ;  /* 0x000000ff1000720c */ /* 0x008fe40003f66270 */
[----:B--2---:R-:W-:Y:S02]  /*2510*/  ISETP.GE.AND P2, PT, R13, RZ, PT ;  /* 0x000000ff0d00720c */ /* 0x004fe40003f46270 */
[----:B------:R-:W2:Y:S04]  /*2520*/  LDL.LU R13, [R1+0x58] ;  /* 0x00005800010d7983 */ /* 0x000ea80000300800 */
[----:B------:R-:W3:Y:S04]  /*2530*/  LDL R16, [R1+0x878] ;  /* 0x0008780001107983 */ /* 0x000ee80000100800 */
[----:B------:R-:W4:Y:S01]  /*2540*/  LDL.LU R29, [R1+0x5c] ;  /* 0x00005c00011d7983 */ /* 0x000f220000300800 */
[----:B------:R-:W-:-:S02]  /*2550*/  ISETP.GE.AND P0, PT, R17, RZ, PT ;  /* 0x000000ff1100720c */ /* 0x000fc40003f06270 */
[----:B------:R-:W-:Y:S01]  /*2560*/  ISETP.GE.AND P1, PT, R27, RZ, PT ;  /* 0x000000ff1b00720c */ /* 0x000fe20003f26270 */
[----:B------:R-:W5:Y:S01]  /*2570*/  LDL.LU R17, [R1+0x60] ;  /* 0x0000600001117983 */ /* 0x000f620000300800 */
[----:B------:R-:W-:-:S03]  /*2580*/  IMAD.MOV.U32 R27, RZ, RZ, R0 ;  /* 0x000000ffff1b7224 */ /* 0x000fc600078e0000 */
[----:B------:R-:W2:Y:S04]  /*2590*/  LDL R28, [R1+0x87c] ;  /* 0x00087c00011c7983 */ /* 0x000ea80000100800 */
[----:B------:R-:W2:Y:S04]  /*25a0*/  LDL.LU R0, [R1+0x54] ;  /* 0x0000540001007983 */ /* 0x000ea80000300800 */
[----:B------:R-:W5:Y:S01]  /*25b0*/  LDL.LU R4, [R1+0x8f0] ;  /* 0x0008f00001047983 */ /* 0x000f620000300800 */
[----:B------:R-:W-:Y:S01]  /*25c0*/  @!P0 IMAD.MOV R6, RZ, RZ, -R6 ;  /* 0x000000ffff068224 */ /* 0x000fe200078e0a06 */
[----:B------:R-:W-:-:S13]  /*25d0*/  ISETP.GT.U32.AND P0, PT, R18, R24, PT ;  /* 0x000000181200720c */ /* 0x000fda0003f04070 */
[----:B------:R-:W-:Y:S02]  /*25e0*/  @!P0 IMAD.IADD R24, R24, 0x1, -R18 ;  /* 0x0000000118188824 */ /* 0x000fe400078e0a12 */
[----:B------:R-:W-:Y:S01]  /*25f0*/  @!P1 IMAD.MOV R9, RZ, RZ, -R9 ;  /* 0x000000ffff099224 */ /* 0x000fe200078e0a09 */
[C---:B------:R-:W-:Y:S01]  /*2600*/  ISETP.GT.U32.AND P1, PT, R18.reuse, R21, PT ;  /* 0x000000151200720c */ /* 0x040fe20003f24070 */
[----:B------:R-:W-:Y:S01]  /*2610*/  @!P2 IMAD.MOV R8, RZ, RZ, -R8 ;  /* 0x000000ffff08a224 */ /* 0x000fe200078e0a08 */
[C---:B------:R-:W-:Y:S01]  /*2620*/  ISETP.GT.U32.AND P2, PT, R18.reuse, R15, PT ;  /* 0x0000000f1200720c */ /* 0x040fe20003f44070 */
[----:B------:R-:W-:Y:S01]  /*2630*/  @!P3 IMAD.MOV R7, RZ, RZ, -R7 ;  /* 0x000000ffff07b224 */ /* 0x000fe200078e0a07 */
[C---:B------:R-:W-:Y:S01]  /*2640*/  ISETP.GT.U32.AND P3, PT, R18.reuse, R20, PT ;  /* 0x000000141200720c */ /* 0x040fe20003f64070 */
[----:B------:R-:W-:Y:S01]  /*2650*/  @!P4 IMAD.MOV R3, RZ, RZ, -R3 ;  /* 0x000000ffff03c224 */ /* 0x000fe200078e0a03 */
[----:B------:R-:W-:Y:S01]  /*2660*/  ISETP.GT.U32.AND P4, PT, R18, R25, PT ;  /* 0x000000191200720c */ /* 0x000fe20003f84070 */
[----:B------:R-:W-:Y:S01]  /*2670*/  @!P5 IMAD.MOV R27, RZ, RZ, -R27 ;  /* 0x000000ffff1bd224 */ /* 0x000fe200078e0a1b */
[----:B------:R-:W-:-:S05]  /*2680*/  ISETP.GT.U32.AND P5, PT, R19, R26, PT ;  /* 0x0000001a1300720c */ /* 0x000fca0003fa4070 */
[--C-:B------:R-:W-:Y:S02]  /*2690*/  @!P1 IMAD.IADD R21, R21, 0x1, -R18.reuse ;  /* 0x0000000115159824 */ /* 0x100fe400078e0a12 */
[--C-:B------:R-:W-:Y:S02]  /*26a0*/  @!P2 IMAD.IADD R15, R15, 0x1, -R18.reuse ;  /* 0x000000010f0fa824 */ /* 0x100fe400078e0a12 */
[--C-:B------:R-:W-:Y:S02]  /*26b0*/  @!P3 IMAD.IADD R20, R20, 0x1, -R18.reuse ;  /* 0x000000011414b824 */ /* 0x100fe400078e0a12 */
[----:B------:R-:W-:Y:S02]  /*26c0*/  @!P4 IMAD.IADD R25, R25, 0x1, -R18 ;  /* 0x000000011919c824 */ /* 0x000fe400078e0a12 */
[----:B------:R-:W-:Y:S01]  /*26d0*/  @!P5 IMAD.IADD R26, R26, 0x1, -R19 ;  /* 0x000000011a1ad824 */ /* 0x000fe200078e0a13 */
[----:B----4-:R-:W-:Y:S02]  /*26e0*/  ISETP.GE.AND P0, PT, R29, RZ, PT ;  /* 0x000000ff1d00720c */ /* 0x010fe40003f06270 */
[----:B------:R-:W0:Y:S01]  /*26f0*/  S2R R29, SR_TID.X ;  /* 0x00000000001d7919 */ /* 0x000e220000002100 */
[----:B---3--:R-:W-:-:S02]  /*2700*/  ISETP.GE.AND P3, PT, R16, RZ, PT ;  /* 0x000000ff1000720c */ /* 0x008fc40003f66270 */
[----:B--2---:R-:W-:Y:S02]  /*2710*/  ISETP.GE.AND P1, PT, R0, RZ, PT ;  /* 0x000000ff0000720c */ /* 0x004fe40003f26270 */
[----:B------:R-:W-:Y:S02]  /*2720*/  ISETP.GE.AND P5, PT, R28, RZ, PT ;  /* 0x000000ff1c00720c */ /* 0x000fe40003fa6270 */
[----:B------:R-:W-:Y:S02]  /*2730*/  ISETP.GE.AND P2, PT, R13, RZ, PT ;  /* 0x000000ff0d00720c */ /* 0x000fe40003f46270 */
[----:B0-----:R-:W-:Y:S02]  /*2740*/  LOP3.LUT R0, R29, 0x3, RZ, 0xc0, !PT ;  /* 0x000000031d007812 */ /* 0x001fe400078ec0ff */
[----:B------:R-:W-:-:S03]  /*2750*/  SHF.R.U32.HI R18, RZ, 0x2, R29 ;  /* 0x00000002ff127819 */ /* 0x000fc6000001161d */
[----:B------:R-:W-:Y:S01]  /*2760*/  IMAD R0, R0, 0x220, RZ ;  /* 0x0000022000007824 */ /* 0x000fe200078e02ff */
[----:B------:R-:W-:-:S04]  /*2770*/  SGXT.U32 R18, R18, 0x3 ;  /* 0x000000031212781a */ /* 0x000fc80000000000 */
[----:B------:R-:W-:Y:S01]  /*2780*/  LOP3.LUT R0, R0, R18, RZ, 0xfc, !PT ;  /* 0x0000001200007212 */ /* 0x000fe200078efcff */
[C---:B------:R-:W-:Y:S01]  /*2790*/  IMAD.SHL.U32 R18, R29.reuse, 0x40, RZ ;  /* 0x000000401d127824 */ /* 0x040fe200078e00ff */
[----:B------:R-:W-:Y:S01]  /*27a0*/  SHF.R.U32.HI R19, RZ, 0x1, R29 ;  /* 0x00000001ff137819 */ /* 0x000fe2000001161d */
[----:B------:R-:W-:-:S03]  /*27b0*/  IMAD.SHL.U32 R13, R29, 0x8, RZ ;  /* 0x000000081d0d7824 */ /* 0x000fc600078e00ff */
[----:B------:R-:W-:Y:S01]  /*27c0*/  LOP3.LUT R18, R18, 0x1c0, RZ, 0xc0, !PT ;  /* 0x000001c012127812 */ /* 0x000fe200078ec0ff */
[----:B------:R-:W-:Y:S01]  /*27d0*/  @!P5 IMAD.MOV R23, RZ, RZ, -R23 ;  /* 0x000000ffff17d224 */ /* 0x000fe200078e0a17 */
[----:B------:R-:W-:Y:S01]  /*27e0*/  LOP3.LUT R0, R0, 0x10, R19, 0xf8, !PT ;  /* 0x0000001000007812 */ /* 0x000fe200078ef813 */
[----:B------:R-:W-:Y:S01]  /*27f0*/  IMAD.SHL.U32 R28, R29, 0x2, RZ ;  /* 0x000000021d1c7824 */ /* 0x000fe200078e00ff */
[----:B-----5:R-:W-:Y:S01]  /*2800*/  ISETP.NE.AND P5, PT, R4, RZ, PT ;  /* 0x000000ff0400720c */ /* 0x020fe20003fa5270 */
[----:B------:R-:W-:Y:S01]  /*2810*/  @!P3 IMAD.MOV R26, RZ, RZ, -R26 ;  /* 0x000000ffff1ab224 */ /* 0x000fe200078e0a1a */
[----:B------:R-:W-:Y:S02]  /*2820*/  LOP3.LUT R18, R18, 0x30, R13, 0xf8, !PT ;  /* 0x0000003012127812 */ /* 0x000fe400078ef80d */
[----:B------:R-:W-:Y:S02]  /*2830*/  ISETP.GE.AND P3, PT, R5, RZ, PT ;  /* 0x000000ff0500720c */ /* 0x000fe40003f66270 */
[----:B------:R-:W-:Y:S01]  /*2840*/  LOP3.LUT R4, RZ, R4, RZ, 0x33, !PT ;  /* 0x00000004ff047212 */ /* 0x000fe200078e33ff */
[----:B------:R-:W2:Y:S01]  /*2850*/  LDL.LU R5, [R1+0x8ec] ;  /* 0x0008ec0001057983 */ /* 0x000ea20000300800 */
[----:B------:R-:W-:-:S03]  /*2860*/  LOP3.LUT R16, R18, 0x30, R28, 0x78, !PT ;  /* 0x0000003012107812 */ /* 0x000fc600078e781c */
[----:B------:R0:W-:Y:S04]  /*2870*/  STL [R1+0x8b0], R13 ;  /* 0x0008b00d01007387 */ /* 0x0001e80000100800 */
[----:B------:R3:W-:Y:S01]  /*2880*/  STL [R1+0x8b4], R0 ;  /* 0x0008b40001007387 */ /* 0x0007e20000100800 */
[C---:B0-----:R-:W-:Y:S02]  /*2890*/  SEL R13, R4.reuse, R26, !P5 ;  /* 0x0000001a040d7207 */ /* 0x041fe40006800000 */
[----:B---3--:R-:W-:Y:S01]  /*28a0*/  SEL R0, R4, R23, !P5 ;  /* 0x0000001704007207 */ /* 0x008fe20006800000 */
[----:B------:R-:W-:Y:S04]  /*28b0*/  STL [R1+0x2f8], R16 ;  /* 0x0002f81001007387 */ /* 0x000fe80000100800 */
[----:B------:R-:W-:Y:S04]  /*28c0*/  STL [R1+0x8d8], R0 ;  /* 0x0008d80001007387 */ /* 0x000fe80000100800 */
[----:B------:R0:W-:Y:S04]  /*28d0*/  STL [R1+0x3c], R13 ;  /* 0x00003c0d01007387 */ /* 0x0001e80000100800 */
[----:B------:R-:W3:Y:S01]  /*28e0*/  LDL.LU R18, [R1+0x40] ;  /* 0x0000400001127983 */ /* 0x000ee20000300800 */
[----:B------:R-:W-:Y:S01]  /*28f0*/  ISETP.GE.AND P4, PT, R17, RZ, PT ;  /* 0x000000ff1100720c */ /* 0x000fe20003f86270 */
[----:B------:R-:W-:-:S02]  /*2900*/  @!P1 IMAD.MOV R22, RZ, RZ, -R22 ;  /* 0x000000ffff169224 */ /* 0x000fc400078e0a16 */
[----:B0-----:R-:W4:Y:S01]  /*2910*/  LDL.LU R13, [R1+0x24] ;  /* 0x00002400010d7983 */ /* 0x001f220000300800 */
[----:B------:R-:W-:-:S03]  /*2920*/  ISETP.GE.AND P1, PT, R2, RZ, PT ;  /* 0x000000ff0200720c */ /* 0x000fc60003f26270 */
[----:B------:R-:W5:Y:S04]  /*2930*/  LDL.LU R16, [R1+0x1c] ;  /* 0x00001c0001107983 */ /* 0x000f680000300800 */
[----:B------:R-:W3:Y:S04]  /*2940*/  LDL.LU R17, [R1+0x18] ;  /* 0x0000180001117983 */ /* 0x000ee80000300800 */
[----:B------:R-:W3:Y:S01]  /*2950*/  LDL.LU R2, [R1+0x14] ;  /* 0x0000140001027983 */ /* 0x000ee20000300800 */
[----:B------:R-:W-:Y:S01]  /*2960*/  LOP3.LUT R4, R29, 0x3f, RZ, 0xc0, !PT ;  /* 0x0000003f1d047812 */ /* 0x000fe200078ec0ff */
[----:B------:R-:W-:-:S02]  /*2970*/  @!P2 IMAD.MOV R14, RZ, RZ, -R14 ;  /* 0x000000ffff0ea224 */ /* 0x000fc400078e0a0e */
[----:B------:R-:W3:Y:S02]  /*2980*/  LDL.LU R23, [R1+0x10] ;  /* 0x0000100001177983 */ /* 0x000ee40000300800 */
[----:B-1----:R-:W-:Y:S02]  /*2990*/  IMAD R4, R4, UR4, RZ ;  /* 0x0000000404047c24 */ /* 0x002fe4000f8e02ff */
[----:B------:R-:W-:Y:S01]  /*29a0*/  @!P0 IMAD.MOV R21, RZ, RZ, -R21 ;  /* 0x000000ffff158224 */ /* 0x000fe200078e0a15 */
[----:B------:R-:W3:Y:S02]  /*29b0*/  LDL.LU R19, [R1+0xc] ;  /* 0x00000c0001137983 */ /* 0x000ee40000300800 */
[----:B------:R-:W-:Y:S02]  /*29c0*/  IADD3 R4, P0, PT, R4, UR14, RZ ;  /* 0x0000000e04047c10 */ /* 0x000fe4000ff1e0ff */
[----:B------:R-:W3:Y:S04]  /*29d0*/  LDL.LU R0, [R1+0x30] ;  /* 0x0000300001007983 */ /* 0x000ee80000300800 */
[----:B------:R-:W3:Y:S04]  /*29e0*/  LDL.LU R26, [R1+0x34] ;  /* 0x00003400011a7983 */ /* 0x000ee80000300800 */
[----:B------:R-:W3:Y:S04]  /*29f0*/  LDL.LU R28, [R1+0x28] ;  /* 0x00002800011c7983 */ /* 0x000ee80000300800 */
[----:B------:R-:W3:Y:S04]  /*2a00*/  LDL.LU R29, [R1+0x20] ;  /* 0x00002000011d7983 */ /* 0x000ee80000300800 */
[----:B------:R0:W-:Y:S04]  /*2a10*/  STL [R1+0x8c0], R4 ;  /* 0x0008c00401007387 */ /* 0x0001e80000100800 */
[----:B0-----:R-:W3:Y:S01]  /*2a20*/  LDL.LU R4, [R1+0x2c] ;  /* 0x00002c0001047983 */ /* 0x001ee20000300800 */
[----:B--2---:R-:W-:-:S02]  /*2a30*/  ISETP.NE.AND P2, PT, R5, RZ, PT ;  /* 0x000000ff0500720c */ /* 0x004fc40003f45270 */
[----:B------:R-:W-:-:S04]  /*2a40*/  LOP3.LUT R5, RZ, R5, RZ, 0x33, !PT ;  /* 0x00000005ff057212 */ /* 0x000fc800078e33ff */
[C---:B----4-:R-:W-:Y:S02]  /*2a50*/  SEL R13, R5.reuse, R13, !P2 ;  /* 0x0000000d050d7207 */ /* 0x050fe40005000000 */
[----:B-----5:R-:W-:-:S03]  /*2a60*/  SEL R16, R5, R16, !P2 ;  /* 0x0000001005107207 */ /* 0x020fc60005000000 */
[----:B------:R0:W-:Y:S01]  /*2a70*/  STL [R1+0x24], R13 ;  /* 0x0000240d01007387 */ /* 0x0001e20000100800 */
[C---:B---3--:R-:W-:Y:S02]  /*2a80*/  SEL R17, R5.reuse, R17, !P2 ;  /* 0x0000001105117207 */ /* 0x048fe40005000000 */
[C---:B------:R-:W-:Y:S01]  /*2a90*/  SEL R2, R5.reuse, R2, !P2 ;  /* 0x0000000205027207 */ /* 0x040fe20005000000 */
[----:B0-----:R-:W2:Y:S04]  /*2aa0*/  LDL.LU R13, [R1+0x8e8] ;  /* 0x0008e800010d7983 */ /* 0x001ea80000300800 */
[----:B------:R0:W-:Y:S04]  /*2ab0*/  STL [R1+0x1c], R16 ;  /* 0x00001c1001007387 */ /* 0x0001e80000100800 */
[----:B0-----:R-:W3:Y:S04]  /*2ac0*/  LDL.LU R16, [R1+0x8e4] ;  /* 0x0008e40001107983 */ /* 0x001ee80000300800 */
[----:B------:R0:W-:Y:S04]  /*2ad0*/  STL [R1+0x8], R17 ;  /* 0x0000081101007387 */ /* 0x0001e80000100800 */
[----:B0-----:R-:W4:Y:S04]  /*2ae0*/  LDL.LU R17, [R1+0x8e0] ;  /* 0x0008e00001117983 */ /* 0x001f280000300800 */
[----:B------:R0:W-:Y:S04]  /*2af0*/  STL [R1+0x4], R2 ;  /* 0x0000040201007387 */ /* 0x0001e80000100800 */
[----:B0-----:R-:W5:Y:S01]  /*2b00*/  LDL.LU R2, [R1+0x8dc] ;  /* 0x0008dc0001027983 */ /* 0x001f620000300800 */
[----:B------:R-:W-:-:S02]  /*2b10*/  SEL R23, R5, R23, !P2 ;  /* 0x0000001705177207 */ /* 0x000fc40005000000 */
[----:B------:R-:W-:-:S03]  /*2b20*/  SEL R4, R5, R4, !P2 ;  /* 0x0000000405047207 */ /* 0x000fc60005000000 */
[----:B------:R-:W-:Y:S04]  /*2b30*/  STL [R1], R23 ;  /* 0x0000001701007387 */ /* 0x000fe80000100800 */
[----:B------:R0:W-:Y:S02]  /*2b40*/  STL [R1+0x14], R4 ;  /* 0x0000140401007387 */ /* 0x0001e40000100800 */
[C---:B0-----:R-:W-:Y:S02]  /*2b50*/  SEL R4, R5.reuse, R28, !P2 ;  /* 0x0000001c05047207 */ /* 0x041fe40005000000 */
[C---:B-----5:R-:W-:Y:S02]  /*2b60*/  SEL R23, R5.reuse, R2, !P2 ;  /* 0x0000000205177207 */ /* 0x060fe40005000000 */
[----:B------:R-:W-:-:S02]  /*2b70*/  SEL R2, R5, R0, !P2 ;  /* 0x0000000005027207 */ /* 0x000fc40005000000 */
[----:B------:R-:W-:-:S03]  /*2b80*/  SEL R0, R5, R26, !P2 ;  /* 0x0000001a05007207 */ /* 0x000fc60005000000 */
[----:B------:R0:W-:Y:S04]  /*2b90*/  STL [R1+0x18], R2 ;  /* 0x0000180201007387 */ /* 0x0001e80000100800 */
[----:B------:R1:W-:Y:S01]  /*2ba0*/  STL [R1+0x2c], R0 ;  /* 0x00002c0001007387 */ /* 0x0003e20000100800 */
[----:B0-----:R-:W-:-:S03]  /*2bb0*/  SEL R2, R5, R29, !P2 ;  /* 0x0000001d05027207 */ /* 0x001fc60005000000 */
[----:B-1----:R-:W5:Y:S04]  /*2bc0*/  LDL.LU R0, [R1+0x3c] ;  /* 0x00003c0001007983 */ /* 0x002f680000300800 */
[----:B------:R4:W-:Y:S04]  /*2bd0*/  STL [R1+0x28], R4 ;  /* 0x0000280401007387 */ /* 0x0009e80000100800 */
[----:B------:R-:W-:Y:S01]  /*2be0*/  STL [R1+0x10], R2 ;  /* 0x0000100201007387 */ /* 0x000fe20000100800 */
[----:B----4-:R-:W-:-:S03]  /*2bf0*/  SEL R4, R5, R17, !P2 ;  /* 0x0000001105047207 */ /* 0x010fc60005000000 */
[----:B------:R-:W4:Y:S04]  /*2c00*/  LDL.LU R17, [R1] ;  /* 0x0000000001117983 */ /* 0x000f280000300800 */
[----:B------:R0:W-:Y:S04]  /*2c10*/  STL [R1+0x8c4], R4 ;  /* 0x0008c40401007387 */ /* 0x0001e80000100800 */
[----:B0-----:R-:W2:Y:S04]  /*2c20*/  LDL.LU R4, [R1+0x10] ;  /* 0x0000100001047983 */ /* 0x001ea80000300800 */
[----:B--2---:R0:W-:Y:S04]  /*2c30*/  STL [R1+0x8c8], R4 ;  /* 0x0008c80401007387 */ /* 0x0041e80000100800 */
[----:B0-----:R-:W2:Y:S04]  /*2c40*/  LDL.LU R4, [R1+0x28] ;  /* 0x0000280001047983 */ /* 0x001ea80000300800 */
[----:B--2---:R0:W-:Y:S04]  /*2c50*/  STL [R1+0x8cc], R4 ;  /* 0x0008cc0401007387 */ /* 0x0041e80000100800 */
[----:B0-----:R-:W2:Y:S04]  /*2c60*/  LDL.LU R4, [R1+0x2c] ;  /* 0x00002c0001047983 */ /* 0x001ea80000300800 */
[----:B--2---:R0:W-:Y:S04]  /*2c70*/  STL [R1+0x8d0], R4 ;  /* 0x0008d00401007387 */ /* 0x0041e80000100800 */
[----:B0-----:R-:W2:Y:S01]  /*2c80*/  LDL.LU R4, [R1+0x18] ;  /* 0x0000180001047983 */ /* 0x001ea20000300800 */
[----:B------:R-:W-:-:S02]  /*2c90*/  @!P4 IMAD.MOV R15, RZ, RZ, -R15 ;  /* 0x000000ffff0fc224 */ /* 0x000fc400078e0a0f */
[----:B------:R-:W-:Y:S01]  /*2ca0*/  @!P6 IMAD.MOV R20, RZ, RZ, -R20 ;  /* 0x000000ffff14e224 */ /* 0x000fe200078e0a14 */
[----:B--2---:R0:W-:Y:S04]  /*2cb0*/  STL [R1+0x8d4], R4 ;  /* 0x0008d40401007387 */ /* 0x0041e80000100800 */
[----:B0-----:R-:W2:Y:S01]  /*2cc0*/  LDL.LU R4, [R1+0x14] ;  /* 0x0000140001047983 */ /* 0x001ea20000300800 */
[----:B------:R-:W-:Y:S02]  /*2cd0*/  @!P3 IMAD.MOV R24, RZ, RZ, -R24 ;  /* 0x000000ffff18b224 */ /* 0x000fe400078e0a18 */
[----:B------:R-:W-:Y:S01]  /*2ce0*/  @!P1 IMAD.MOV R25, RZ, RZ, -R25 ;  /* 0x000000ffff199224 */ /* 0x000fe200078e0a19 */
[C---:B---3--:R-:W-:Y:S01]  /*2cf0*/  SEL R29, R5.reuse, R16, !P2 ;  /* 0x00000010051d7207 */ /* 0x048fe20005000000 */
[----:B-----5:R-:W-:Y:S01]  /*2d00*/  IMAD R0, R0, UR7, RZ ;  /* 0x0000000700007c24 */ /* 0x020fe2000f8e02ff */
[----:B------:R-:W3:Y:S01]  /*2d10*/  LDL.LU R16, [R1+0x4] ;  /* 0x0000040001107983 */ /* 0x000ee20000300800 */
[----:B------:R-:W-:-:S02]  /*2d20*/  SEL R28, R5, R13, !P2 ;  /* 0x0000000d051c7207 */ /* 0x000fc40005000000 */
[C---:B------:R-:W-:Y:S01]  /*2d30*/  SEL R26, R5.reuse, R12, !P2 ;  /* 0x0000000c051a7207 */ /* 0x040fe20005000000 */
[----:B------:R-:W5:Y:S01]  /*2d40*/  LDL.LU R13, [R1+0x8] ;  /* 0x00000800010d7983 */ /* 0x000f620000300800 */
[C---:B------:R-:W-:Y:S02]  /*2d50*/  SEL R18, R5.reuse, R18, !P2 ;  /* 0x0000001205127207 */ /* 0x040fe40005000000 */
[C---:B------:R-:W-:Y:S01]  /*2d60*/  SEL R19, R5.reuse, R19, !P2 ;  /* 0x0000001305137207 */ /* 0x040fe20005000000 */
[----:B------:R-:W3:Y:S01]  /*2d70*/  LDL.LU R12, [R1+0x1c] ;  /* 0x00001c00010c7983 */ /* 0x000ee20000300800 */
[C---:B------:R-:W-:Y:S02]  /*2d80*/  SEL R11, R5.reuse, R11, !P2 ;  /* 0x0000000b050b7207 */ /* 0x040fe40005000000 */
[C---:B------:R-:W-:Y:S02]  /*2d90*/  SEL R10, R5.reuse, R10, !P2 ;  /* 0x0000000a050a7207 */ /* 0x040fe40005000000 */
[----:B------:R-:W-:-:S02]  /*2da0*/  SEL R9, R5, R9, !P2 ;  /* 0x0000000905097207 */ /* 0x000fc40005000000 */
[C---:B------:R-:W-:Y:S02]  /*2db0*/  SEL R8, R5.reuse, R8, !P2 ;  /* 0x0000000805087207 */ /* 0x040fe40005000000 */
[C---:B------:R-:W-:Y:S02]  /*2dc0*/  SEL R7, R5.reuse, R7, !P2 ;  /* 0x0000000705077207 */ /* 0x040fe40005000000 */
[C---:B------:R-:W-:Y:S02]  /*2dd0*/  SEL R6, R5.reuse, R6, !P2 ;  /* 0x0000000605067207 */ /* 0x040fe40005000000 */
        /* <DEDUP_REMOVED lines=9> */
[----:B------:R-:W3:Y:S04]  /*2e70*/  LDL.LU R5, [R1+0x24] ;  /* 0x0000240001057983 */ /* 0x000ee80000300800 */
[----:B------:R0:W-:Y:S04]  /*2e80*/  STL [R1+0x30], R0 ;  /* 0x0000300001007387 */ /* 0x0001e80000100800 */
[----:B0-----:R-:W3:Y:S01]  /*2e90*/  LDL.LU R0, [R1+0x8d8] ;  /* 0x0008d80001007983 */ /* 0x001ee20000300800 */
[----:B--2---:R-:W-:-:S05]  /*2ea0*/  IMAD R4, R4, UR11, RZ ;  /* 0x0000000b04047c24 */ /* 0x004fca000f8e02ff */
[----:B------:R0:W-:Y:S04]  /*2eb0*/  STL [R1], R4 ;  /* 0x0000000401007387 */ /* 0x0001e80000100800 */
[----:B0-----:R-:W2:Y:S02]  /*2ec0*/  LDL.LU R4, [R1+0x8d4] ;  /* 0x0008d40001047983 */ /* 0x001ea40000300800 */
[----:B--2---:R-:W-:-:S05]  /*2ed0*/  IMAD R4, R4, UR11, RZ ;  /* 0x0000000b04047c24 */ /* 0x004fca000f8e02ff */
[----:B------:R0:W-:Y:S04]  /*2ee0*/  STL [R1+0x4], R4 ;  /* 0x0000040401007387 */ /* 0x0001e80000100800 */
        /* <DEDUP_REMOVED lines=9> */
[----:B0-----:R-:W2:Y:S01]  /*2f80*/  LDL.LU R4, [R1+0x8c4] ;  /* 0x0008c40001047983 */ /* 0x001ea20000300800 */
[----:B------:R-:W-:Y:S02]  /*2f90*/  IMAD R29, R29, UR11, RZ ;  /* 0x0000000b1d1d7c24 */ /* 0x000fe4000f8e02ff */
[----:B------:R-:W-:Y:S01]  /*2fa0*/  IMAD R26, R26, UR11, RZ ;  /* 0x0000000b1a1a7c24 */ /* 0x000fe2000f8e02ff */
[----:B------:R-:W0:Y:S01]  /*2fb0*/  S2R R2, SR_TID.X ;  /* 0x0000000000027919 */ /* 0x000e220000002100 */
[----:B--2---:R-:W-:-:S05]  /*2fc0*/  IMAD R4, R4, UR11, RZ ;  /* 0x0000000b04047c24 */ /* 0x004fca000f8e02ff */
[----:B------:R1:W-:Y:S04]  /*2fd0*/  STL [R1+0xc], R4 ;  /* 0x00000c0401007387 */ /* 0x0003e80000100800 */
[----:B-1----:R-:W2:Y:S04]  /*2fe0*/  LDL.LU R4, [R1+0x8c0] ;  /* 0x0008c00001047983 */ /* 0x002ea80000300800 */
[----:B------:R1:W-:Y:S04]  /*2ff0*/  STL [R1+0x8bc], R29 ;  /* 0x0008bc1d01007387 */ /* 0x0003e80000100800 */
[----:B-1----:R-:W2:Y:S04]  /*3000*/  LDL R29, [R1+0x30] ;  /* 0x00003000011d7983 */ /* 0x002ea80000100800 */
[----:B------:R1:W-:Y:S04]  /*3010*/  STL [R1+0x8b8], R26 ;  /* 0x0008b81a01007387 */ /* 0x0003e80000100800 */
[----:B-1----:R-:W2:Y:S01]  /*3020*/  LDL.LU R26, [R1] ;  /* 0x00000000011a7983 */ /* 0x002ea20000300800 */
[----:B0-----:R-:W-:Y:S01]  /*3030*/  LOP3.LUT R2, R2, 0x3f, RZ, 0xc0, !PT ;  /* 0x0000003f02027812 */ /* 0x001fe200078ec0ff */
[----:B---3--:R-:W-:-:S04]  /*3040*/  IMAD R0, R0, UR7, RZ ;  /* 0x0000000700007c24 */ /* 0x008fc8000f8e02ff */
[----:B------:R-:W-:Y:S02]  /*3050*/  IMAD R2, R2, UR4, RZ ;  /* 0x0000000402027c24 */ /* 0x000fe4000f8e02ff */
[----:B------:R-:W-:-:S03]  /*3060*/  IMAD R18, R18, UR11, RZ ;  /* 0x0000000b12127c24 */ /* 0x000fc6000f8e02ff */
[----:B------:R-:W-:Y:S01]  /*3070*/  LEA.HI.X.SX32 R2, R2, UR15, 0x1, P0 ;  /* 0x0000000f02027c11 */ /* 0x000fe200080f0eff */
[----:B------:R-:W-:Y:S02]  /*3080*/  IMAD R5, R5, UR11, RZ ;  /* 0x0000000b05057c24 */ /* 0x000fe4000f8e02ff */
[----:B------:R-:W-:Y:S02]  /*3090*/  IMAD R12, R12, UR11, RZ ;  /* 0x0000000b0c0c7c24 */ /* 0x000fe4000f8e02ff */
[----:B-----5:R-:W-:Y:S02]  /*30a0*/  IMAD R13, R13, UR11, RZ ;  /* 0x0000000b0d0d7c24 */ /* 0x020fe4000f8e02ff */
[----:B------:R-:W-:Y:S02]  /*30b0*/  IMAD R16, R16, UR11, RZ ;  /* 0x0000000b10107c24 */ /* 0x000fe4000f8e02ff */
[----:B----4-:R-:W-:Y:S02]  /*30c0*/  IMAD R17, R17, UR11, RZ ;  /* 0x0000000b11117c24 */ /* 0x010fe4000f8e02ff */
[----:B------:R-:W-:-:S02]  /*30d0*/  IMAD R19, R19, UR11, RZ ;  /* 0x0000000b13137c24 */ /* 0x000fc4000f8e02ff */
[----:B------:R-:W-:Y:S01]  /*30e0*/  IMAD R23, R23, UR11, RZ ;  /* 0x0000000b17177c24 */ /* 0x000fe2000f8e02ff */
[----:B--2---:R-:W-:-:S05]  /*30f0*/  IADD3 R29, P1, PT, R29, UR12, RZ ;  /* 0x0000000c1d1d7c10 */ /* 0x004fca000ff3e0ff */
[----:B------:R0:W-:Y:S02]  /*3100*/  STL [R1+0x258], R29 ;  /* 0x0002581d01007387 */ /* 0x0001e40000100800 */
[----:B0-----:R-:W-:-:S05]  /*3110*/  IADD3 R29, P0, PT, R0, UR12, RZ ;  /* 0x0000000c001d7c10 */ /* 0x001fca000ff1e0ff */
[----:B------:R0:W-:Y:S02]  /*3120*/  STL [R1+0x260], R29 ;  /* 0x0002601d01007387 */ /* 0x0001e40000100800 */
[----:B0-----:R-:W-:-:S05]  /*3130*/  IADD3 R29, P2, PT, R18, R4, RZ ;  /* 0x00000004121d7210 */ /* 0x001fca0007f5e0ff */
        /* <DEDUP_REMOVED lines=9> */
[----:B0-----:R-:W-:Y:S02]  /*31d0*/  LEA.HI.X.SX32 R29, R18, R2, 0x1, P2 ;  /* 0x00000002121d7211 */ /* 0x001fe400010f0eff */
[----:B------:R-:W2:Y:S04]  /*31e0*/  LDL.LU R18, [R1+0xc] ;  /* 0x00000c0001127983 */ /* 0x000ea80000300800 */
[----:B------:R0:W-:Y:S02]  /*31f0*/  STL [R1+0x820], R29 ;  /* 0x0008201d01007387 */ /* 0x0001e40000100800 */
[----:B0-----:R-:W-:-:S05]  /*3200*/  IADD3 R29, P2, PT, R17, R4, RZ ;  /* 0x00000004111d7210 */ /* 0x001fca0007f5e0ff */
[----:B------:R0:W-:Y:S02]  /*3210*/  STL [R1+0x824], R29 ;  /* 0x0008241d01007387 */ /* 0x0001e40000100800 */
[----:B0-----:R-:W-:Y:S02]  /*3220*/  LEA.HI.X.SX32 R29, R5, R2, 0x1, P4 ;  /* 0x00000002051d7211 */ /* 0x001fe400020f0eff */
[----:B------:R-:W3:Y:S04]  /*3230*/  LDL.LU R5, [R1+0x10] ;  /* 0x0000100001057983 */ /* 0x000ee80000300800 */
[----:B------:R0:W-:Y:S02]  /*3240*/  STL [R1+0x818], R29 ;  /* 0x0008181d01007387 */ /* 0x0001e40000100800 */
[----:B0-----:R-:W-:-:S05]  /*3250*/  IADD3 R29, P4, PT, R19, R4, RZ ;  /* 0x00000004131d7210 */ /* 0x001fca0007f9e0ff */
[----:B------:R0:W-:Y:S02]  /*3260*/  STL [R1+0x81c], R29 ;  /* 0x00081c1d01007387 */ /* 0x0001e40000100800 */
[----:B0-----:R-:W-:Y:S02]  /*3270*/  LEA.HI.X.SX32 R29, R12, R2, 0x1, P3 ;  /* 0x000000020c1d7211 */ /* 0x001fe400018f0eff */
[----:B------:R-:W4:Y:S04]  /*3280*/  LDL.LU R12, [R1+0x14] ;  /* 0x00001400010c7983 */ /* 0x000f280000300800 */
[----:B------:R0:W-:Y:S02]  /*3290*/  STL [R1+0x810], R29 ;  /* 0x0008101d01007387 */ /* 0x0001e40000100800 */
[----:B0-----:R-:W-:-:S05]  /*32a0*/  IADD3 R29, P3, PT, R23, R4, RZ ;  /* 0x00000004171d7210 */ /* 0x001fca0007f7e0ff */
[----:B------:R0:W-:Y:S02]  /*32b0*/  STL [R1+0x814], R29 ;  /* 0x0008141d01007387 */ /* 0x0001e40000100800 */
[----:B0-----:R-:W-:Y:S02]  /*32c0*/  LEA.HI.X.SX32 R29, R13, R2, 0x1, P6 ;  /* 0x000000020d1d7211 */ /* 0x001fe400030f0eff */
[----:B------:R-:W5:Y:S04]  /*32d0*/  LDL.LU R13, [R1+0x8] ;  /* 0x00000800010d7983 */ /* 0x000f680000300800 */
[----:B------:R0:W-:Y:S02]  /*32e0*/  STL [R1+0x808], R29 ;  /* 0x0008081d01007387 */ /* 0x0001e40000100800 */
[----:B0-----:R-:W-:-:S05]  /*32f0*/  IADD3 R29, P6, PT, R26, R4, RZ ;  /* 0x000000041a1d7210 */ /* 0x001fca0007fde0ff */
[----:B------:R0:W-:Y:S02]  /*3300*/  STL [R1+0x80c], R29 ;  /* 0x00080c1d01007387 */ /* 0x0001e40000100800 */
[-C--:B0-----:R-:W-:Y:S02]  /*3310*/  LEA.HI.X.SX32 R29, R16, R2.reuse, 0x1, P5 ;  /* 0x00000002101d7211 */ /* 0x081fe400028f0eff */
[----:B------:R-:W2:Y:S01]  /*3320*/  LDL.LU R16, [R1+0x4] ;  /* 0x0000040001107983 */ /* 0x000ea20000300800 */
[----:B------:R-:W-:-:S03]  /*3330*/  LEA.HI.X.SX32 R17, R17, R2, 0x1, P2 ;  /* 0x0000000211117211 */ /* 0x000fc600010f0eff */
[----:B------:R2:W-:Y:S01]  /*3340*/  STL [R1+0x800], R29 ;  /* 0x0008001d01007387 */ /* 0x0005e20000100800 */
[----:B------:R-:W-:Y:S02]  /*3350*/  LEA.HI.X.SX32 R19, R19, R2, 0x1, P4 ;  /* 0x0000000213137211 */ /* 0x000fe400020f0eff */
[----:B--2---:R-:W-:-:S05]  /*3360*/  IADD3 R29, P5, PT, R16, R4, RZ ;  /* 0x00000004101d7210 */ /* 0x004fca0007fbe0ff */
[----:B------:R0:W-:Y:S04]  /*3370*/  STL [R1+0x804], R29 ;  /* 0x0008041d01007387 */ /* 0x0001e80000100800 */
[----:B0-----:R-:W2:Y:S04]  /*3380*/  LDL.LU R29, [R1+0x8bc] ;  /* 0x0008bc00011d7983 */ /* 0x001ea80000300800 */
[----:B------:R5:W-:Y:S02]  /*3390*/  STL [R1+0x7f8], R17 ;  /* 0x0007f81101007387 */ /* 0x000be40000100800 */
[----:B-----5:R-:W-:-:S05]  /*33a0*/  IADD3 R17, P2, PT, R13, R4, RZ ;  /* 0x000000040d117210 */ /* 0x020fca0007f5e0ff */
[----:B------:R4:W-:Y:S04]  /*33b0*/  STL [R1+0x7fc], R17 ;  /* 0x0007fc1101007387 */ /* 0x0009e80000100800 */
[----:B------:R0:W-:Y:S01]  /*33c0*/  STL [R1+0x7f0], R19 ;  /* 0x0007f01301007387 */ /* 0x0001e20000100800 */
[----:B----4-:R-:W-:Y:S02]  /*33d0*/  IADD3 R17, P4, PT, R12, R4, RZ ;  /* 0x000000040c117210 */ /* 0x010fe40007f9e0ff */
[----:B0-----:R-:W-:-:S03]  /*33e0*/  LEA.HI.X.SX32 R19, R23, R2, 0x1, P3 ;  /* 0x0000000217137211 */ /* 0x001fc600018f0eff */
[----:B------:R3:W-:Y:S01]  /*33f0*/  STL [R1+0x7f4], R17 ;  /* 0x0007f41101007387 */ /* 0x0007e20000100800 */
[----:B------:R-:W-:-:S03]  /*3400*/  LEA.HI.X.SX32 R23, R26, R2, 0x1, P6 ;  /* 0x000000021a177211 */ /* 0x000fc600030f0eff */
[----:B------:R0:W-:Y:S04]  /*3410*/  STL [R1+0x754], R19 ;  /* 0x0007541301007387 */ /* 0x0001e80000100800 */
[----:B------:R-:W4:Y:S01]  /*3420*/  LDL.LU R26, [R1+0x8b8] ;  /* 0x0008b800011a7983 */ /* 0x000f220000300800 */
[-C--:B---3--:R-:W-:Y:S01]  /*3430*/  IADD3 R17, P3, PT, R5, R4.reuse, RZ ;  /* 0x0000000405117210 */ /* 0x088fe20007f7e0ff */
[----:B------:R-:W-:Y:S01]  /*3440*/  IMAD R28, R28, UR11, RZ ;  /* 0x0000000b1c1c7c24 */ /* 0x000fe2000f8e02ff */
[----:B0-----:R-:W-:-:S03]  /*3450*/  IADD3 R19, P6, PT, R18, R4, RZ ;  /* 0x0000000412137210 */ /* 0x001fc60007fde0ff */
[----:B------:R0:W-:Y:S01]  /*3460*/  STL [R1+0x76c], R17 ;  /* 0x00076c1101007387 */ /* 0x0001e20000100800 */
[----:B------:R-:W-:-:S03]  /*3470*/  LEA.HI.X.SX32 R13, R13, R2, 0x1, P2 ;  /* 0x000000020d0d7211 */ /* 0x000fc600010f0eff */
[----:B------:R-:W-:Y:S01]  /*3480*/  STL [R1+0x758], R23 ;  /* 0x0007581701007387 */ /* 0x000fe20000100800 */
[----:B0-----:R-:W-:-:S03]  /*3490*/  LEA.HI.X.SX32 R17, R16, R2, 0x1, P5 ;  /* 0x0000000210117211 */ /* 0x001fc600028f0eff */
[----:B------:R-:W-:Y:S01]  /*34a0*/  STL [R1+0x774], R19 ;  /* 0x0007741301007387 */ /* 0x000fe20000100800 */
[----:B------:R-:W-:-:S03]  /*34b0*/  IMAD R11, R11, UR11, RZ ;  /* 0x0000000b0b0b7c24 */ /* 0x000fc6000f8e02ff */
[----:B------:R0:W-:Y:S02]  /*34c0*/  STL [R1+0x75c], R17 ;  /* 0x00075c1101007387 */ /* 0x0001e40000100800 */
[-C--:B0-----:R-:W-:Y:S02]  /*34d0*/  IADD3 R17, P2, PT, R28, R4.reuse, RZ ;  /* 0x000000041c117210 */ /* 0x081fe40007f5e0ff */
[----:B--2---:R-:W-:-:S05]  /*34e0*/  IADD3 R16, P5, PT, R29, R4, RZ ;  /* 0x000000041d107210 */ /* 0x004fca0007fbe0ff */
[----:B------:R0:W-:Y:S04]  /*34f0*/  STL [R1+0x77c], R16 ;  /* 0x00077c1001007387 */ /* 0x0001e80000100800 */
[----:B------:R4:W-:Y:S01]  /*3500*/  STL [R1+0x760], R13 ;  /* 0x0007600d01007387 */ /* 0x0009e20000100800 */
[----:B0-----:R-:W-:-:S03]  /*3510*/  LEA.HI.X.SX32 R16, R12, R2, 0x1, P4 ;  /* 0x000000020c107211 */ /* 0x001fc600020f0eff */
[----:B------:R-:W-:Y:S01]  /*3520*/  STL [R1+0x784], R17 ;  /* 0x0007841101007387 */ /* 0x000fe20000100800 */
[----:B------:R-:W-:Y:S02]  /*3530*/  LEA.HI.X.SX32 R12, R5, R2, 0x1, P3 ;  /* 0x00000002050c7211 */ /* 0x000fe400018f0eff */
[-C--:B------:R-:W-:Y:S01]  /*3540*/  IADD3 R5, P3, PT, R11, R4.reuse, RZ ;  /* 0x000000040b057210 */ /* 0x080fe20007f7e0ff */
[----:B------:R-:W-:Y:S01]  /*3550*/  STL [R1+0x764], R16 ;  /* 0x0007641001007387 */ /* 0x000fe20000100800 */
[----:B----4-:R-:W-:-:S05]  /*3560*/  IADD3 R13, P4, PT, R26, R4, RZ ;  /* 0x000000041a0d7210 */ /* 0x010fca0007f9e0ff */
[----:B------:R0:W-:Y:S04]  /*3570*/  STL [R1+0x78c], R13 ;  /* 0x00078c0d01007387 */ /* 0x0001e80000100800 */
[----:B------:R-:W-:Y:S01]  /*3580*/  STL [R1+0x768], R12 ;  /* 0x0007680c01007387 */ /* 0x000fe20000100800 */
[----:B0-----:R-:W-:-:S03]  /*3590*/  LEA.HI.X.SX32 R13, R18, R2, 0x1, P6 ;  /* 0x00000002120d7211 */ /* 0x001fc600030f0eff */
[----:B------:R0:W-:Y:S04]  /*35a0*/  STL [R1+0x794], R5 ;  /* 0x0007940501007387 */ /* 0x0001e80000100800 */
[----:B------:R1:W-:Y:S04]  /*35b0*/  STL [R1+0x770], R13 ;  /* 0x0007700d01007387 */ /* 0x0003e80000100800 */
[----:B------:R-:W2:Y:S01]  /*35c0*/  LDL.LU R18, [R1+0x30] ;  /* 0x0000300001127983 */ /* 0x000ea20000300800 */
[----:B------:R-:W-:Y:S01]  /*35d0*/  IMAD R10, R10, UR11, RZ ;  /* 0x0000000b0a0a7c24 */ /* 0x000fe2000f8e02ff */
[----:B0-----:R-:W-:Y:S01]  /*35e0*/  LEA.HI.X.SX32 R5, R29, R2, 0x1, P5 ;  /* 0x000000021d057211 */ /* 0x001fe200028f0eff */
[----:B------:R-:W-:-:S03]  /*35f0*/  IMAD R9, R9, UR11, RZ ;  /* 0x0000000b09097c24 */ /* 0x000fc6000f8e02ff */
[-C--:B------:R-:W-:Y:S01]  /*3600*/  IADD3 R12, P6, PT, R10, R4.reuse, RZ ;  /* 0x000000040a0c7210 */ /* 0x080fe20007fde0ff */
[----:B------:R-:W-:Y:S01]  /*3610*/  IMAD R8, R8, UR11, RZ ;  /* 0x0000000b08087c24 */ /* 0x000fe2000f8e02ff */
[----:B-1----:R-:W-:-:S03]  /*3620*/  IADD3 R13, P5, PT, R9, R4, RZ ;  /* 0x00000004090d7210 */ /* 0x002fc60007fbe0ff */
[----:B------:R-:W-:Y:S01]  /*3630*/  STL [R1+0x79c], R12 ;  /* 0x00079c0c01007387 */ /* 0x000fe20000100800 */
[----:B------:R-:W-:-:S03]  /*3640*/  IMAD R7, R7, UR11, RZ ;  /* 0x0000000b07077c24 */ /* 0x000fc6000f8e02ff */
[----:B------:R0:W-:Y:S01]  /*3650*/  STL [R1+0x778], R5 ;  /* 0x0007780501007387 */ /* 0x0001e20000100800 */
[----:B------:R-:W-:-:S03]  /*3660*/  IMAD R6, R6, UR11, RZ ;  /* 0x0000000b06067c24 */ /* 0x000fc6000f8e02ff */
[----:B------:R1:W-:Y:S01]  /*3670*/  STL [R1+0x7a4], R13 ;  /* 0x0007a40d01007387 */ /* 0x0003e20000100800 */
[----:B0-----:R-:W-:Y:S02]  /*3680*/  LEA.HI.X.SX32 R5, R28, R2, 0x1, P2 ;  /* 0x000000021c057211 */ /* 0x001fe400010f0eff */
[----:B------:R-:W-:Y:S02]  /*3690*/  IADD3 R12, P2, PT, R8, R4, RZ ;  /* 0x00000004080c7210 */ /* 0x000fe40007f5e0ff */
[----:B-1----:R-:W-:Y:S01]  /*36a0*/  LEA.HI.X.SX32 R13, R26, R2, 0x1, P4 ;  /* 0x000000021a0d7211 */ /* 0x002fe200020f0eff */
[----:B------:R0:W-:Y:S01]  /*36b0*/  STL [R1+0x780], R5 ;  /* 0x0007800501007387 */ /* 0x0001e20000100800 */
[----:B------:R-:W-:-:S03]  /*36c0*/  IMAD R3, R3, UR11, RZ ;  /* 0x0000000b03037c24 */ /* 0x000fc6000f8e02ff */
[----:B------:R1:W-:Y:S01]  /*36d0*/  STL [R1+0x7ac], R12 ;  /* 0x0007ac0c01007387 */ /* 0x0003e20000100800 */
[----:B0-----:R-:W-:-:S03]  /*36e0*/  IADD3 R5, P4, PT, R7, R4, RZ ;  /* 0x0000000407057210 */ /* 0x001fc60007f9e0ff */
[----:B------:R-:W-:Y:S01]  /*36f0*/  STL [R1+0x788], R13 ;  /* 0x0007880d01007387 */ /* 0x000fe20000100800 */
[----:B-1----:R-:W-:-:S03]  /*3700*/  LEA.HI.X.SX32 R12, R11, R2, 0x1, P3 ;  /* 0x000000020b0c7211 */ /* 0x002fc600018f0eff */
[----:B------:R0:W-:Y:S01]  /*3710*/  STL [R1+0x7b4], R5 ;  /* 0x0007b40501007387 */ /* 0x0001e20000100800 */
[----:B------:R-:W-:Y:S01]  /*3720*/  IADD3 R11, P3, PT, R6, R4, RZ ;  /* 0x00000004060b7210 */ /* 0x000fe20007f7e0ff */
[----:B------:R-:W-:Y:S02]  /*3730*/  IMAD R27, R27, UR11, RZ ;  /* 0x0000000b1b1b7c24 */ /* 0x000fe4000f8e02ff */
[----:B------:R-:W-:Y:S01]  /*3740*/  STL [R1+0x790], R12 ;  /* 0x0007900c01007387 */ /* 0x000fe20000100800 */
[-C--:B------:R-:W-:Y:S02]  /*3750*/  LEA.HI.X.SX32 R9, R9, R2.reuse, 0x1, P5 ;  /* 0x0000000209097211 */ /* 0x080fe400028f0eff */
[----:B0-----:R-:W-:Y:S01]  /*3760*/  LEA.HI.X.SX32 R5, R10, R2, 0x1, P6 ;  /* 0x000000020a057211 */ /* 0x001fe200030f0eff */
[----:B------:R-:W-:Y:S01]  /*3770*/  STL [R1+0x7bc], R11 ;  /* 0x0007bc0b01007387 */ /* 0x000fe20000100800 */
[----:B------:R-:W-:Y:S01]  /*3780*/  IADD3 R10, P6, PT, R3, R4, RZ ;  /* 0x00000004030a7210 */ /* 0x000fe20007fde0ff */
[----:B------:R-:W-:-:S02]  /*3790*/  IMAD R22, R22, UR11, RZ ;  /* 0x0000000b16167c24 */ /* 0x000fc4000f8e02ff */
[----:B------:R0:W-:Y:S01]  /*37a0*/  STL [R1+0x798], R5 ;  /* 0x0007980501007387 */ /* 0x0001e20000100800 */
[----:B------:R-:W-:Y:S01]  /*37b0*/  LEA.HI.X.SX32 R8, R8, R2, 0x1, P2 ;  /* 0x0000000208087211 */ /* 0x000fe200010f0eff */
[----:B------:R-:W-:Y:S02]  /*37c0*/  IMAD R14, R14, UR11, RZ ;  /* 0x0000000b0e0e7c24 */ /* 0x000fe4000f8e02ff */
[----:B------:R-:W-:Y:S01]  /*37d0*/  STL [R1+0x7c4], R10 ;  /* 0x0007c40a01007387 */ /* 0x000fe20000100800 */
[----:B0-----:R-:W-:-:S03]  /*37e0*/  IADD3 R5, P5, PT, R27, R4, RZ ;  /* 0x000000041b057210 */ /* 0x001fc60007fbe0ff */
[----:B------:R0:W-:Y:S01]  /*37f0*/  STL [R1+0x7a0], R9 ;  /* 0x0007a00901007387 */ /* 0x0001e20000100800 */
[----:B------:R-:W-:-:S03]  /*3800*/  IMAD R21, R21, UR11, RZ ;  /* 0x0000000b15157c24 */ /* 0x000fc6000f8e02ff */
[----:B------:R1:W-:Y:S01]  /*3810*/  STL [R1+0x7cc], R5 ;  /* 0x0007cc0501007387 */ /* 0x0003e20000100800 */
[----:B------:R-:W-:Y:S01]  /*3820*/  IMAD R15, R15, UR11, RZ ;  /* 0x0000000b0f0f7c24 */ /* 0x000fe2000f8e02ff */
[----:B0-----:R-:W-:Y:S02]  /*3830*/  IADD3 R9, P2, PT, R22, R4, RZ ;  /* 0x0000000416097210 */ /* 0x001fe40007f5e0ff */
[----:B------:R0:W-:Y:S01]  /*3840*/  STL [R1+0x7a8], R8 ;  /* 0x0007a80801007387 */ /* 0x0001e20000100800 */
[----:B-1----:R-:W-:-:S03]  /*3850*/  LEA.HI.X.SX32 R5, R7, R2, 0x1, P4 ;  /* 0x0000000207057211 */ /* 0x002fc600020f0eff */
[----:B------:R-:W-:Y:S01]  /*3860*/  STL [R1+0x7d4], R9 ;  /* 0x0007d40901007387 */ /* 0x000fe20000100800 */
[----:B------:R-:W-:-:S03]  /*3870*/  LEA.HI.X.SX32 R7, R6, R2, 0x1, P3 ;  /* 0x0000000206077211 */ /* 0x000fc600018f0eff */
[----:B------:R1:W-:Y:S01]  /*3880*/  STL [R1+0x7b0], R5 ;  /* 0x0007b00501007387 */ /* 0x0003e20000100800 */
[----:B0-----:R-:W-:Y:S01]  /*3890*/  IADD3 R8, P4, PT, R14, R4, RZ ;  /* 0x000000040e087210 */ /* 0x001fe20007f9e0ff */
[----:B------:R-:W-:Y:S01]  /*38a0*/  IMAD R20, R20, UR11, RZ ;  /* 0x0000000b14147c24 */ /* 0x000fe2000f8e02ff */
[----:B------:R-:W-:Y:S02]  /*38b0*/  LEA.HI.X.SX32 R6, R3, R2, 0x1, P6 ;  /* 0x0000000203067211 */ /* 0x000fe400030f0eff */
[-C--:B------:R-:W-:Y:S01]  /*38c0*/  IADD3 R3, P6, PT, R15, R4.reuse, RZ ;  /* 0x000000040f037210 */ /* 0x080fe20007fde0ff */
[----:B------:R-:W-:Y:S01]  /*38d0*/  STL [R1+0x7dc], R8 ;  /* 0x0007dc0801007387 */ /* 0x000fe20000100800 */
[----:B-1----:R-:W-:-:S03]  /*38e0*/  IADD3 R5, P3, PT, R21, R4, RZ ;  /* 0x0000000415057210 */ /* 0x002fc60007f7e0ff */
[----:B------:R-:W-:Y:S01]  /*38f0*/  STL [R1+0x7b8], R7 ;  /* 0x0007b80701007387 */ /* 0x000fe20000100800 */
[----:B------:R-:W-:-:S03]  /*3900*/  IMAD R24, R24, UR11, RZ ;  /* 0x0000000b18187c24 */ /* 0x000fc6000f8e02ff */
[----:B------:R0:W-:Y:S01]  /*3910*/  STL [R1+0x7e0], R5 ;  /* 0x0007e00501007387 */ /* 0x0001e20000100800 */
[----:B------:R-:W-:-:S03]  /*3920*/  IMAD R25, R25, UR11, RZ ;  /* 0x0000000b19197c24 */ /* 0x000fc6000f8e02ff */
[----:B------:R1:W-:Y:S04]  /*3930*/  STL [R1+0x7c0], R6 ;  /* 0x0007c00601007387 */ /* 0x0003e80000100800 */
[----:B------:R3:W-:Y:S01]  /*3940*/  STL [R1+0x7e4], R3 ;  /* 0x0007e40301007387 */ /* 0x0007e20000100800 */
[----:B0-----:R-:W-:Y:S02]  /*3950*/  LEA.HI.X.SX32 R5, R27, R2, 0x1, P5 ;  /* 0x000000021b057211 */ /* 0x001fe400028f0eff */
[----:B-1----:R-:W-:-:S03]  /*3960*/  IADD3 R6, P5, PT, R20, R4, RZ ;  /* 0x0000000414067210 */ /* 0x002fc60007fbe0ff */
[----:B------:R0:W-:Y:S01]  /*3970*/  STL [R1+0x7c8], R5 ;  /* 0x0007c80501007387 */ /* 0x0001e20000100800 */
[----:B---3--:R-:W-:-:S03]  /*3980*/  LEA.HI.X.SX32 R3, R22, R2, 0x1, P2 ;  /* 0x0000000216037211 */ /* 0x008fc600010f0eff */
[----:B------:R1:W-:Y:S04]  /*3990*/  STL [R1+0x7e8], R6 ;  /* 0x0007e80601007387 */ /* 0x0003e80000100800 */
[----:B------:R3:W-:Y:S01]  /*39a0*/  STL [R1+0x7d0], R3 ;  /* 0x0007d00301007387 */ /* 0x0007e20000100800 */
[----:B0-----:R-:W-:Y:S02]  /*39b0*/  IADD3 R5, P2, PT, R24, R4, RZ ;  /* 0x0000000418057210 */ /* 0x001fe40007f5e0ff */
[----:B-1----:R-:W-:-:S03]  /*39c0*/  LEA.HI.X.SX32 R6, R14, R2, 0x1, P4 ;  /* 0x000000020e067211 */ /* 0x002fc600020f0eff */
[----:B------:R0:W-:Y:S01]  /*39d0*/  STL [R1+0x7ec], R5 ;  /* 0x0007ec0501007387 */ /* 0x0001e20000100800 */
[----:B---3--:R-:W-:-:S03]  /*39e0*/  IADD3 R3, P4, PT, R25, R4, RZ ;  /* 0x0000000419037210 */ /* 0x008fc60007f9e0ff */
[----:B------:R-:W-:Y:S01]  /*39f0*/  STL [R1+0x7d8], R6 ;  /* 0x0007d80601007387 */ /* 0x000fe20000100800 */
[----:B------:R-:W-:-:S03]  /*3a00*/  LEA.HI.X.SX32 R4, R15, R2, 0x1, P6 ;  /* 0x000000020f047211 */ /* 0x000fc600030f0eff */
[----:B------:R1:W-:Y:S01]  /*3a10*/  STL [R1+0x750], R3 ;  /* 0x0007500301007387 */ /* 0x0003e20000100800 */
[----:B0-----:R-:W-:-:S05]  /*3a20*/  LEA.HI.X.SX32 R5, R21, R2, 0x1, P3 ;  /* 0x0000000215057211 */ /* 0x001fca00018f0eff */
[----:B------:R0:W-:Y:S01]  /*3a30*/  STL [R1+0x740], R5 ;  /* 0x0007400501007387 */ /* 0x0001e20000100800 */
[----:B-1----:R-:W-:-:S03]  /*3a40*/  LEA.HI.X.SX32 R3, R20, R2, 0x1, P5 ;  /* 0x0000000214037211 */ /* 0x002fc600028f0eff */
[----:B------:R1:W-:Y:S04]  /*3a50*/  STL [R1+0x744], R4 ;  /* 0x0007440401007387 */ /* 0x0003e80000100800 */
[----:B------:R2:W-:Y:S01]  /*3a60*/  STL [R1+0x748], R3 ;  /* 0x0007480301007387 */ /* 0x0005e20000100800 */
[-C--:B0-----:R-:W-:Y:S02]  /*3a70*/  LEA.HI.X.SX32 R5, R24, R2.reuse, 0x1, P2 ;  /* 0x0000000218057211 */ /* 0x081fe400010f0eff */
[----:B-1----:R-:W-:-:S03]  /*3a80*/  LEA.HI.X.SX32 R4, R25, R2, 0x1, P4 ;  /* 0x0000000219047211 */ /* 0x002fc600020f0eff */
[----:B------:R0:W-:Y:S01]  /*3a90*/  STL [R1+0x74c], R5 ;  /* 0x00074c0501007387 */ /* 0x0001e20000100800 */
[----:B------:R-:W-:-:S03]  /*3aa0*/  LEA.HI.X.SX32 R2, R0, UR13, 0x1, P0 ;  /* 0x0000000d00027c11 */ /* 0x000fc600080f0eff */
[----:B------:R1:W-:Y:S04]  /*3ab0*/  STL [R1+0x34c], R4 ;  /* 0x00034c0401007387 */ /* 0x0003e80000100800 */
[----:B------:R-:W3:Y:S01]  /*3ac0*/  LDL.LU R0, [R1+0x8b4] ;  /* 0x0008b40001007983 */ /* 0x000ee20000300800 */
[----:B--2---:R-:W-:-:S05]  /*3ad0*/  LEA.HI.X.SX32 R3, R18, UR13, 0x1, P1 ;  /* 0x0000000d12037c11 */ /* 0x004fca00088f0eff */
[----:B------:R-:W-:Y:S04]  /*3ae0*/  STL [R1+0x254], R3 ;  /* 0x0002540301007387 */ /* 0x000fe80000100800 */
[----:B------:R-:W-:Y:S04]  /*3af0*/  STL [R1+0x25c], R2 ;  /* 0x00025c0201007387 */ /* 0x000fe80000100800 */
[----:B------:R-:W-:Y:S04]  /*3b00*/  STL [R1+0x2d4], RZ ;  /* 0x0002d4ff01007387 */ /* 0x000fe80000100800 */
        /* <DEDUP_REMOVED lines=48> */
[----:B0-----:R-:W2:Y:S04]  /*3e10*/  LDL R5, [R1+0x260] ;  /* 0x0002600001057983 */ /* 0x001ea80000100800 */
[----:B------:R-:W1:Y:S01]  /*3e20*/  LDL R18, [R1+0x258] ;  /* 0x0002580001127983 */ /* 0x000e620000100800 */
[----:B------:R-:W-:-:S03]  /*3e30*/  UIMAD UR49, UR10, 0x3f, URZ ;  /* 0x0000003f0a3178a4 */ /* 0x000fc6000f8e02ff */
[----:B------:R-:W-:Y:S04]  /*3e40*/  STL [R1+0xe0], RZ ;  /* 0x0000e0ff01007387 */ /* 0x000fe80000100800 */
[----:B------:R-:W-:Y:S04]  /*3e50*/  STL [R1+0xe4], RZ ;  /* 0x0000e4ff01007387 */ /* 0x000fe80000100800 */
[----:B------:R-:W-:Y:S04]  /*3e60*/  STL [R1+0xe8], RZ ;  /* 0x0000e8ff01007387 */ /* 0x000fe80000100800 */
[----:B------:R-:W-:Y:S04]  /*3e70*/  STL [R1+0xec], RZ ;  /* 0x0000ecff01007387 */ /* 0x000fe80000100800 */
[----:B------:R-:W-:Y:S04]  /*3e80*/  STL [R1+0x80], RZ ;  /* 0x000080ff01007387 */ /* 0x000fe80000100800 */
[----:B------:R-:W-:Y:S01]  /*3e90*/  STL [R1+0x84], RZ ;  /* 0x000084ff01007387 */ /* 0x000fe20000100800 */
        /* <DEDUP_REMOVED lines=9> */
[----:B------:R-:W-:Y:S01]  /*3f30*/  STL [R1+0xd4], RZ ;  /* 0x0000d4ff01007387 */ /* 0x000fe20000100800 */
[----:B------:R-:W-:Y:S02]  /*3f40*/  UIMAD UR61, UR10, 0x3c, URZ ;  /* 0x0000003c0a3d78a4 */ /* 0x000fe4000f8e02ff */
[----:B------:R-:W-:Y:S02]  /*3f50*/  USHF.R.S32.HI UR65, URZ, 0x1f, UR49 ;  /* 0x0000001fff417899 */ /* 0x000fe40008011431 */
[----:B------:R-:W-:Y:S02]  /*3f60*/  UIMAD UR69, UR10, 0x3b, URZ ;  /* 0x0000003b0a4578a4 */ /* 0x000fe4000f8e02ff */
[----:B------:R-:W-:-:S02]  /*3f70*/  USHF.R.S32.HI UR73, URZ, 0x1f, UR53 ;  /* 0x0000001fff497899 */ /* 0x000fc40008011435 */
[----:B------:R-:W-:Y:S02]  /*3f80*/  UIMAD UR75, UR10, 0x3a, URZ ;  /* 0x0000003a0a4b78a4 */ /* 0x000fe4000f8e02ff */
[----:B------:R-:W-:Y:S02]  /*3f90*/  USHF.R.S32.HI UR76, URZ, 0x1f, UR57 ;  /* 0x0000001fff4c7899 */ /* 0x000fe40008011439 */
[----:B------:R-:W-:Y:S02]  /*3fa0*/  UIMAD UR47, UR10, 0x39, URZ ;  /* 0x000000390a2f78a4 */ /* 0x000fe4000f8e02ff */
[----:B------:R-:W-:Y:S02]  /*3fb0*/  UIMAD UR51, UR10, 0x38, URZ ;  /* 0x000000380a3378a4 */ /* 0x000fe4000f8e02ff */
[----:B------:R-:W-:Y:S02]  /*3fc0*/  UIMAD UR55, UR10, 0x37, URZ ;  /* 0x000000370a3778a4 */ /* 0x000fe4000f8e02ff */
[----:B------:R-:W-:-:S02]  /*3fd0*/  UIMAD UR59, UR10, 0x36, URZ ;  /* 0x000000360a3b78a4 */ /* 0x000fc4000f8e02ff */
[----:B------:R-:W-:Y:S02]  /*3fe0*/  UIMAD UR63, UR10, 0x35, URZ ;  /* 0x000000350a3f78a4 */ /* 0x000fe4000f8e02ff */
[----:B------:R-:W-:Y:S02]  /*3ff0*/  UIMAD UR67, UR10, 0x34, URZ ;  /* 0x000000340a4378a4 */ /* 0x000fe4000f8e02ff */
[----:B------:R-:W-:Y:S02]  /*4000*/  UIMAD UR71, UR10, 0x33, URZ ;  /* 0x000000330a4778a4 */ /* 0x000fe4000f8e02ff */
[----:B------:R-:W-:Y:S02]  /*4010*/  UIMAD UR74, UR10, 0x32, URZ ;  /* 0x000000320a4a78a4 */ /* 0x000fe4000f8e02ff */
[----:B------:R-:W-:Y:S02]  /*4020*/  UIMAD UR45, UR10, 0x31, URZ ;  /* 0x000000310a2d78a4 */ /* 0x000fe4000f8e02ff */
[----:B------:R-:W-:-:S02]  /*4030*/  USHF.R.S32.HI UR77, URZ, 0x1f, UR67 ;  /* 0x0000001fff4d7899 */ /* 0x000fc40008011443 */
[----:B------:R-:W-:Y:S02]  /*4040*/  UIMAD UR46, UR10, 0x30, URZ ;  /* 0x000000300a2e78a4 */ /* 0x000fe4000f8e02ff */
[----:B------:R-:W-:Y:S02]  /*4050*/  UIMAD UR48, UR10, 0x2f, URZ ;  /* 0x0000002f0a3078a4 */ /* 0x000fe4000f8e02ff */
[----:B------:R-:W-:Y:S02]  /*4060*/  UIMAD UR50, UR10, 0x2e, URZ ;  /* 0x0000002e0a3278a4 */ /* 0x000fe4000f8e02ff */
[----:B------:R-:W-:Y:S01]  /*4070*/  UIMAD UR52, UR10, 0x2d, URZ ;  /* 0x0000002d0a3478a4 */ /* 0x000fe2000f8e02ff */
[----:B--2---:R-:W-:Y:S02]  /*4080*/  IADD3 R6, P4, PT, R5, UR49, RZ ;  /* 0x0000003105067c10 */ /* 0x004fe4000ff9e0ff */
[----:B-1----:R-:W-:-:S03]  /*4090*/  IADD3 R4, P3, PT, R18, UR49, RZ ;  /* 0x0000003112047c10 */ /* 0x002fc6000ff7e0ff */
[----:B------:R0:W-:Y:S04]  /*40a0*/  STL [R1+0x354], R6 ;  /* 0x0003540601007387 */ /* 0x0001e80000100800 */
[----:B------:R1:W-:Y:S01]  /*40b0*/  STL [R1+0x35c], R4 ;  /* 0x00035c0401007387 */ /* 0x0003e20000100800 */
[----:B0-----:R-:W-:Y:S02]  /*40c0*/  IADD3 R6, P2, PT, R5, UR53, RZ ;  /* 0x0000003505067c10 */ /* 0x001fe4000ff5e0ff */
[----:B-1----:R-:W-:-:S03]  /*40d0*/  IADD3 R4, P1, PT, R18, UR53, RZ ;  /* 0x0000003512047c10 */ /* 0x002fc6000ff3e0ff */
[----:B------:R0:W-:Y:S04]  /*40e0*/  STL [R1+0x364], R6 ;  /* 0x0003640601007387 */ /* 0x0001e80000100800 */
[----:B------:R1:W-:Y:S01]  /*40f0*/  STL [R1+0x36c], R4 ;  /* 0x00036c0401007387 */ /* 0x0003e20000100800 */
[----:B0-----:R-:W-:Y:S02]  /*4100*/  IADD3 R6, P6, PT, R5, UR57, RZ ;  /* 0x0000003905067c10 */ /* 0x001fe4000ffde0ff */
[----:B-1----:R-:W-:-:S03]  /*4110*/  IADD3 R4, P5, PT, R18, UR57, RZ ;  /* 0x0000003912047c10 */ /* 0x002fc6000ffbe0ff */
[----:B------:R-:W-:Y:S01]  /*4120*/  STL [R1+0x374], R6 ;  /* 0x0003740601007387 */ /* 0x000fe20000100800 */
[----:B------:R-:W-:-:S03]  /*4130*/  IADD3 R7, P0, PT, R5, UR61, RZ ;  /* 0x0000003d05077c10 */ /* 0x000fc6000ff1e0ff */
[----:B------:R0:W-:Y:S04]  /*4140*/  STL [R1+0x37c], R4 ;  /* 0x00037c0401007387 */ /* 0x0001e80000100800 */
[----:B------:R-:W-:Y:S01]  /*4150*/  STL [R1+0x384], R7 ;  /* 0x0003840701007387 */ /* 0x000fe20000100800 */
[----:B0-----:R-:W-:Y:S02]  /*4160*/  IADD3.X R4, PT, PT, R2, UR65, RZ, P4, !PT ;  /* 0x0000004102047c10 */ /* 0x001fe4000a7fe4ff */
        /* <DEDUP_REMOVED lines=13> */
[----:B------:R0:W-:Y:S01]  /*4240*/  STL [R1+0x368], R4 ;  /* 0x0003680401007387 */ /* 0x0001e20000100800 */
[----:B------:R-:W-:-:S03]  /*4250*/  USHF.R.S32.HI UR49, URZ, 0x1f, UR61 ;  /* 0x0000001fff317899 */ /* 0x000fc6000801143d */
        /* <DEDUP_REMOVED lines=115> */
[----:B------:R-:W-:-:S03]  /*4990*/  UIMAD UR54, UR10, 0x2c, URZ ;  /* 0x0000002c0a3678a4 */ /* 0x000fc6000f8e02ff */
[----:B------:R-:W-:Y:S01]  /*49a0*/  STL [R1+0x474], R7 ;  /* 0x0004740701007387 */ /* 0x000fe20000100800 */
[----:B0-----:R-:W-:Y:S01]  /*49b0*/  IADD3.X R4, PT, PT, R2, UR53, RZ, P2, !PT ;  /* 0x0000003502047c10 */ /* 0x001fe200097fe4ff */
[----:B------:R-:W-:Y:S01]  /*49c0*/  USHF.R.S32.HI UR55, URZ, 0x1f, UR48 ;  /* 0x0000001fff377899 */ /* 0x000fe20008011430 */
        /* <DEDUP_REMOVED lines=100> */
[----:B------:R0:W-:Y:S01]  /*5010*/  STL [R1+0x4e0], R4 ;  /* 0x0004e00401007387 */ /* 0x0001e20000100800 */
[----:B------:R-:W-:-:S03]  /*5020*/  USHF.R.S32.HI UR75, URZ, 0x1f, UR70 ;  /* 0x0000001fff4b7899 */ /* 0x000fc60008011446 */
[----:B------:R1:W-:Y:S01]  /*5030*/  STL [R1+0x51c], R6 ;  /* 0x00051c0601007387 */ /* 0x0003e20000100800 */
[----:B0-----:R-:W-:Y:S02]  /*5040*/  IADD3.X R4, PT, PT, R3, UR73, RZ, P2, !PT ;  /* 0x0000004903047c10 */ /* 0x001fe400097fe4ff */
[----:B-1----:R-:W-:-:S03]  /*5050*/  IADD3.X R6, PT, PT, R2, UR74, RZ, P1, !PT ;  /* 0x0000004a02067c10 */ /* 0x002fc60008ffe4ff */
[----:B------:R0:W-:Y:S01]  /*5060*/  STL [R1+0x4e8], R4 ;  /* 0x0004e80401007387 */ /* 0x0001e20000100800 */
[----:B------:R-:W-:-:S03]  /*5070*/  USHF.R.S32.HI UR76, URZ, 0x1f, UR72 ;  /* 0x0000001fff4c7899 */ /* 0x000fc60008011448 */
[----:B------:R1:W-:Y:S01]  /*5080*/  STL [R1+0x4f0], R6 ;  /* 0x0004f00601007387 */ /* 0x0003e20000100800 */
[----:B0-----:R-:W-:Y:S02]  /*5090*/  IADD3.X R4, PT, PT, R3, UR74, RZ, P6, !PT ;  /* 0x0000004a03047c10 */ /* 0x001fe4000b7fe4ff */
[----:B-1----:R-:W-:-:S03]  /*50a0*/  IADD3.X R6, PT, PT, R2, UR75, RZ, P5, !PT ;  /* 0x0000004b02067c10 */ /* 0x002fc6000affe4ff */
[----:B------:R0:W-:Y:S01]  /*50b0*/  STL [R1+0x4f8], R4 ;  /* 0x0004f80401007387 */ /* 0x0001e20000100800 */
[----:B------:R-:W-:-:S03]  /*50c0*/  UIMAD UR11, UR10, 0x22, URZ ;  /* 0x000000220a0b78a4 */ /* 0x000fc6000f8e02ff */
[----:B------:R1:W-:Y:S01]  /*50d0*/  STL [R1+0x500], R6 ;  /* 0x0005000601007387 */ /* 0x0003e20000100800 */
[----:B0-----:R-:W-:Y:S02]  /*50e0*/  IADD3.X R4, PT, PT, R3, UR75, RZ, P0, !PT ;  /* 0x0000004b03047c10 */ /* 0x001fe400087fe4ff */
[----:B-1----:R-:W-:-:S03]  /*50f0*/  IADD3.X R6, PT, PT, R2, UR76, RZ, P4, !PT ;  /* 0x0000004c02067c10 */ /* 0x002fc6000a7fe4ff */
[----:B------:R0:W-:Y:S01]  /*5100*/  STL [R1+0x508], R4 ;  /* 0x0005080401007387 */ /* 0x0001e20000100800 */
[----:B------:R-:W-:-:S03]  /*5110*/  UIMAD UR12, UR10, 0x21, URZ ;  /* 0x000000210a0c78a4 */ /* 0x000fc6000f8e02ff */
[----:B------:R1:W-:Y:S01]  /*5120*/  STL [R1+0x510], R6 ;  /* 0x0005100601007387 */ /* 0x0003e20000100800 */
[----:B0-----:R-:W-:Y:S02]  /*5130*/  IADD3.X R4, PT, PT, R3, UR76, RZ, P3, !PT ;  /* 0x0000004c03047c10 */ /* 0x001fe40009ffe4ff */
[----:B-1----:R-:W-:-:S03]  /*5140*/  IADD3 R6, P1, PT, R5, UR11, RZ ;  /* 0x0000000b05067c10 */ /* 0x002fc6000ff3e0ff */
[----:B------:R0:W-:Y:S04]  /*5150*/  STL [R1+0x518], R4 ;  /* 0x0005180401007387 */ /* 0x0001e80000100800 */
[----:B------:R-:W-:Y:S01]  /*5160*/  STL [R1+0xd8], RZ ;  /* 0x0000d8ff01007387 */ /* 0x000fe20000100800 */
[----:B0-----:R-:W-:-:S03]  /*5170*/  IADD3 R4, P0, PT, R18, UR11, RZ ;  /* 0x0000000b12047c10 */ /* 0x001fc6000ff1e0ff */
[----:B------:R-:W-:Y:S04]  /*5180*/  STL [R1+0xdc], RZ ;  /* 0x0000dcff01007387 */ /* 0x000fe80000100800 */
[----:B------:R0:W-:Y:S04]  /*5190*/  STL [R1+0x524], R6 ;  /* 0x0005240601007387 */ /* 0x0001e80000100800 */
[----:B------:R1:W-:Y:S01]  /*51a0*/  STL [R1+0x52c], R4 ;  /* 0x00052c0401007387 */ /* 0x0003e20000100800 */
[----:B0-----:R-:W-:Y:S02]  /*51b0*/  IADD3 R6, P6, PT, R5, UR12, RZ ;  /* 0x0000000c05067c10 */ /* 0x001fe4000ffde0ff */
[----:B-1----:R-:W-:-:S03]  /*51c0*/  IADD3 R4, P5, PT, R18, UR12, RZ ;  /* 0x0000000c12047c10 */ /* 0x002fc6000ffbe0ff */
[----:B------:R0:W-:Y:S01]  /*51d0*/  STL [R1+0x534], R6 ;  /* 0x0005340601007387 */ /* 0x0001e20000100800 */
[----:B---3--:R-:W-:-:S03]  /*51e0*/  LOP3.LUT R7, R0, 0x20, RZ, 0x3c, !PT ;  /* 0x0000002000077812 */ /* 0x008fc600078e3cff */
[----:B------:R1:W-:Y:S01]  /*51f0*/  STL [R1+0x53c], R4 ;  /* 0x00053c0401007387 */ /* 0x0003e20000100800 */
[----:B------:R-:W-:-:S03]  /*5200*/  USHF.L.U32 UR13, UR10, 0x5, URZ ;  /* 0x000000050a0d7899 */ /* 0x000fc600080006ff */
[----:B------:R2:W-:Y:S01]  /*5210*/  STL [R1+0x8a8], R7 ;  /* 0x0008a80701007387 */ /* 0x0005e20000100800 */
[C---:B0-----:R-:W-:Y:S02]  /*5220*/  LOP3.LUT R6, R0.reuse, 0x110, RZ, 0x3c, !PT ;  /* 0x0000011000067812 */ /* 0x041fe400078e3cff */
[C---:B-1----:R-:W-:Y:S02]  /*5230*/  LOP3.LUT R4, R0.reuse, 0x130, RZ, 0x3c, !PT ;  /* 0x0000013000047812 */ /* 0x042fe400078e3cff */
[C---:B------:R-:W-:Y:S02]  /*5240*/  LOP3.LUT R6, R0.reuse, 0x40, RZ, 0x3c, !PT ;  /* 0x0000004000067812 */ /* 0x040fe400078e3cff */
[----:B--2---:R-:W-:Y:S01]  /*5250*/  LOP3.LUT R7, R0, 0x150, RZ, 0x3c, !PT ;  /* 0x0000015000077812 */ /* 0x004fe200078e3cff */
[----:B------:R0:W-:Y:S01]  /*5260*/  STL [R1+0x8a4], R4 ;  /* 0x0008a40401007387 */ /* 0x0001e20000100800 */
[----:B------:R-:W-:-:S03]  /*5270*/  UIMAD UR14, UR10, 0x1f, URZ ;  /* 0x0000001f0a0e78a4 */ /* 0x000fc6000f8e02ff */
[----:B------:R1:W-:Y:S01]  /*5280*/  STL [R1+0x8a0], R6 ;  /* 0x0008a00601007387 */ /* 0x0003e20000100800 */
[----:B------:R-:W-:Y:S01]  /*5290*/  USHF.R.S32.HI UR45, URZ, 0x1f, UR11 ;  /* 0x0000001fff2d7899 */ /* 0x000fe2000801140b */
[C---:B0-----:R-:W-:Y:S02]  /*52a0*/  LOP3.LUT R4, R0.reuse, 0x60, RZ, 0x3c, !PT ;  /* 0x0000006000047812 */ /* 0x041fe400078e3cff */
[----:B------:R0:W-:Y:S01]  /*52b0*/  STL [R1+0x89c], R7 ;  /* 0x00089c0701007387 */ /* 0x0001e20000100800 */
[----:B-1----:R-:W-:-:S03]  /*52c0*/  LOP3.LUT R6, R0, 0x170, RZ, 0x3c, !PT ;  /* 0x0000017000067812 */ /* 0x002fc600078e3cff */
[----:B------:R1:W-:Y:S01]  /*52d0*/  STL [R1+0x898], R4 ;  /* 0x0008980401007387 */ /* 0x0003e20000100800 */
[----:B0-----:R-:W-:-:S03]  /*52e0*/  IADD3 R7, P4, PT, R5, UR13, RZ ;  /* 0x0000000d05077c10 */ /* 0x001fc6000ff9e0ff */
[----:B------:R0:W-:Y:S01]  /*52f0*/  STL [R1+0x894], R6 ;  /* 0x0008940601007387 */ /* 0x0001e20000100800 */
[----:B-1----:R-:W-:-:S03]  /*5300*/  IADD3 R4, P3, PT, R18, UR13, RZ ;  /* 0x0000000d12047c10 */ /* 0x002fc6000ff7e0ff */
[----:B------:R1:W-:Y:S01]  /*5310*/  STL [R1+0x544], R7 ;  /* 0x0005440701007387 */ /* 0x0003e20000100800 */
[----:B------:R-:W-:Y:S02]  /*5320*/  UIMAD UR15, UR10, 0x1e, URZ ;  /* 0x0000001e0a0f78a4 */ /* 0x000fe4000f8e02ff */
[----:B------:R-:W-:Y:S01]  /*5330*/  USHF.R.S32.HI UR46, URZ, 0x1f, UR12 ;  /* 0x0000001fff2e7899 */ /* 0x000fe2000801140c */
[----:B------:R2:W-:Y:S01]  /*5340*/  STL [R1+0x54c], R4 ;  /* 0x00054c0401007387 */ /* 0x0005e20000100800 */
[----:B0-----:R-:W-:Y:S02]  /*5350*/  IADD3 R6, P2, PT, R5, UR14, RZ ;  /* 0x0000000e05067c10 */ /* 0x001fe4000ff5e0ff */
[----:B-1----:R-:W-:-:S03]  /*5360*/  IADD3.X R7, PT, PT, R2, UR45, RZ, P1, !PT ;  /* 0x0000002d02077c10 */ /* 0x002fc60008ffe4ff */
[----:B------:R0:W-:Y:S01]  /*5370*/  STL [R1+0x554], R6 ;  /* 0x0005540601007387 */ /* 0x0001e20000100800 */
[----:B--2---:R-:W-:-:S03]  /*5380*/  IADD3 R4, P1, PT, R18, UR14, RZ ;  /* 0x0000000e12047c10 */ /* 0x004fc6000ff3e0ff */
[----:B------:R1:W-:Y:S01]  /*5390*/  STL [R1+0x520], R7 ;  /* 0x0005200701007387 */ /* 0x0003e20000100800 */
[----:B------:R-:W-:-:S03]  /*53a0*/  UIMAD UR16, UR10, 0x1d, URZ ;  /* 0x0000001d0a1078a4 */ /* 0x000fc6000f8e02ff */
[----:B------:R2:W-:Y:S01]  /*53b0*/  STL [R1+0x55c], R4 ;  /* 0x00055c0401007387 */ /* 0x0005e20000100800 */
[----:B0-----:R-:W-:Y:S02]  /*53c0*/  IADD3.X R6, PT, PT, R3, UR45, RZ, P0, !PT ;  /* 0x0000002d03067c10 */ /* 0x001fe400087fe4ff */
[----:B-1----:R-:W-:-:S03]  /*53d0*/  IADD3 R7, P0, PT, R5, UR15, RZ ;  /* 0x0000000f05077c10 */ /* 0x002fc6000ff1e0ff */
[----:B------:R0:W-:Y:S01]  /*53e0*/  STL [R1+0x528], R6 ;  /* 0x0005280601007387 */ /* 0x0001e20000100800 */
[----:B--2---:R-:W-:Y:S01]  /*53f0*/  IADD3.X R4, PT, PT, R2, UR46, RZ, P6, !PT ;  /* 0x0000002e02047c10 */ /* 0x004fe2000b7fe4ff */
[----:B------:R-:W-:Y:S02]  /*5400*/  USHF.R.S32.HI UR47, URZ, 0x1f, UR13 ;  /* 0x0000001fff2f7899 */ /* 0x000fe4000801140d */
[----:B------:R1:W-:Y:S04]  /*5410*/  STL [R1+0x564], R7 ;  /* 0x0005640701007387 */ /* 0x0003e80000100800 */
[----:B------:R2:W-:Y:S01]  /*5420*/  STL [R1+0x530], R4 ;  /* 0x0005300401007387 */ /* 0x0005e20000100800 */
[----:B0-----:R-:W-:Y:S02]  /*5430*/  IADD3 R6, P6, PT, R18, UR15, RZ ;  /* 0x0000000f12067c10 */ /* 0x001fe4000ffde0ff */
[----:B-1----:R-:W-:-:S03]  /*5440*/  IADD3.X R7, PT, PT, R3, UR46, RZ, P5, !PT ;  /* 0x0000002e03077c10 */ /* 0x002fc6000affe4ff */
[----:B------:R0:W-:Y:S01]  /*5450*/  STL [R1+0x56c], R6 ;  /* 0x00056c0601007387 */ /* 0x0001e20000100800 */
[----:B--2---:R-:W-:Y:S01]  /*5460*/  IADD3 R4, P5, PT, R5, UR16, RZ ;  /* 0x0000001005047c10 */ /* 0x004fe2000ffbe0ff */
[----:B------:R-:W-:Y:S02]  /*5470*/  UIMAD UR17, UR10, 0x1c, URZ ;  /* 0x0000001c0a1178a4 */ /* 0x000fe4000f8e02ff */
[----:B------:R1:W-:Y:S01]  /*5480*/  STL [R1+0x538], R7 ;  /* 0x0005380701007387 */ /* 0x0003e20000100800 */
[----:B------:R-:W-:-:S03]  /*5490*/  USHF.R.S32.HI UR48, URZ, 0x1f, UR14 ;  /* 0x0000001fff307899 */ /* 0x000fc6000801140e */
[----:B------:R2:W-:Y:S01]  /*54a0*/  STL [R1+0x574], R4 ;  /* 0x0005740401007387 */ /* 0x0005e20000100800 */
[----:B0-----:R-:W-:Y:S02]  /*54b0*/  IADD3.X R6, PT, PT, R2, UR47, RZ, P4, !PT ;  /* 0x0000002f02067c10 */ /* 0x001fe4000a7fe4ff */
[----:B-1----:R-:W-:-:S03]  /*54c0*/  IADD3 R7, P4, PT, R18, UR16, RZ ;  /* 0x0000001012077c10 */ /* 0x002fc6000ff9e0ff */
[----:B------:R0:W-:Y:S01]  /*54d0*/  STL [R1+0x540], R6 ;  /* 0x0005400601007387 */ /* 0x0001e20000100800 */
[----:B--2---:R-:W-:-:S03]  /*54e0*/  IADD3.X R4, PT, PT, R3, UR47, RZ, P3, !PT ;  /* 0x0000002f03047c10 */ /* 0x004fc60009ffe4ff */
        /* <DEDUP_REMOVED lines=112> */
[----:B------:R-:W-:Y:S02]  /*5bf0*/  USHF.L.U32 UR29, UR10, 0x4, URZ ;  /* 0x000000040a1d7899 */ /* 0x000fe400080006ff */
        /* <DEDUP_REMOVED lines=76> */
[----:B------:R-:W-:-:S03]  /*60c0*/  USHF.L.U32 UR37, UR10, 0x3, URZ ;  /* 0x000000030a257899 */ /* 0x000fc600080006ff */
        /* <DEDUP_REMOVED lines=71> */
[----:B--2---:R-:W-:-:S03]  /*6540*/  IADD3 R4, P0, PT, R5, UR43, RZ ;  /* 0x0000002b05047c10 */ /* 0x004fc6000ff1e0ff */
[----:B------:R1:W-:Y:S01]  /*6550*/  STL [R1+0x6e8], R7 ;  /* 0x0006e80701007387 */ /* 0x0003e20000100800 */
[----:B------:R-:W-:-:S03]  /*6560*/  USHF.R.S32.HI UR75, URZ, 0x1f, UR41 ;  /* 0x0000001fff4b7899 */ /* 0x000fc60008011429 */
[----:B------:R2:W-:Y:S01]  /*6570*/  STL [R1+0x724], R4 ;  /* 0x0007240401007387 */ /* 0x0005e20000100800 */
[----:B0-----:R-:W-:Y:S02]  /*6580*/  IADD3.X R6, PT, PT, R2, UR74, RZ, P6, !PT ;  /* 0x0000004a02067c10 */ /* 0x001fe4000b7fe4ff */
[----:B-1----:R-:W-:-:S03]  /*6590*/  IADD3 R7, P6, PT, R18, UR43, RZ ;  /* 0x0000002b12077c10 */ /* 0x002fc6000ffde0ff */
[----:B------:R0:W-:Y:S01]  /*65a0*/  STL [R1+0x6f0], R6 ;  /* 0x0006f00601007387 */ /* 0x0001e20000100800 */
[----:B--2---:R-:W-:-:S03]  /*65b0*/  IADD3.X R4, PT, PT, R3, UR74, RZ, P5, !PT ;  /* 0x0000004a03047c10 */ /* 0x004fc6000affe4ff */
[----:B------:R-:W-:Y:S01]  /*65c0*/  STL [R1+0x72c], R7 ;  /* 0x00072c0701007387 */ /* 0x000fe20000100800 */
[----:B------:R-:W-:-:S03]  /*65d0*/  USHF.R.S32.HI UR76, URZ, 0x1f, UR42 ;  /* 0x0000001fff4c7899 */ /* 0x000fc6000801142a */
[----:B------:R1:W-:Y:S01]  /*65e0*/  STL [R1+0x6f8], R4 ;  /* 0x0006f80401007387 */ /* 0x0003e20000100800 */
[----:B0-----:R-:W-:Y:S02]  /*65f0*/  IADD3 R6, P5, PT, R5, UR10, RZ ;  /* 0x0000000a05067c10 */ /* 0x001fe4000ffbe0ff */
[----:B------:R-:W-:Y:S01]  /*6600*/  IADD3.X R5, PT, PT, R2, UR75, RZ, P4, !PT ;  /* 0x0000004b02057c10 */ /* 0x000fe2000a7fe4ff */
[----:B------:R-:W-:Y:S02]  /*6610*/  USHF.R.S32.HI UR77, URZ, 0x1f, UR43 ;  /* 0x0000001fff4d7899 */ /* 0x000fe4000801142b */
[----:B------:R0:W-:Y:S01]  /*6620*/  STL [R1+0x734], R6 ;  /* 0x0007340601007387 */ /* 0x0001e20000100800 */
[----:B-1----:R-:W-:-:S03]  /*6630*/  IADD3 R4, P4, PT, R18, UR10, RZ ;  /* 0x0000000a12047c10 */ /* 0x002fc6000ff9e0ff */
[----:B------:R1:W-:Y:S01]  /*6640*/  STL [R1+0x700], R5 ;  /* 0x0007000501007387 */ /* 0x0003e20000100800 */
[----:B------:R-:W-:-:S03]  /*6650*/  USHF.R.S32.HI UR44, URZ, 0x1f, UR10 ;  /* 0x0000001fff2c7899 */ /* 0x000fc6000801140a */
[----:B------:R2:W-:Y:S01]  /*6660*/  STL [R1+0x73c], R4 ;  /* 0x00073c0401007387 */ /* 0x0005e20000100800 */
[----:B0-----:R-:W-:Y:S02]  /*6670*/  IADD3.X R6, PT, PT, R3, UR75, RZ, P3, !PT ;  /* 0x0000004b03067c10 */ /* 0x001fe40009ffe4ff */
[----:B-1----:R-:W-:-:S03]  /*6680*/  IADD3.X R5, PT, PT, R2, UR76, RZ, P2, !PT ;  /* 0x0000004c02057c10 */ /* 0x002fc600097fe4ff */
[----:B------:R0:W-:Y:S01]  /*6690*/  STL [R1+0x708], R6 ;  /* 0x0007080601007387 */ /* 0x0001e20000100800 */
[----:B--2---:R-:W-:-:S03]  /*66a0*/  IADD3.X R4, PT, PT, R3, UR76, RZ, P1, !PT ;  /* 0x0000004c03047c10 */ /* 0x004fc60008ffe4ff */
[----:B------:R1:W-:Y:S04]  /*66b0*/  STL [R1+0x710], R5 ;  /* 0x0007100501007387 */ /* 0x0003e80000100800 */
[----:B------:R2:W-:Y:S01]  /*66c0*/  STL [R1+0x718], R4 ;  /* 0x0007180401007387 */ /* 0x0005e20000100800 */
[C---:B0-----:R-:W-:Y:S02]  /*66d0*/  IADD3.X R6, PT, PT, R2.reuse, UR77, RZ, P0, !PT ;  /* 0x0000004d02067c10 */ /* 0x041fe400087fe4ff */
[C---:B-1----:R-:W-:Y:S02]  /*66e0*/  IADD3.X R5, PT, PT, R3.reuse, UR77, RZ, P6, !PT ;  /* 0x0000004d03057c10 */ /* 0x042fe4000b7fe4ff */
[----:B--2---:R-:W-:Y:S02]  /*66f0*/  IADD3.X R4, PT, PT, R2, UR44, RZ, P5, !PT ;  /* 0x0000002c02047c10 */ /* 0x004fe4000affe4ff */
[----:B------:R-:W-:Y:S01]  /*6700*/  IADD3.X R2, PT, PT, R3, UR44, RZ, P4, !PT ;  /* 0x0000002c03027c10 */ /* 0x000fe2000a7fe4ff */
[----:B------:R0:W-:Y:S04]  /*6710*/  STL [R1+0x720], R6 ;  /* 0x0007200601007387 */ /* 0x0001e80000100800 */
[----:B------:R0:W-:Y:S04]  /*6720*/  STL [R1+0x728], R5 ;  /* 0x0007280501007387 */ /* 0x0001e80000100800 */
[----:B------:R0:W-:Y:S04]  /*6730*/  STL [R1+0x738], R2 ;  /* 0x0007380201007387 */ /* 0x0001e80000100800 */
[----:B------:R0:W-:Y:S01]  /*6740*/  STL [R1+0x730], R4 ;  /* 0x0007300401007387 */ /* 0x0001e20000100800 */
[----:B------:R-:W-:-:S02]  /*6750*/  USHF.R.S32.HI UR7, URZ, 0x1f, UR6 ;  /* 0x0000001fff077899 */ /* 0x000fc40008011406 */
[----:B------:R-:W-:Y:S02]  /*6760*/  USHF.L.U32 UR4, UR4, 0x6, URZ ;  /* 0x0000000604047899 */ /* 0x000fe400080006ff */
[----:B------:R-:W-:Y:S02]  /*6770*/  ULEA.HI UR6, UR7, UR6, URZ, 0x6 ;  /* 0x0000000607067291 */ /* 0x000fe4000f8f30ff */
[----:B------:R-:W-:Y:S02]  /*6780*/  USHF.L.U32 UR7, UR10, 0x6, URZ ;  /* 0x000000060a077899 */ /* 0x000fe400080006ff */
[----:B------:R-:W-:Y:S02]  /*6790*/  USHF.R.S32.HI UR6, URZ, 0x6, UR6 ;  /* 0x00000006ff067899 */ /* 0x000fe40008011406 */
[----:B------:R-:W-:Y:S02]  /*67a0*/  USHF.R.S32.HI UR11, URZ, 0x1f, UR7 ;  /* 0x0000001fff0b7899 */ /* 0x000fe40008011407 */
[----:B0-----:R-:W-:-:S12]  /*67b0*/  USHF.R.S32.HI UR12, URZ, 0x1f, UR4 ;  /* 0x0000001fff0c7899 */ /* 0x001fd80008011404 */
.L_x_2:
[----:B0-----:R-:W2:Y:S01]  /*67c0*/  LDL R5, [R1+0x254] ;  /* 0x0002540001057983 */ /* 0x001ea20000100800 */
[----:B------:R-:W0:Y:S03]  /*67d0*/  LDC R2, c[0x0][0x3a0] ;  /* 0x0000e800ff027b82 */ /* 0x000e260000000800 */
[----:B--2---:R1:W-:Y:S04]  /*67e0*/  STL [R1+0xe00], R5 ;  /* 0x000e000501007387 */ /* 0x0043e80000100800 */
[----:B------:R-:W2:Y:S04]  /*67f0*/  LDL R4, [R1+0x258] ;  /* 0x0002580001047983 */ /* 0x000ea80000100800 */
[----:B-1----:R-:W0:Y:S04]  /*6800*/  LDL R5, [R1+0x2d4] ;  /* 0x0002d40001057983 */ /* 0x002e280000100800 */
[----:B------:R-:W-:Y:S04]  /*6810*/  STL [R1+0xd10], R11 ;  /* 0x000d100b01007387 */ /* 0x000fe80000100800 */
        /* <DEDUP_REMOVED lines=61> */
[----:B------:R1:W-:Y:S04]  /*6bf0*/  STL [R1+0xdfc], R9 ;  /* 0x000dfc0901007387 */ /* 0x0003e80000100800 */
        /* <DEDUP_REMOVED lines=22> */
[----:B------:R-:W-:Y:S01]  /*6d60*/  STL [R1+0xca8], R23 ;  /* 0x000ca81701007387 */ /* 0x000fe20000100800 */
[----:B0-----:R-:W-:-:S03]  /*6d70*/  IMAD R2, R5, -0x40, R2 ;  /* 0xffffffc005027824 */ /* 0x001fc600078e0202 */
[----:B------:R-:W-:Y:S04]  /*6d80*/  STL [R1+0xca4], R24 ;  /* 0x000ca41801007387 */ /* 0x000fe80000100800 */
[----:B------:R-:W-:Y:S04]  /*6d90*/  STL [R1+0xca0], R25 ;  /* 0x000ca01901007387 */ /* 0x000fe80000100800 */
[----:B-----5:R-:W-:Y:S04]  /*6da0*/  STL [R1+0xc38], R0 ;  /* 0x000c380001007387 */ /* 0x020fe80000100800 */
[----:B------:R-:W-:Y:S04]  /*6db0*/  STL [R1+0xc3c], R0 ;  /* 0x000c3c0001007387 */ /* 0x000fe80000100800 */
[----:B------:R-:W2:Y:S01]  /*6dc0*/  LDL.LU R5, [R1+0xe00] ;  /* 0x000e000001057983 */ /* 0x000ea20000300800 */
[----:B------:R-:W-:-:S02]  /*6dd0*/  ISETP.GT.AND P0, PT, R2, RZ, PT ;  /* 0x000000ff0200720c */ /* 0x000fc40003f04270 */
[----:B-1----:R-:W-:-:S11]  /*6de0*/  PRMT R9, RZ, 0x7610, R9 ;  /* 0x00007610ff097816 */ /* 0x002fd60000000009 */
[----:B--2---:R-:W2:Y:S04]  /*6df0*/  @P0 LDG.E.U8 R9, desc[UR8][R4.64] ;  /* 0x0000000804090981 */ /* 0x004ea8000c1e1100 */
[----:B--2---:R0:W-:Y:S04]  /*6e00*/  STL [R1+0x2a8], R9 ;  /* 0x0002a80901007387 */ /* 0x0041e80000100800 */
[----:B0-----:R-:W2:Y:S04]  /*6e10*/  LDL.LU R9, [R1+0xdfc] ;  /* 0x000dfc0001097983 */ /* 0x001ea80000300800 */
[----:B------:R-:W3:Y:S04]  /*6e20*/  LDL R4, [R1+0x25c] ;  /* 0x00025c0001047983 */ /* 0x000ee80000100800 */
[----:B------:R-:W3:Y:S01]  /*6e30*/  LDL R5, [R1+0x260] ;  /* 0x0002600001057983 */ /* 0x000ee20000100800 */
[----:B------:R-:W-:-:S02]  /*6e40*/  PRMT R11, RZ, 0x7610, R11 ;  /* 0x00007610ff0b7816 */ /* 0x000fc4000000000b */
[----:B---3--:R-:W-:-:S04]  /*6e50*/  @P0 LOP3.LUT R5, R5, R4, RZ, 0x3c, !PT ;  /* 0x0000000405050212 */ /* 0x008fc800078e3cff */
[----:B------:R-:W-:-:S04]  /*6e60*/  @P0 LOP3.LUT R4, R5, R4, RZ, 0x3c, !PT ;  /* 0x0000000405040212 */ /* 0x000fc800078e3cff */
[----:B------:R-:W-:-:S05]  /*6e70*/  @P0 LOP3.LUT R5, R5, R4, RZ, 0x3c, !PT ;  /* 0x0000000405050212 */ /* 0x000fca00078e3cff */
[----:B------:R-:W3:Y:S01]  /*6e80*/  @P0 LDG.E.U8 R11, desc[UR8][R4.64] ;  /* 0x00000008040b0981 */ /* 0x000ee2000c1e1100 */
[----:B------:R-:W-:-:S03]  /*6e90*/  ISETP.GT.AND P1, PT, R2, 0x1, PT ;  /* 0x000000010200780c */ /* 0x000fc60003f24270 */
[----:B---3--:R0:W-:Y:S04]  /*6ea0*/  STL [R1+0x2a4], R11 ;  /* 0x0002a40b01007387 */ /* 0x0081e80000100800 */
[----:B0-----:R-:W3:Y:S04]  /*6eb0*/  LDL.LU R11, [R1+0xdf8] ;  /* 0x000df800010b7983 */ /* 0x001ee80000300800 */
[----:B------:R-:W4:Y:S04]  /*6ec0*/  LDL R4, [R1+0x738] ;  /* 0x0007380001047983 */ /* 0x000f280000100800 */
[----:B------:R-:W4:Y:S01]  /*6ed0*/  LDL R5, [R1+0x73c] ;  /* 0x00073c0001057983 */ /* 0x000f220000100800 */
[----:B--2---:R-:W-:-:S02]  /*6ee0*/  PRMT R9, RZ, 0x7610, R9 ;  /* 0x00007610ff097816 */ /* 0x004fc40000000009 */
[----:B----4-:R-:W-:-:S04]  /*6ef0*/  @P1 LOP3.LUT R5, R5, R4, RZ, 0x3c, !PT ;  /* 0x0000000405051212 */ /* 0x010fc800078e3cff */
[----:B------:R-:W-:-:S04]  /*6f00*/  @P1 LOP3.LUT R4, R5, R4, RZ, 0x3c, !PT ;  /* 0x0000000405041212 */ /* 0x000fc800078e3cff */
[----:B------:R-:W-:-:S05]  /*6f10*/  @P1 LOP3.LUT R5, R5, R4, RZ, 0x3c, !PT ;  /* 0x0000000405051212 */ /* 0x000fca00078e3cff */
[----:B------:R-:W2:Y:S04]  /*6f20*/  @P1 LDG.E.U8 R9, desc[UR8][R4.64] ;  /* 0x0000000804091981 */ /* 0x000ea8000c1e1100 */
[----:B--2---:R0:W-:Y:S04]  /*6f30*/  STL [R1+0x2a0], R9 ;  /* 0x0002a00901007387 */ /* 0x0041e80000100800 */
[----:B0-----:R-:W2:Y:S04]  /*6f40*/  LDL.LU R9, [R1+0xdf4] ;  /* 0x000df40001097983 */ /* 0x001ea80000300800 */
[----:B------:R-:W4:Y:S04]  /*6f50*/  LDL R4, [R1+0x730] ;  /* 0x0007300001047983 */ /* 0x000f280000100800 */
[----:B------:R-:W4:Y:S01]  /*6f60*/  LDL R5, [R1+0x734] ;  /* 0x0007340001057983 */ /* 0x000f220000100800 */
[----:B---3--:R-:W-:-:S02]  /*6f70*/  PRMT R11, RZ, 0x7610, R11 ;  /* 0x00007610ff0b7816 */ /* 0x008fc4000000000b */
[----:B----4-:R-:W-:-:S04]  /*6f80*/  @P1 LOP3.LUT R5, R5, R4, RZ, 0x3c, !PT ;  /* 0x0000000405051212 */ /* 0x010fc800078e3cff */
        /* <DEDUP_REMOVED lines=553> */
[----:B------:R0:W3:Y:S04]  /*9220*/  @P0 LDG.E.U8 R11, desc[UR8][R4.64] ;  /* 0x00000008040b0981 */ /* 0x0000e8000c1e1100 */
[----:B------:R-:W0:Y:S04]  /*9230*/  LDL R4, [R1+0x558] ;  /* 0x0005580001047983 */ /* 0x000e280000100800 */
[----:B------:R-:W0:Y:S01]  /*9240*/  LDL R5, [R1+0x55c] ;  /* 0x00055c0001057983 */ /* 0x000e220000100800 */
[----:B------:R-:W-:Y:S02]  /*9250*/  ISETP.GT.AND P1, PT, R2, 0x1f, PT ;  /* 0x0000001f0200780c */ /* 0x000fe40003f24270 */
[----:B------:R-:W-:-:S11]  /*9260*/  PRMT R10, RZ, 0x7610, R10 ;  /* 0x00007610ff0a7816 */ /* 0x000fd6000000000a */
[----:B0-----:R-:W-:-:S04]  /*9270*/  @P1 LOP3.LUT R5, R5, R4, RZ, 0x3c, !PT ;  /* 0x0000000405051212 */ /* 0x001fc800078e3cff */
[----:B------:R-:W-:-:S04]  /*9280*/  @P1 LOP3.LUT R4, R5, R4, RZ, 0x3c, !PT ;  /* 0x0000000405041212 */ /* 0x000fc800078e3cff */
[----:B------:R-:W-:-:S05]  /*9290*/  @P1 LOP3.LUT R5, R5, R4, RZ, 0x3c, !PT ;  /* 0x0000000405051212 */ /* 0x000fca00078e3cff */
[----:B------:R-:W4:Y:S04]  /*92a0*/  @P1 LDG.E.U8 R10, desc[UR8][R4.64] ;  /* 0x00000008040a1981 */ /* 0x000f28000c1e1100 */
[----:B---3--:R0:W-:Y:S04]  /*92b0*/  STL [R1+0x184], R11 ;  /* 0x0001840b01007387 */ /* 0x0081e80000100800 */
[----:B0-----:R-:W3:Y:S04]  /*92c0*/  LDL R11, [R1+0x53c] ;  /* 0x00053c00010b7983 */ /* 0x001ee80000100800 */
[----:B----4-:R0:W-:Y:S04]  /*92d0*/  STL [R1+0x180], R10 ;  /* 0x0001800a01007387 */ /* 0x0101e80000100800 */
[----:B0-----:R-:W4:Y:S04]  /*92e0*/  LDL.LU R10, [R1+0xd08] ;  /* 0x000d0800010a7983 */ /* 0x001f280000300800 */
[----:B------:R-:W3:Y:S04]  /*92f0*/  LDL R4, [R1+0x550] ;  /* 0x0005500001047983 */ /* 0x000ee80000100800 */
[----:B------:R-:W3:Y:S01]  /*9300*/  LDL R5, [R1+0x554] ;  /* 0x0005540001057983 */ /* 0x000ee20000100800 */
[----:B--2---:R-:W-:-:S02]  /*9310*/  PRMT R9, RZ, 0x7610, R9 ;  /* 0x00007610ff097816 */ /* 0x004fc40000000009 */
[----:B---3--:R-:W-:-:S04]  /*9320*/  @P1 LOP3.LUT R5, R5, R4, RZ, 0x3c, !PT ;  /* 0x0000000405051212 */ /* 0x008fc800078e3cff */
[----:B------:R-:W-:-:S04]  /*9330*/  @P1 LOP3.LUT R4, R5, R4, RZ, 0x3c, !PT ;  /* 0x0000000405041212 */ /* 0x000fc800078e3cff */
[----:B------:R-:W-:-:S05]  /*9340*/  @P1 LOP3.LUT R5, R5, R4, RZ, 0x3c, !PT ;  /* 0x0000000405051212 */ /* 0x000fca00078e3cff */
[----:B------:R-:W2:Y:S01]  /*9350*/  @P1 LDG.E.U8 R9, desc[UR8][R4.64] ;  /* 0x0000000804091981 */ /* 0x000ea2000c1e1100 */
[----:B------:R-:W-:-:S03]  /*9360*/  ISETP.GT.AND P2, PT, R2, 0x20, PT ;  /* 0x000000200200780c */ /* 0x000fc60003f44270 */
[----:B--2---:R0:W-:Y:S04]  /*9370*/  STL [R1+0x17c], R9 ;  /* 0x00017c0901007387 */ /* 0x0041e80000100800 */
[----:B0-----:R-:W2:Y:S04]  /*9380*/  LDL.LU R9, [R1+0xd04] ;  /* 0x000d040001097983 */ /* 0x001ea80000300800 */
[----:B------:R-:W3:Y:S04]  /*9390*/  LDL R4, [R1+0x548] ;  /* 0x0005480001047983 */ /* 0x000ee80000100800 */
[----:B------:R-:W3:Y:S01]  /*93a0*/  LDL R5, [R1+0x54c] ;  /* 0x00054c0001057983 */ /* 0x000ee20000100800 */
[----:B----4-:R-:W-:-:S02]  /*93b0*/  PRMT R10, RZ, 0x7610, R10 ;  /* 0x00007610ff0a7816 */ /* 0x010fc4000000000a */
[----:B---3--:R-:W-:-:S04]  /*93c0*/  @P2 LOP3.LUT R5, R5, R4, RZ, 0x3c, !PT ;  /* 0x0000000405052212 */ /* 0x008fc800078e3cff */
[----:B------:R-:W-:-:S04]  /*93d0*/  @P2 LOP3.LUT R4, R5, R4, RZ, 0x3c, !PT ;  /* 0x0000000405042212 */ /* 0x000fc800078e3cff */
[----:B------:R-:W-:-:S05]  /*93e0*/  @P2 LOP3.LUT R5, R5, R4, RZ, 0x3c, !PT ;  /* 0x0000000405052212 */ /* 0x000fca00078e3cff */
[----:B------:R-:W3:Y:S04]  /*93f0*/  @P2 LDG.E.U8 R10, desc[UR8][R4.64] ;  /* 0x00000008040a2981 */ /* 0x000ee8000c1e1100 */
        /* <DEDUP_REMOVED lines=8> */
[----:B------:R-:W2:Y:S01]  /*9480*/  @P2 LDG.E.U8 R9, desc[UR8][R4.64] ;  /* 0x0000000804092981 */ /* 0x000ea2000c1e1100 */
[----:B------:R-:W-:Y:S02]  /*9490*/  ISETP.GT.AND P0, PT, R2, 0x21, PT ;  /* 0x000000210200780c */ /* 0x000fe40003f04270 */
[----:B---3--:R-:W-:Y:S01]  /*94a0*/  PRMT R10, RZ, 0x7610, R10 ;  /* 0x00007610ff0a7816 */ /* 0x008fe2000000000a */
[----:B--2---:R0:W-:Y:S04]  /*94b0*/  STL [R1+0x174], R9 ;  /* 0x0001740901007387 */ /* 0x0041e80000100800 */
[----:B0-----:R-:W2:Y:S04]  /*94c0*/  LDL.LU R9, [R1+0xcfc] ;  /* 0x000cfc0001097983 */ /* 0x001ea80000300800 */
[----:B------:R-:W3:Y:S02]  /*94d0*/  LDL R5, [R1+0x538] ;  /* 0x0005380001057983 */ /* 0x000ee40000100800 */
[----:B------:R-:W-:-:S02]  /*94e0*/  @P0 IMAD.MOV.U32 R4, RZ, RZ, R11 ;  /* 0x000000ffff040224 */ /* 0x000fc400078e000b */
[----:B------:R-:W4:Y:S04]  /*94f0*/  LDL R11, [R1+0x514] ;  /* 0x00051400010b7983 */ /* 0x000f280000100800 */
[----:B---3--:R-:W3:Y:S04]  /*9500*/  @P0 LDG.E.U8 R10, desc[UR8][R4.64] ;  /* 0x00000008040a0981 */ /* 0x008ee8000c1e1100 */
[----:B---3--:R0:W-:Y:S04]  /*9510*/  STL [R1+0x170], R10 ;  /* 0x0001700a01007387 */ /* 0x0081e80000100800 */
[----:B0-----:R-:W3:Y:S04]  /*9520*/  LDL.LU R10, [R1+0xcf8] ;  /* 0x000cf800010a7983 */ /* 0x001ee80000300800 */
[----:B------:R-:W2:Y:S04]  /*9530*/  LDL R4, [R1+0x530] ;  /* 0x0005300001047983 */ /* 0x000ea80000100800 */
[----:B------:R-:W2:Y:S01]  /*9540*/  LDL R5, [R1+0x534] ;  /* 0x0005340001057983 */ /* 0x000ea20000100800 */
[----:B------:R-:W-:-:S02]  /*9550*/  PRMT R14, RZ, 0x7610, R14 ;  /* 0x00007610ff0e7816 */ /* 0x000fc4000000000e */
[----:B--2---:R-:W-:-:S04]  /*9560*/  @P0 LOP3.LUT R5, R5, R4, RZ, 0x3c, !PT ;  /* 0x0000000405050212 */ /* 0x004fc800078e3cff */
[----:B------:R-:W-:-:S04]  /*9570*/  @P0 LOP3.LUT R4, R5, R4, RZ, 0x3c, !PT ;  /* 0x0000000405040212 */ /* 0x000fc800078e3cff */
[----:B------:R-:W-:-:S05]  /*9580*/  @P0 LOP3.LUT R5, R5, R4, RZ, 0x3c, !PT ;  /* 0x0000000405050212 */ /* 0x000fca00078e3cff */
[----:B------:R-:W2:Y:S01]  /*9590*/  @P0 LDG.E.U8 R14, desc[UR8][R4.64] ;  /* 0x00000008040e0981 */ /* 0x000ea2000c1e1100 */
[----:B------:R-:W-:-:S03]  /*95a0*/  ISETP.GT.AND P1, PT, R2, 0x22, PT ;  /* 0x000000220200780c */ /* 0x000fc60003f24270 */
[----:B--2---:R0:W-:Y:S04]  /*95b0*/  STL [R1+0x16c], R14 ;  /* 0x00016c0e01007387 */ /* 0x0041e80000100800 */
[----:B0-----:R-:W2:Y:S04]  /*95c0*/  LDL.LU R14, [R1+0xcf4] ;  /* 0x000cf400010e7983 */ /* 0x001ea80000300800 */
[----:B------:R-:W2:Y:S04]  /*95d0*/  LDL R4, [R1+0x528] ;  /* 0x0005280001047983 */ /* 0x000ea80000100800 */
[----:B------:R-:W2:Y:S01]  /*95e0*/  LDL R5, [R1+0x52c] ;  /* 0x00052c0001057983 */ /* 0x000ea20000100800 */
[----:B------:R-:W-:-:S02]  /*95f0*/  PRMT R7, RZ, 0x7610, R7 ;  /* 0x00007610ff077816 */ /* 0x000fc40000000007 */
[----:B--2---:R-:W-:-:S04]  /*9600*/  @P1 LOP3.LUT R5, R5, R4, RZ, 0x3c, !PT ;  /* 0x0000000405051212 */ /* 0x004fc800078e3cff */
[----:B------:R-:W-:-:S04]  /*9610*/  @P1 LOP3.LUT R4, R5, R4, RZ, 0x3c, !PT ;  /* 0x0000000405041212 */ /* 0x000fc800078e3cff */
[----:B------:R-:W-:-:S05]  /*9620*/  @P1 LOP3.LUT R5, R5, R4, RZ, 0x3c, !PT ;  /* 0x0000000405051212 */ /* 0x000fca00078e3cff */
[----:B------:R-:W2:Y:S04]  /*9630*/  @P1 LDG.E.U8 R7, desc[UR8][R4.64] ;  /* 0x0000000804071981 */ /* 0x000ea8000c1e1100 */
        /* <DEDUP_REMOVED lines=19> */
[----:B------:R-:W-:-:S03]  /*9770*/  PRMT R16, RZ, 0x7610, R16 ;  /* 0x00007610ff107816 */ /* 0x000fc60000000010 */
[----:B--2---:R0:W-:Y:S04]  /*9780*/  STL [R1+0x160], R18 ;  /* 0x0001601201007387 */ /* 0x0041e80000100800 */
[----:B0-----:R-:W2:Y:S04]  /*9790*/  LDL.LU R18, [R1+0xce8] ;  /* 0x000ce80001127983 */ /* 0x001ea80000300800 */
[----:B------:R-:W2:Y:S01]  /*97a0*/  LDL R5, [R1+0x510] ;  /* 0x0005100001057983 */ /* 0x000ea20000100800 */
[----:B----4-:R-:W-:-:S03]  /*97b0*/  @P2 IMAD.MOV.U32 R4, RZ, RZ, R11 ;  /* 0x000000ffff042224 */ /* 0x010fc600078e000b */
[----:B------:R-:W4:Y:S04]  /*97c0*/  LDL R11, [R1+0x4ec] ;  /* 0x0004ec00010b7983 */ /* 0x000f280000100800 */
[----:B--2---:R-:W2:Y:S01]  /*97d0*/  @P2 LDG.E.U8 R16, desc[UR8][R4.64] ;  /* 0x0000000804102981 */ /* 0x004ea2000c1e1100 */
        /* <DEDUP_REMOVED lines=38> */
[----:B------:R-:W-:Y:S02]  /*9a40*/  ISETP.GT.AND P2, PT, R2, 0x26, PT ;  /* 0x000000260200780c */ /* 0x000fe40003f44270 */
[----:B------:R-:W-:Y:S01]  /*9a50*/  PRMT R9, RZ, 0x7610, R9 ;  /* 0x00007610ff097816 */ /* 0x000fe20000000009 */
[----:B--2---:R0:W-:Y:S04]  /*9a60*/  STL [R1+0x9c], R13 ;  /* 0x00009c0d01007387 */ /* 0x0041e80000100800 */
[----:B0-----:R-:W2:Y:S04]  /*9a70*/  LDL.LU R13, [R1+0xcd4] ;  /* 0x000cd400010d7983 */ /* 0x001ea80000300800 */
[----:B------:R-:W2:Y:S02]  /*9a80*/  LDL R5, [R1+0x4e8] ;  /* 0x0004e80001057983 */ /* 0x000ea40000100800 */
[----:B----4-:R-:W-:Y:S01]  /*9a90*/  @P2 IMAD.MOV.U32 R4, RZ, RZ, R11 ;  /* 0x000000ffff042224 */ /* 0x010fe200078e000b */
[----:B------:R-:W-:Y:S01]  /*9aa0*/  PRMT R15, RZ, 0x7610, R15 ;  /* 0x00007610ff0f7816 */ /* 0x000fe2000000000f */
[----:B------:R-:W4:Y:S04]  /*9ab0*/  LDL R11, [R1+0x4c0] ;  /* 0x0004c000010b7983 */ /* 0x000f280000100800 */
[----:B--2---:R0:W2:Y:S04]  /*9ac0*/  @P2 LDG.E.U8 R9, desc[UR8][R4.64] ;  /* 0x0000000804092981 */ /* 0x0040a8000c1e1100 */
[----:B------:R-:W0:Y:S04]  /*9ad0*/  LDL R4, [R1+0x4e0] ;  /* 0x0004e00001047983 */ /* 0x000e280000100800 */
[----:B------:R-:W0:Y:S02]  /*9ae0*/  LDL R5, [R1+0x4e4] ;  /* 0x0004e40001057983 */ /* 0x000e240000100800 */
[----:B0-----:R-:W-:-:S04]  /*9af0*/  @P2 LOP3.LUT R5, R5, R4, RZ, 0x3c, !PT ;  /* 0x0000000405052212 */ /* 0x001fc800078e3cff */
[----:B------:R-:W-:-:S04]  /*9b00*/  @P2 LOP3.LUT R4, R5, R4, RZ, 0x3c, !PT ;  /* 0x0000000405042212 */ /* 0x000fc800078e3cff */
[----:B------:R-:W-:-:S05]  /*9b10*/  @P2 LOP3.LUT R5, R5, R4, RZ, 0x3c, !PT ;  /* 0x0000000405052212 */ /* 0x000fca00078e3cff */
[----:B------:R-:W3:Y:S04]  /*9b20*/  @P2 LDG.E.U8 R15, desc[UR8][R4.64] ;  /* 0x00000008040f2981 */ /* 0x000ee8000c1e1100 */
[----:B--2---:R0:W-:Y:S04]  /*9b30*/  STL [R1+0x98], R9 ;  /* 0x0000980901007387 */ /* 0x0041e80000100800 */
[----:B0-----:R-:W2:Y:S04]  /*9b40*/  LDL R9, [R1+0x4c4] ;  /* 0x0004c40001097983 */ /* 0x001ea80000100800 */
[----:B---3--:R0:W-:Y:S04]  /*9b50*/  STL [R1+0x94], R15 ;  /* 0x0000940f01007387 */ /* 0x0081e80000100800 */
[----:B0-----:R-:W3:Y:S04]  /*9b60*/  LDL.LU R15, [R1+0xcd0] ;  /* 0x000cd000010f7983 */ /* 0x001ee80000300800 */
[----:B------:R-:W2:Y:S04]  /*9b70*/  LDL R4, [R1+0x4d8] ;  /* 0x0004d80001047983 */ /* 0x000ea80000100800 */
[----:B------:R-:W2:Y:S01]  /*9b80*/  LDL R5, [R1+0x4dc] ;  /* 0x0004dc0001057983 */ /* 0x000ea20000100800 */
[----:B------:R-:W-:-:S02]  /*9b90*/  ISETP.GT.AND P0, PT, R2, 0x27, PT ;  /* 0x000000270200780c */ /* 0x000fc40003f04270 */
[----:B------:R-:W-:-:S11]  /*9ba0*/  PRMT R29, RZ, 0x7610, R29 ;  /* 0x00007610ff1d7816 */ /* 0x000fd6000000001d */
        /* <DEDUP_REMOVED lines=12> */
[----:B------:R0:W2:Y:S04]  /*9c70*/  @P0 LDG.E.U8 R0, desc[UR8][R4.64] ;  /* 0x0000000804000981 */ /* 0x0000a8000c1e1100 */
[----:B------:R-:W0:Y:S04]  /*9c80*/  LDL R4, [R1+0x4c8] ;  /* 0x0004c80001047983 */ /* 0x000e280000100800 */
[----:B------:R-:W0:Y:S01]  /*9c90*/  LDL R5, [R1+0x4cc] ;  /* 0x0004cc0001057983 */ /* 0x000e220000100800 */
[----:B------:R-:W-:Y:S02]  /*9ca0*/  ISETP.GT.AND P1, PT, R2, 0x28, PT ;  /* 0x000000280200780c */ /* 0x000fe40003f24270 */
[----:B------:R-:W-:-:S02]  /*9cb0*/  PRMT R12, RZ, 0x7610, R12 ;  /* 0x00007610ff0c7816 */ /* 0x000fc4000000000c */
[----:B------:R-:W-:-:S09]  /*9cc0*/  PRMT R28, RZ, 0x7610, R28 ;  /* 0x00007610ff1c7816 */ /* 0x000fd2000000001c */
[----:B0-----:R-:W-:-:S04]  /*9cd0*/  @P1 LOP3.LUT R5, R5, R4, RZ, 0x3c, !PT ;  /* 0x0000000405051212 */ /* 0x001fc800078e3cff */
[----:B------:R-:W-:-:S04]  /*9ce0*/  @P1 LOP3.LUT R4, R5, R4, RZ, 0x3c, !PT ;  /* 0x0000000405041212 */ /* 0x000fc800078e3cff */
[----:B------:R-:W-:-:S05]  /*9cf0*/  @P1 LOP3.LUT R5, R5, R4, RZ, 0x3c, !PT ;  /* 0x0000000405051212 */ /* 0x000fca00078e3cff */
[----:B------:R0:W3:Y:S02]  /*9d00*/  @P1 LDG.E.U8 R12, desc[UR8][R4.64] ;  /* 0x00000008040c1981 */ /* 0x0000e4000c1e1100 */
[----:B0-----:R-:W-:Y:S02]  /*9d10*/  @P1 IMAD.MOV.U32 R4, RZ, RZ, R9 ;  /* 0x000000ffff041224 */ /* 0x001fe400078e0009 */
[----:B----4-:R-:W-:-:S05]  /*9d20*/  @P1 IMAD.MOV.U32 R5, RZ, RZ, R11 ;  /* 0x000000ffff051224 */ /* 0x010fca00078e000b */
[----:B------:R-:W4:Y:S04]  /*9d30*/  @P1 LDG.E.U8 R28, desc[UR8][R4.64] ;  /* 0x00000008041c1981 */ /* 0x000f28000c1e1100 */
[----:B--2---:R-:W-:Y:S04]  /*9d40*/  STL [R1+0xc40], R0 ;  /* 0x000c400001007387 */ /* 0x004fe80000100800 */
[----:B---3--:R0:W-:Y:S04]  /*9d50*/  STL [R1+0x68], R12 ;  /* 0x0000680c01007387 */ /* 0x0081e80000100800 */
[----:B0-----:R-:W2:Y:S04]  /*9d60*/  LDL.LU R12, [R1+0xcc8] ;  /* 0x000cc800010c7983 */ /* 0x001ea80000300800 */
[----:B------:R-:W3:Y:S04]  /*9d70*/  LDL R11, [R1+0x498] ;  /* 0x00049800010b7983 */ /* 0x000ee80000100800 */
[----:B------:R-:W2:Y:S04]  /*9d80*/  LDL R9, [R1+0x49c] ;  /* 0x00049c0001097983 */ /* 0x000ea80000100800 */
[----:B----4-:R0:W-:Y:S04]  /*9d90*/  STL [R1+0x64], R28 ;  /* 0x0000641c01007387 */ /* 0x0101e80000100800 */
[----:B0-----:R-:W4:Y:S04]  /*9da0*/  LDL.LU R28, [R1+0xcc4] ;  /* 0x000cc400011c7983 */ /* 0x001f280000300800 */
        /* <DEDUP_REMOVED lines=31> */
[----:B------:R-:W-:-:S02]  /*9fa0*/  ISETP.GT.AND P1, PT, R2, 0x2b, PT ;  /* 0x0000002b0200780c */ /* 0x000fc40003f24270 */
[----:B------:R-:W-:Y:S02]  /*9fb0*/  PRMT R17, RZ, 0x7610, R17 ;  /* 0x00007610ff117816 */ /* 0x000fe40000000011 */
[----:B------:R-:W-:Y:S02]  /*9fc0*/  PRMT R19, RZ, 0x7610, R19 ;  /* 0x00007610ff137816 */ /* 0x000fe40000000013 */
[----:B--2---:R-:W-:-:S04]  /*9fd0*/  @P0 LOP3.LUT R5, R5, R4, RZ, 0x3c, !PT ;  /* 0x0000000405050212 */ /* 0x004fc800078e3cff */
[----:B------:R-:W-:-:S04]  /*9fe0*/  @P0 LOP3.LUT R4, R5, R4, RZ, 0x3c, !PT ;  /* 0x0000000405040212 */ /* 0x000fc800078e3cff */
[----:B------:R-:W-:-:S05]  /*9ff0*/  @P0 LOP3.LUT R5, R5, R4, RZ, 0x3c, !PT ;  /* 0x0000000405050212 */ /* 0x000fca00078e3cff */
[----:B------:R0:W2:Y:S02]  /*a000*/  @P0 LDG.E.U8 R17, desc[UR8][R4.64] ;  /* 0x0000000804110981 */ /* 0x0000a4000c1e1100 */
[----:B0-----:R-:W-:Y:S02]  /*a010*/  @P1 IMAD.MOV.U32 R4, RZ, RZ, R9 ;  /* 0x000000ffff041224 */ /* 0x001fe400078e0009 */
[----:B---3--:R-:W-:-:S05]  /*a020*/  @P1 IMAD.MOV.U32 R5, RZ, RZ, R11 ;  /* 0x000000ffff051224 */ /* 0x008fca00078e000b */
[----:B------:R-:W3:Y:S04]  /*a030*/  @P1 LDG.E.U8 R19, desc[UR8][R4.64] ;  /* 0x0000000804131981 */ /* 0x000ee8000c1e1100 */
[----:B--2---:R0:W-:Y:S04]  /*a040*/  STL [R1+0x54], R17 ;  /* 0x0000541101007387 */ /* 0x0041e80000100800 */
[----:B0-----:R-:W2:Y:S04]  /*a050*/  LDL.LU R17, [R1+0xcb4] ;  /* 0x000cb40001117983 */ /* 0x001ea80000300800 */
[----:B------:R-:W2:Y:S04]  /*a060*/  LDL R11, [R1+0x478] ;  /* 0x00047800010b7983 */ /* 0x000ea80000100800 */
[----:B------:R-:W2:Y:S04]  /*a070*/  LDL R9, [R1+0x47c] ;  /* 0x00047c0001097983 */ /* 0x000ea80000100800 */
        /* <DEDUP_REMOVED lines=21> */
[----:B------:R-:W-:Y:S02]  /*a1d0*/  PRMT R14, RZ, 0x7610, R14 ;  /* 0x00007610ff0e7816 */ /* 0x000fe4000000000e */
[----:B------:R-:W-:-:S02]  /*a1e0*/  ISETP.GT.AND P0, PT, R2, 0x2d, PT ;  /* 0x0000002d0200780c */ /* 0x000fc40003f04270 */
[----:B0-----:R-:W-:-:S04]  /*a1f0*/  @P2 LOP3.LUT R5, R5, R4, RZ, 0x3c, !PT ;  /* 0x0000000405052212 */ /* 0x001fc800078e3cff */
[----:B------:R-:W-:-:S04]  /*a200*/  @P2 LOP3.LUT R4, R5, R4, RZ, 0x3c, !PT ;  /* 0x0000000405042212 */ /* 0x000fc800078e3cff */
[----:B------:R-:W-:-:S05]  /*a210*/  @P2 LOP3.LUT R5, R5, R4, RZ, 0x3c, !PT ;  /* 0x0000000405052212 */ /* 0x000fca00078e3cff */
[----:B------:R0:W3:Y:S01]  /*a220*/  @P2 LDG.E.U8 R14, desc[UR8][R4.64] ;  /* 0x00000008040e2981 */ /* 0x0000e2000c1e1100 */
[----:B------:R-:W-:-:S03]  /*a230*/  PRMT R0, RZ, 0x7610, R0 ;  /* 0x00007610ff007816 */ /* 0x000fc60000000000 */
[----:B--2---:R1:W-:Y:S01]  /*a240*/  STL [R1+0x38], R10 ;  /* 0x0000380a01007387 */ /* 0x0043e20000100800 */
[----:B0-----:R-:W-:Y:S02]  /*a250*/  @P0 IMAD.MOV.U32 R4, RZ, RZ, R9 ;  /* 0x000000ffff040224 */ /* 0x001fe400078e0009 */
[----:B------:R-:W-:Y:S01]  /*a260*/  @P0 IMAD.MOV.U32 R5, RZ, RZ, R11 ;  /* 0x000000ffff050224 */ /* 0x000fe200078e000b */
[----:B-1----:R-:W2:Y:S04]  /*a270*/  LDL R10, [R1+0x444] ;  /* 0x00044400010a7983 */ /* 0x002ea80000100800 */
[----:B------:R0:W2:Y:S04]  /*a280*/  @P0 LDG.E.U8 R0, desc[UR8][R4.64] ;  /* 0x0000000804000981 */ /* 0x0000a8000c1e1100 */
[----:B---3--:R1:W-:Y:S04]  /*a290*/  STL [R1+0x34], R14 ;  /* 0x0000340e01007387 */ /* 0x0083e80000100800 */
[----:B------:R-:W0:Y:S04]  /*a2a0*/  LDL R4, [R1+0x448] ;  /* 0x0004480001047983 */ /* 0x000e280000100800 */
[----:B------:R-:W0:Y:S01]  /*a2b0*/  LDL R5, [R1+0x44c] ;  /* 0x00044c0001057983 */ /* 0x000e220000100800 */
[----:B------:R-:W-:-:S02]  /*a2c0*/  ISETP.GT.AND P1, PT, R2, 0x30, PT ;  /* 0x000000300200780c */ /* 0x000fc40003f24270 */
[----:B------:R-:W-:Y:S01]  /*a2d0*/  PRMT R23, RZ, 0x7610, R23 ;  /* 0x00007610ff177816 */ /* 0x000fe20000000017 */
[----:B-1----:R-:W3:Y:S04]  /*a2e0*/  LDL R14, [R1+0x3cc] ;  /* 0x0003cc00010e7983 */ /* 0x002ee80000100800 */
[----:B------:R-:W2:Y:S04]  /*a2f0*/  LDL R11, [R1+0x3c0] ;  /* 0x0003c000010b7983 */ /* 0x000ea80000100800 */
[----:B------:R-:W2:Y:S02]  /*a300*/  LDL R9, [R1+0x3c4] ;  /* 0x0003c40001097983 */ /* 0x000ea40000100800 */
[----:B0-----:R-:W-:-:S04]  /*a310*/  @P1 LOP3.LUT R5, R5, R4, RZ, 0x3c, !PT ;  /* 0x0000000405051212 */ /* 0x001fc800078e3cff */
[----:B------:R-:W-:-:S04]  /*a320*/  @P1 LOP3.LUT R4, R5, R4, RZ, 0x3c, !PT ;  /* 0x0000000405041212 */ /* 0x000fc800078e3cff */
[----:B------:R-:W-:-:S05]  /*a330*/  @P1 LOP3.LUT R5, R5, R4, RZ, 0x3c, !PT ;  /* 0x0000000405051212 */ /* 0x000fca00078e3cff */
[----:B------:R-:W3:Y:S04]  /*a340*/  @P1 LDG.E.U8 R23, desc[UR8][R4.64] ;  /* 0x0000000804171981 */ /* 0x000ee8000c1e1100 */
[----:B--2---:R-:W-:Y:S04]  /*a350*/  STL [R1+0xc80], R0 ;  /* 0x000c800001007387 */ /* 0x004fe80000100800 */
[----:B---3--:R0:W-:Y:S04]  /*a360*/  STL [R1+0x28], R23 ;  /* 0x0000281701007387 */ /* 0x0081e80000100800 */
[----:B0-----:R-:W2:Y:S04]  /*a370*/  LDL.LU R23, [R1+0xca8] ;  /* 0x000ca80001177983 */ /* 0x001ea80000300800 */
[----:B------:R-:W3:Y:S01]  /*a380*/  LDL R5, [R1+0x440] ;  /* 0x0004400001057983 */ /* 0x000ee20000100800 */
[----:B------:R-:W-:Y:S01]  /*a390*/  PRMT R7, RZ, 0x7610, R7 ;  /* 0x00007610ff077816 */ /* 0x000fe20000000007 */
[----:B------:R-:W-:Y:S01]  /*a3a0*/  @P1 IMAD.MOV.U32 R4, RZ, RZ, R10 ;  /* 0x000000ffff041224 */ /* 0x000fe200078e000a */
[----:B------:R-:W-:Y:S01]  /*a3b0*/  ISETP.GT.AND P3, PT, R2, 0x38, PT ;  /* 0x000000380200780c */ /* 0x000fe20003f64270 */
[----:B------:R-:W2:Y:S01]  /*a3c0*/  LDL R10, [R1+0x430] ;  /* 0x00043000010a7983 */ /* 0x000ea20000100800 */
[----:B------:R-:W-:-:S03]  /*a3d0*/  PRMT R26, RZ, 0x7610, R26 ;  /* 0x00007610ff1a7816 */ /* 0x000fc6000000001a */
[----:B---3--:R0:W3:Y:S04]  /*a3e0*/  @P1 LDG.E.U8 R7, desc[UR8][R4.64] ;  /* 0x0000000804071981 */ /* 0x0080e8000c1e1100 */
[----:B------:R-:W2:Y:S04]  /*a3f0*/  LDL R5, [R1+0x3c8] ;  /* 0x0003c80001057983 */ /* 0x000ea80000100800 */
[----:B0-----:R-:W-:Y:S01]  /*a400*/  @P3 IMAD.MOV.U32 R4, RZ, RZ, R14 ;  /* 0x000000ffff043224 */ /* 0x001fe200078e000e */
[----:B------:R-:W-:-:S04]  /*a410*/  PRMT R18, RZ, 0x7610, R18 ;  /* 0x00007610ff127816 */ /* 0x000fc80000000012 */
[----:B--2---:R0:W2:Y:S02]  /*a420*/  @P3 LDG.E.U8 R26, desc[UR8][R4.64] ;  /* 0x00000008041a3981 */ /* 0x0040a4000c1e1100 */
[----:B0-----:R-:W-:Y:S02]  /*a430*/  @P3 IMAD.MOV.U32 R4, RZ, RZ, R9 ;  /* 0x000000ffff043224 */ /* 0x001fe400078e0009 */
[----:B------:R-:W-:-:S05]  /*a440*/  @P3 IMAD.MOV.U32 R5, RZ, RZ, R11 ;  /* 0x000000ffff053224 */ /* 0x000fca00078e000b */
[----:B------:R-:W4:Y:S04]  /*a450*/  @P3 LDG.E.U8 R18, desc[UR8][R4.64] ;  /* 0x0000000804123981 */ /* 0x000f28000c1e1100 */
[----:B---3--:R0:W-:Y:S04]  /*a460*/  STL [R1+0x24], R7 ;  /* 0x0000240701007387 */ /* 0x0081e80000100800 */
[----:B------:R-:W3:Y:S04]  /*a470*/  LDL R14, [R1+0x3bc] ;  /* 0x0003bc00010e7983 */ /* 0x000ee80000100800 */
[----:B0-----:R-:W3:Y:S04]  /*a480*/  LDL R7, [R1+0x434] ;  /* 0x0004340001077983 */ /* 0x001ee80000100800 */
[----:B--2---:R-:W-:Y:S04]  /*a490*/  STL [R1+0xc94], R26 ;  /* 0x000c941a01007387 */ /* 0x004fe80000100800 */
[----:B------:R-:W2:Y:S04]  /*a4a0*/  LDL R4, [R1+0x438] ;  /* 0x0004380001047983 */ /* 0x000ea80000100800 */
[----:B------:R-:W2:Y:S04]  /*a4b0*/  LDL R5, [R1+0x43c] ;  /* 0x00043c0001057983 */ /* 0x000ea80000100800 */
[----:B------:R-:W3:Y:S04]  /*a4c0*/  LDL R11, [R1+0x3b0] ;  /* 0x0003b000010b7983 */ /* 0x000ee80000100800 */
[----:B------:R-:W3:Y:S04]  /*a4d0*/  LDL R9, [R1+0x3b4] ;  /* 0x0003b40001097983 */ /* 0x000ee80000100800 */
[----:B----4-:R0:W-:Y:S04]  /*a4e0*/  STL [R1+0xc98], R18 ;  /* 0x000c981201007387 */ /* 0x0101e80000100800 */
[----:B0-----:R-:W4:Y:S01]  /*a4f0*/  LDL R18, [R1+0x3b8] ;  /* 0x0003b80001127983 */ /* 0x001f220000100800 */
[----:B------:R-:W-:-:S02]  /*a500*/  ISETP.GT.AND P2, PT, R2, 0x31, PT ;  /* 0x000000310200780c */ /* 0x000fc40003f44270 */
[----:B------:R-:W-:Y:S02]  /*a510*/  PRMT R24, RZ, 0x7610, R24 ;  /* 0x00007610ff187816 */ /* 0x000fe40000000018 */
[----:B------:R-:W-:Y:S02]  /*a520*/  ISETP.GT.AND P4, PT, R2, 0x39, PT ;  /* 0x000000390200780c */ /* 0x000fe40003f84270 */
[----:B------:R-:W-:Y:S02]  /*a530*/  PRMT R25, RZ, 0x7610, R25 ;  /* 0x00007610ff197816 */ /* 0x000fe40000000019 */
[----:B------:R-:W-:-:S05]  /*a540*/  PRMT R16, RZ, 0x7610, R16 ;  /* 0x00007610ff107816 */ /* 0x000fca0000000010 */
[----:B--2---:R-:W-:-:S04]  /*a550*/  @P2 LOP3.LUT R5, R5, R4, RZ, 0x3c, !PT ;  /* 0x0000000405052212 */ /* 0x004fc800078e3cff */
[----:B------:R-:W-:-:S04]  /*a560*/  @P2 LOP3.LUT R4, R5, R4, RZ, 0x3c, !PT ;  /* 0x0000000405042212 */ /* 0x000fc800078e3cff */
[----:B------:R-:W-:-:S05]  /*a570*/  @P2 LOP3.LUT R5, R5, R4, RZ, 0x3c, !PT ;  /* 0x0000000405052212 */ /* 0x000fca00078e3cff */
[----:B------:R3:W2:Y:S02]  /*a580*/  @P2 LDG.E.U8 R24, desc[UR8][R4.64] ;  /* 0x0000000804182981 */ /* 0x0006a4000c1e1100 */
[----:B---3--:R-:W-:Y:S02]  /*a590*/  @P2 IMAD.MOV.U32 R4, RZ, RZ, R7 ;  /* 0x000000ffff042224 */ /* 0x008fe400078e0007 */
[----:B------:R-:W-:-:S05]  /*a5a0*/  @P2 IMAD.MOV.U32 R5, RZ, RZ, R10 ;  /* 0x000000ffff052224 */ /* 0x000fca00078e000a */
[----:B------:R0:W3:Y:S02]  /*a5b0*/  @P2 LDG.E.U8 R25, desc[UR8][R4.64] ;  /* 0x0000000804192981 */ /* 0x0000e4000c1e1100 */
[----:B0-----:R-:W-:Y:S02]  /*a5c0*/  @P4 IMAD.MOV.U32 R4, RZ, RZ, R14 ;  /* 0x000000ffff044224 */ /* 0x001fe400078e000e */
[----:B----4-:R-:W-:-:S05]  /*a5d0*/  @P4 IMAD.MOV.U32 R5, RZ, RZ, R18 ;  /* 0x000000ffff054224 */ /* 0x010fca00078e0012 */
[----:B------:R0:W4:Y:S02]  /*a5e0*/  @P4 LDG.E.U8 R16, desc[UR8][R4.64] ;  /* 0x0000000804104981 */ /* 0x000124000c1e1100 */
[----:B0-----:R-:W-:Y:S02]  /*a5f0*/  @P4 IMAD.MOV.U32 R4, RZ, RZ, R9 ;  /* 0x000000ffff044224 */ /* 0x001fe400078e0009 */
[----:B--2---:R0:W-:Y:S04]  /*a600*/  STL [R1+0x20], R24 ;  /* 0x0000201801007387 */ /* 0x0041e80000100800 */
[----:B0-----:R-:W2:Y:S04]  /*a610*/  LDL.LU R24, [R1+0xca4] ;  /* 0x000ca40001187983 */ /* 0x001ea80000300800 */
[----:B------:R-:W2:Y:S04]  /*a620*/  LDL R10, [R1+0x470] ;  /* 0x00047000010a7983 */ /* 0x000ea80000100800 */
[----:B------:R-:W2:Y:S04]  /*a630*/  LDL R7, [R1+0x474] ;  /* 0x0004740001077983 */ /* 0x000ea80000100800 */
[----:B---3--:R0:W-:Y:S04]  /*a640*/  STL [R1+0x1c], R25 ;  /* 0x00001c1901007387 */ /* 0x0081e80000100800 */
[----:B0-----:R-:W3:Y:S04]  /*a650*/  LDL.LU R25, [R1+0xca0] ;  /* 0x000ca00001197983 */ /* 0x001ee80000300800 */
[----:B------:R-:W3:Y:S04]  /*a660*/  LDL R14, [R1+0x42c] ;  /* 0x00042c00010e7983 */ /* 0x000ee80000100800 */
[----:B----4-:R0:W-:Y:S04]  /*a670*/  STL [R1+0xc90], R16 ;  /* 0x000c901001007387 */ /* 0x0101e80000100800 */
[----:B------:R-:W4:Y:S04]  /*a680*/  LDL R18, [R1+0x420] ;  /* 0x0004200001127983 */ /* 0x000f280000100800 */
[----:B------:R-:W4:Y:S04]  /*a690*/  LDL R9, [R1+0x424] ;  /* 0x0004240001097983 */ /* 0x000f280000100800 */
[----:B0-----:R-:W4:Y:S01]  /*a6a0*/  LDL R16, [R1+0x428] ;  /* 0x0004280001107983 */ /* 0x001f220000100800 */
[----:B------:R-:W-:Y:S01]  /*a6b0*/  PRMT R3, RZ, 0x7610, R3 ;  /* 0x00007610ff037816 */ /* 0x000fe20000000003 */
[----:B------:R-:W-:Y:S01]  /*a6c0*/  @P4 IMAD.MOV.U32 R5, RZ, RZ, R11 ;  /* 0x000000ffff054224 */ /* 0x000fe200078e000b */
[----:B------:R-:W-:-:S04]  /*a6d0*/  PRMT R6, RZ, 0x7610, R6 ;  /* 0x00007610ff067816 */ /* 0x000fc80000000006 */
[----:B------:R2:W4:Y:S01]  /*a6e0*/  @P4 LDG.E.U8 R3, desc[UR8][R4.64] ;  /* 0x0000000804034981 */ /* 0x000522000c1e1100 */
[----:B------:R-:W-:Y:S02]  /*a6f0*/  ISETP.GT.AND P1, PT, R2, 0x32, PT ;  /* 0x000000320200780c */ /* 0x000fe40003f24270 */
[----:B------:R-:W-:Y:S02]  /*a700*/  PRMT R26, RZ, 0x7610, R26 ;  /* 0x00007610ff1a7816 */ /* 0x000fe4000000001a */
[----:B------:R-:W-:Y:S01]  /*a710*/  PRMT R8, RZ, 0x7610, R8 ;  /* 0x00007610ff087816 */ /* 0x000fe20000000008 */
[----:B--2---:R-:W-:Y:S02]  /*a720*/  @P0 IMAD.MOV.U32 R5, RZ, RZ, R10 ;  /* 0x000000ffff050224 */ /* 0x004fe400078e000a */
[----:B------:R-:W-:-:S05]  /*a730*/  @P0 IMAD.MOV.U32 R4, RZ, RZ, R7 ;  /* 0x000000ffff040224 */ /* 0x000fca00078e0007 */
[----:B------:R3:W2:Y:S02]  /*a740*/  @P0 LDG.E.U8 R6, desc[UR8][R4.64] ;  /* 0x0000000804060981 */ /* 0x0006a4000c1e1100 */
[----:B---3--:R-:W-:Y:S02]  /*a750*/  @P1 IMAD.MOV.U32 R4, RZ, RZ, R14 ;  /* 0x000000ffff041224 */ /* 0x008fe400078e000e */
[----:B----4-:R-:W-:-:S05]  /*a760*/  @P1 IMAD.MOV.U32 R5, RZ, RZ, R16 ;  /* 0x000000ffff051224 */ /* 0x010fca00078e0010 */
[----:B------:R0:W3:Y:S02]  /*a770*/  @P1 LDG.E.U8 R26, desc[UR8][R4.64] ;  /* 0x00000008041a1981 */ /* 0x0000e4000c1e1100 */
[----:B0-----:R-:W-:Y:S02]  /*a780*/  @P1 IMAD.MOV.U32 R4, RZ, RZ, R9 ;  /* 0x000000ffff041224 */ /* 0x001fe400078e0009 */
[----:B------:R-:W-:-:S05]  /*a790*/  @P1 IMAD.MOV.U32 R5, RZ, RZ, R18 ;  /* 0x000000ffff051224 */ /* 0x000fca00078e0012 */
[----:B------:R-:W4:Y:S04]  /*a7a0*/  @P1 LDG.E.U8 R8, desc[UR8][R4.64] ;  /* 0x0000000804081981 */ /* 0x000f28000c1e1100 */
[----:B------:R-:W-:Y:S04]  /*a7b0*/  STL [R1+0xc9c], R3 ;  /* 0x000c9c0301007387 */ /* 0x000fe80000100800 */
[----:B------:R-:W3:Y:S04]  /*a7c0*/  LDL R7, [R1+0x3a8] ;  /* 0x0003a80001077983 */ /* 0x000ee80000100800 */
[----:B--2---:R0:W-:Y:S04]  /*a7d0*/  STL [R1+0x2c], R6 ;  /* 0x00002c0601007387 */ /* 0x0041e80000100800 */
[----:B------:R-:W2:Y:S04]  /*a7e0*/  LDL R11, [R1+0x3a0] ;  /* 0x0003a000010b7983 */ /* 0x000ea80000100800 */
[----:B------:R-:W2:Y:S04]  /*a7f0*/  LDL R10, [R1+0x3a4] ;  /* 0x0003a400010a7983 */ /* 0x000ea80000100800 */
[----:B0-----:R-:W3:Y:S04]  /*a800*/  LDL R6, [R1+0x3ac] ;  /* 0x0003ac0001067983 */ /* 0x001ee80000100800 */
[----:B------:R-:W2:Y:S04]  /*a810*/  LDL R16, [R1+0x418] ;  /* 0x0004180001107983 */ /* 0x000ea80000100800 */
[----:B------:R-:W2:Y:S04]  /*a820*/  LDL R14, [R1+0x41c] ;  /* 0x00041c00010e7983 */ /* 0x000ea80000100800 */
[----:B------:R-:W2:Y:S04]  /*a830*/  LDL R9, [R1+0x410] ;  /* 0x0004100001097983 */ /* 0x000ea80000100800 */
[----:B----4-:R0:W-:Y:S04]  /*a840*/  STL [R1+0x10], R8 ;  /* 0x0000100801007387 */ /* 0x0101e80000100800 */
[----:B0-----:R-:W4:Y:S01]  /*a850*/  LDL R8, [R1+0x414] ;  /* 0x0004140001087983 */ /* 0x001f220000100800 */
[----:B------:R-:W-:-:S02]  /*a860*/  ISETP.GT.AND P3, PT, R2, 0x3a, PT ;  /* 0x0000003a0200780c */ /* 0x000fc40003f64270 */
[----:B------:R-:W-:Y:S02]  /*a870*/  ISETP.GT.AND P2, PT, R2, 0x33, PT ;  /* 0x000000330200780c */ /* 0x000fe40003f44270 */
[----:B------:R-:W-:Y:S02]  /*a880*/  PRMT R4, RZ, 0x7610, R4 ;  /* 0x00007610ff047816 */ /* 0x000fe40000000004 */
[----:B------:R-:W-:Y:S02]  /*a890*/  PRMT R5, RZ, 0x7610, R5 ;  /* 0x00007610ff057816 */ /* 0x000fe40000000005 */
[----:B------:R-:W-:Y:S02]  /*a8a0*/  PRMT R3, RZ, 0x7610, R3 ;  /* 0x00007610ff037816 */ /* 0x000fe40000000003 */
[----:B------:R-:W-:-:S03]  /*a8b0*/  PRMT R13, RZ, 0x7610, R13 ;  /* 0x00007610ff0d7816 */ /* 0x000fc6000000000d */
[----:B---3--:R2:W3:Y:S02]  /*a8c0*/  @P3 LDG.E.U8 R4, desc[UR8][R6.64] ;  /* 0x0000000806043981 */ /* 0x0084e4000c1e1100 */
[----:B--2---:R-:W-:Y:S02]  /*a8d0*/  @P3 IMAD.MOV.U32 R6, RZ, RZ, R10 ;  /* 0x000000ffff063224 */ /* 0x004fe400078e000a */
[----:B------:R-:W-:-:S05]  /*a8e0*/  @P3 IMAD.MOV.U32 R7, RZ, RZ, R11 ;  /* 0x000000ffff073224 */ /* 0x000fca00078e000b */
[----:B------:R0:W2:Y:S02]  /*a8f0*/  @P3 LDG.E.U8 R5, desc[UR8][R6.64] ;  /* 0x0000000806053981 */ /* 0x0000a4000c1e1100 */
[----:B0-----:R-:W-:Y:S02]  /*a900*/  @P2 IMAD.MOV.U32 R6, RZ, RZ, R14 ;  /* 0x000000ffff062224 */ /* 0x001fe400078e000e */
[----:B------:R-:W-:-:S05]  /*a910*/  @P2 IMAD.MOV.U32 R7, RZ, RZ, R16 ;  /* 0x000000ffff072224 */ /* 0x000fca00078e0010 */
[----:B------:R-:W2:Y:S04]  /*a920*/  @P2 LDG.E.U8 R3, desc[UR8][R6.64] ;  /* 0x0000000806032981 */ /* 0x000ea8000c1e1100 */
[----:B----4-:R-:W4:Y:S04]  /*a930*/  @P2 LDG.E.U8 R13, desc[UR8][R8.64] ;  /* 0x00000008080d2981 */ /* 0x010f28000c1e1100 */
[----:B---3--:R0:W-:Y:S04]  /*a940*/  STL [R1+0xc8c], R4 ;  /* 0x000c8c0401007387 */ /* 0x0081e80000100800 */
[----:B------:R-:W3:Y:S04]  /*a950*/  LDL R11, [R1+0x398] ;  /* 0x00039800010b7983 */ /* 0x000ee80000100800 */
[----:B------:R-:W3:Y:S04]  /*a960*/  LDL R10, [R1+0x39c] ;  /* 0x00039c00010a7983 */ /* 0x000ee80000100800 */
[----:B0-----:R-:W3:Y:S04]  /*a970*/  LDL R4, [R1+0x390] ;  /* 0x0003900001047983 */ /* 0x001ee80000100800 */
[----:B--2---:R0:W-:Y:S04]  /*a980*/  STL [R1+0xc], R3 ;  /* 0x00000c0301007387 */ /* 0x0041e80000100800 */
[----:B------:R-:W2:Y:S04]  /*a990*/  LDL R18, [R1+0x468] ;  /* 0x0004680001127983 */ /* 0x000ea80000100800 */
[----:B------:R-:W2:Y:S04]  /*a9a0*/  LDL R16, [R1+0x46c] ;  /* 0x00046c0001107983 */ /* 0x000ea80000100800 */
[----:B0-----:R-:W2:Y:S04]  /*a9b0*/  LDL R3, [R1+0x394] ;  /* 0x0003940001037983 */ /* 0x001ea80000100800 */
[----:B------:R-:W2:Y:S04]  /*a9c0*/  LDL R14, [R1+0x408] ;  /* 0x00040800010e7983 */ /* 0x000ea80000100800 */
[----:B----4-:R0:W-:Y:S04]  /*a9d0*/  STL [R1+0x8], R13 ;  /* 0x0000080d01007387 */ /* 0x0101e80000100800 */
[----:B------:R-:W-:Y:S04]  /*a9e0*/  STL [R1+0x18], R26 ;  /* 0x0000181a01007387 */ /* 0x000fe80000100800 */
[----:B0-----:R-:W4:Y:S01]  /*a9f0*/  LDL R13, [R1+0x40c] ;  /* 0x00040c00010d7983 */ /* 0x001f220000100800 */
[----:B------:R-:W-:-:S02]  /*aa00*/  ISETP.GT.AND P4, PT, R2, 0x3b, PT ;  /* 0x0000003b0200780c */ /* 0x000fc40003f84270 */
[C---:B------:R-:W-:Y:S02]  /*aa10*/  ISETP.GT.AND P0, PT, R2.reuse, 0x2e, PT ;  /* 0x0000002e0200780c */ /* 0x040fe40003f04270 */
[----:B------:R-:W-:Y:S02]  /*aa20*/  PRMT R6, RZ, 0x7610, R6 ;  /* 0x00007610ff067816 */ /* 0x000fe40000000006 */
[----:B------:R-:W-:Y:S02]  /*aa30*/  ISETP.GT.AND P1, PT, R2, 0x34, PT ;  /* 0x000000340200780c */ /* 0x000fe40003f24270 */
[----:B------:R-:W-:Y:S02]  /*aa40*/  PRMT R7, RZ, 0x7610, R7 ;  /* 0x00007610ff077816 */ /* 0x000fe40000000007 */
[----:B------:R-:W-:Y:S02]  /*aa50*/  PRMT R15, RZ, 0x7610, R15 ;  /* 0x00007610ff0f7816 */ /* 0x000fe4000000000f */
[----:B------:R-:W-:Y:S01]  /*aa60*/  PRMT R0, RZ, 0x7610, R0 ;  /* 0x00007610ff007816 */ /* 0x000fe20000000000 */
[----:B---3--:R-:W-:-:S02]  /*aa70*/  @P4 IMAD.MOV.U32 R9, RZ, RZ, R11 ;  /* 0x000000ffff094224 */ /* 0x008fc400078e000b */
[----:B------:R-:W3:Y:S01]  /*aa80*/  LDL R11, [R1+0x400] ;  /* 0x00040000010b7983 */ /* 0x000ee20000100800 */
[----:B------:R-:W-:-:S03]  /*aa90*/  @P4 IMAD.MOV.U32 R8, RZ, RZ, R10 ;  /* 0x000000ffff084224 */ /* 0x000fc600078e000a */
[----:B------:R-:W3:Y:S04]  /*aaa0*/  LDL R10, [R1+0x404] ;  /* 0x00040400010a7983 */ /* 0x000ee80000100800 */
[----:B------:R0:W3:Y:S02]  /*aab0*/  @P4 LDG.E.U8 R6, desc[UR8][R8.64] ;  /* 0x0000000808064981 */ /* 0x0000e4000c1e1100 */
[----:B0-----:R-:W-:Y:S02]  /*aac0*/  @P4 IMAD.MOV.U32 R9, RZ, RZ, R4 ;  /* 0x000000ffff094224 */ /* 0x001fe400078e0004 */
[----:B--2---:R-:W-:-:S05]  /*aad0*/  @P4 IMAD.MOV.U32 R8, RZ, RZ, R3 ;  /* 0x000000ffff084224 */ /* 0x004fca00078e0003 */
[----:B------:R0:W2:Y:S02]  /*aae0*/  @P4 LDG.E.U8 R7, desc[UR8][R8.64] ;  /* 0x0000000808074981 */ /* 0x0000a4000c1e1100 */
[----:B0-----:R-:W-:Y:S02]  /*aaf0*/  @P0 IMAD.MOV.U32 R8, RZ, RZ, R16 ;  /* 0x000000ffff080224 */ /* 0x001fe400078e0010 */
[----:B------:R-:W-:-:S05]  /*ab00*/  @P0 IMAD.MOV.U32 R9, RZ, RZ, R18 ;  /* 0x000000ffff090224 */ /* 0x000fca00078e0012 */
[----:B------:R4:W2:Y:S02]  /*ab10*/  @P0 LDG.E.U8 R15, desc[UR8][R8.64] ;  /* 0x00000008080f0981 */ /* 0x0008a4000c1e1100 */
[----:B----4-:R-:W-:Y:S02]  /*ab20*/  @P1 IMAD.MOV.U32 R8, RZ, RZ, R13 ;  /* 0x000000ffff081224 */ /* 0x010fe400078e000d */
[----:B------:R-:W-:-:S05]  /*ab30*/  @P1 IMAD.MOV.U32 R9, RZ, RZ, R14 ;  /* 0x000000ffff091224 */ /* 0x000fca00078e000e */
[----:B------:R-:W4:Y:S04]  /*ab40*/  @P1 LDG.E.U8 R0, desc[UR8][R8.64] ;  /* 0x0000000808001981 */ /* 0x000f28000c1e1100 */
[----:B---3--:R-:W-:Y:S04]  /*ab50*/  STL [R1+0xc88], R6 ;  /* 0x000c880601007387 */ /* 0x008fe80000100800 */
[----:B------:R-:W3:Y:S04]  /*ab60*/  LDL R4, [R1+0x388] ;  /* 0x0003880001047983 */ /* 0x000ee80000100800 */
[----:B------:R-:W3:Y:S04]  /*ab70*/  LDL R3, [R1+0x38c] ;  /* 0x00038c0001037983 */ /* 0x000ee80000100800 */
[----:B------:R-:W3:Y:S04]  /*ab80*/  LDL R16, [R1+0x380] ;  /* 0x0003800001107983 */ /* 0x000ee80000100800 */
[----:B--2---:R0:W-:Y:S04]  /*ab90*/  STL [R1+0x14], R15 ;  /* 0x0000140f01007387 */ /* 0x0041e80000100800 */
[----:B0-----:R-:W2:Y:S04]  /*aba0*/  LDL R15, [R1+0x384] ;  /* 0x00038400010f7983 */ /* 0x001ea80000100800 */
[----:B----4-:R0:W-:Y:S04]  /*abb0*/  STL [R1+0xc84], R0 ;  /* 0x000c840001007387 */ /* 0x0101e80000100800 */
[----:B------:R-:W4:Y:S04]  /*abc0*/  LDL R14, [R1+0x460] ;  /* 0x00046000010e7983 */ /* 0x000f280000100800 */
[----:B------:R-:W4:Y:S01]  /*abd0*/  LDL R13, [R1+0x464] ;  /* 0x00046400010d7983 */ /* 0x000f220000100800 */
[----:B------:R-:W-:-:S02]  /*abe0*/  ISETP.GT.AND P2, PT, R2, 0x3c, PT ;  /* 0x0000003c0200780c */ /* 0x000fc40003f44270 */
[----:B------:R-:W-:Y:S01]  /*abf0*/  PRMT R29, RZ, 0x7610, R29 ;  /* 0x00007610ff1d7816 */ /* 0x000fe2000000001d */
[----:B------:R-:W4:Y:S01]  /*ac00*/  LDL R6, [R1+0x3f8] ;  /* 0x0003f80001067983 */ /* 0x000f220000100800 */
[----:B------:R-:W-:Y:S02]  /*ac10*/  PRMT R8, RZ, 0x7610, R8 ;  /* 0x00007610ff087816 */ /* 0x000fe40000000008 */
[----:B------:R-:W-:Y:S01]  /*ac20*/  PRMT R9, RZ, 0x7610, R9 ;  /* 0x00007610ff097816 */ /* 0x000fe20000000009 */
[----:B0-----:R-:W4:Y:S04]  /*ac30*/  LDL R0, [R1+0x3fc] ;  /* 0x0003fc0001007983 */ /* 0x001f280000100800 */
[----:B------:R3:W4:Y:S01]  /*ac40*/  @P1 LDG.E.U8 R29, desc[UR8][R10.64] ;  /* 0x000000080a1d1981 */ /* 0x000722000c1e1100 */
[----:B------:R-:W-:-:S03]  /*ac50*/  PRMT R12, RZ, 0x7610, R12 ;  /* 0x00007610ff0c7816 */ /* 0x000fc6000000000c */
[----:B------:R-:W4:Y:S01]  /*ac60*/  LDL R18, [R1+0x378] ;  /* 0x0003780001127983 */ /* 0x000f220000100800 */
[----:B---3--:R-:W-:-:S03]  /*ac70*/  @P2 IMAD.MOV.U32 R11, RZ, RZ, R4 ;  /* 0x000000ffff0b2224 */ /* 0x008fc600078e0004 */
[----:B------:R-:W3:Y:S01]  /*ac80*/  LDL R4, [R1+0x3f0] ;  /* 0x0003f00001047983 */ /* 0x000ee20000100800 */
[----:B------:R-:W-:-:S03]  /*ac90*/  @P2 IMAD.MOV.U32 R10, RZ, RZ, R3 ;  /* 0x000000ffff0a2224 */ /* 0x000fc600078e0003 */
[----:B------:R-:W3:Y:S04]  /*aca0*/  LDL R3, [R1+0x3f4] ;  /* 0x0003f40001037983 */ /* 0x000ee80000100800 */
[----:B------:R0:W3:Y:S02]  /*acb0*/  @P2 LDG.E.U8 R8, desc[UR8][R10.64] ;  /* 0x000000080a082981 */ /* 0x0000e4000c1e1100 */
[----:B0-----:R-:W-:Y:S01]  /*acc0*/  @P2 IMAD.MOV.U32 R11, RZ, RZ, R16 ;  /* 0x000000ffff0b2224 */ /* 0x001fe200078e0010 */
[----:B------:R-:W-:Y:S01]  /*acd0*/  ISETP.GT.AND P1, PT, R2, 0x35, PT ;  /* 0x000000350200780c */ /* 0x000fe20003f24270 */
[----:B------:R-:W3:Y:S01]  /*ace0*/  LDL R16, [R1+0x37c] ;  /* 0x00037c0001107983 */ /* 0x000ee20000100800 */
[----:B--2---:R-:W-:-:S03]  /*acf0*/  @P2 IMAD.MOV.U32 R10, RZ, RZ, R15 ;  /* 0x000000ffff0a2224 */ /* 0x004fc600078e000f */
[----:B------:R-:W2:Y:S04]  /*ad00*/  LDL R15, [R1+0x370] ;  /* 0x00037000010f7983 */ /* 0x000ea80000100800 */
[----:B------:R4:W2:Y:S02]  /*ad10*/  @P2 LDG.E.U8 R9, desc[UR8][R10.64] ;  /* 0x000000080a092981 */ /* 0x0008a4000c1e1100 */
[----:B----4-:R-:W-:Y:S02]  /*ad20*/  @P0 IMAD.MOV.U32 R10, RZ, RZ, R13 ;  /* 0x000000ffff0a0224 */ /* 0x010fe400078e000d */
[----:B------:R-:W-:Y:S02]  /*ad30*/  @P0 IMAD.MOV.U32 R11, RZ, RZ, R14 ;  /* 0x000000ffff0b0224 */ /* 0x000fe400078e000e */
[----:B------:R-:W4:Y:S04]  /*ad40*/  LDL R14, [R1+0x374] ;  /* 0x00037400010e7983 */ /* 0x000f280000100800 */
[----:B------:R0:W2:Y:S02]  /*ad50*/  @P0 LDG.E.U8 R12, desc[UR8][R10.64] ;  /* 0x000000080a0c0981 */ /* 0x0000a4000c1e1100 */
[----:B0-----:R-:W-:-:S02]  /*ad60*/  @P1 IMAD.MOV.U32 R10, RZ, RZ, R0 ;  /* 0x000000ffff0a1224 */ /* 0x001fc400078e0000 */
[----:B------:R-:W-:Y:S01]  /*ad70*/  @P1 IMAD.MOV.U32 R11, RZ, RZ, R6 ;  /* 0x000000ffff0b1224 */ /* 0x000fe200078e0006 */
[----:B------:R-:W4:Y:S04]  /*ad80*/  LDL R0, [R1+0x3ec] ;  /* 0x0003ec0001007983 */ /* 0x000f280000100800 */
[----:B------:R-:W4:Y:S01]  /*ad90*/  LDL R6, [R1+0x3e8] ;  /* 0x0003e80001067983 */ /* 0x000f220000100800 */
[----:B---3--:R-:W-:-:S03]  /*ada0*/  @P1 IMAD.MOV.U32 R13, RZ, RZ, R4 ;  /* 0x000000ffff0d1224 */ /* 0x008fc600078e0004 */
[----:B--2---:R0:W-:Y:S04]  /*adb0*/  STL [R1], R12 ;  /* 0x0000000c01007387 */ /* 0x0041e80000100800 */
[----:B------:R-:W2:Y:S01]  /*adc0*/  LDL R4, [R1+0x3e0] ;  /* 0x0003e00001047983 */ /* 0x000ea20000100800 */
[----:B0-----:R-:W-:-:S03]  /*add0*/  @P1 IMAD.MOV.U32 R12, RZ, RZ, R3 ;  /* 0x000000ffff0c1224 */ /* 0x001fc600078e0003 */
[----:B------:R-:W3:Y:S01]  /*ade0*/  LDL R3, [R1+0x3e4] ;  /* 0x0003e40001037983 */ /* 0x000ee20000100800 */
[C---:B------:R-:W-:Y:S02]  /*adf0*/  ISETP.GT.AND P3, PT, R2.reuse, 0x3d, PT ;  /* 0x0000003d0200780c */ /* 0x040fe40003f64270 */
[----:B------:R-:W-:Y:S02]  /*ae00*/  PRMT R28, RZ, 0x7610, R28 ;  /* 0x00007610ff1c7816 */ /* 0x000fe4000000001c */
[----:B------:R-:W-:Y:S02]  /*ae10*/  PRMT R27, RZ, 0x7610, R27 ;  /* 0x00007610ff1b7816 */ /* 0x000fe4000000001b */
[----:B------:R-:W-:Y:S02]  /*ae20*/  ISETP.GT.AND P2, PT, R2, 0x36, PT ;  /* 0x000000360200780c */ /* 0x000fe40003f44270 */
[----:B------:R0:W3:Y:S04]  /*ae30*/  @P1 LDG.E.U8 R28, desc[UR8][R10.64] ;  /* 0x000000080a1c1981 */ /* 0x0000e8000c1e1100 */
[----:B------:R1:W3:Y:S01]  /*ae40*/  @P1 LDG.E.U8 R27, desc[UR8][R12.64] ;  /* 0x000000080c1b1981 */ /* 0x0002e2000c1e1100 */
[----:B0-----:R-:W-:Y:S01]  /*ae50*/  PRMT R10, RZ, 0x7610, R10 ;  /* 0x00007610ff0a7816 */ /* 0x001fe2000000000a */
[----:B-1----:R-:W-:-:S02]  /*ae60*/  @P3 IMAD.MOV.U32 R12, RZ, RZ, R16 ;  /* 0x000000ffff0c3224 */ /* 0x002fc400078e0010 */
[----:B------:R-:W-:Y:S01]  /*ae70*/  @P3 IMAD.MOV.U32 R13, RZ, RZ, R18 ;  /* 0x000000ffff0d3224 */ /* 0x000fe200078e0012 */
[----:B------:R-:W-:Y:S01]  /*ae80*/  PRMT R11, RZ, 0x7610, R11 ;  /* 0x00007610ff0b7816 */ /* 0x000fe2000000000b */
[----:B------:R-:W3:Y:S04]  /*ae90*/  LDL R18, [R1+0x368] ;  /* 0x0003680001127983 */ /* 0x000ee80000100800 */
[----:B------:R4:W3:Y:S01]  /*aea0*/  @P3 LDG.E.U8 R10, desc[UR8][R12.64] ;  /* 0x000000080c0a3981 */ /* 0x0008e2000c1e1100 */
[----:B------:R-:W-:Y:S02]  /*aeb0*/  PRMT R22, RZ, 0x7610, R22 ;  /* 0x00007610ff167816 */ /* 0x000fe40000000016 */
[----:B------:R-:W-:Y:S01]  /*aec0*/  PRMT R20, RZ, 0x7610, R20 ;  /* 0x00007610ff147816 */ /* 0x000fe20000000014 */
[----:B------:R-:W3:Y:S01]  /*aed0*/  LDL R16, [R1+0x36c] ;  /* 0x00036c0001107983 */ /* 0x000ee20000100800 */
[----:B----4-:R-:W-:-:S02]  /*aee0*/  @P3 IMAD.MOV.U32 R12, RZ, RZ, R14 ;  /* 0x000000ffff0c3224 */ /* 0x010fc400078e000e */
[----:B------:R-:W-:-:S05]  /*aef0*/  @P3 IMAD.MOV.U32 R13, RZ, RZ, R15 ;  /* 0x000000ffff0d3224 */ /* 0x000fca00078e000f */
[----:B------:R0:W4:Y:S02]  /*af00*/  @P3 LDG.E.U8 R11, desc[UR8][R12.64] ;  /* 0x000000080c0b3981 */ /* 0x000124000c1e1100 */
[----:B0-----:R-:W-:Y:S02]  /*af10*/  @P2 IMAD.MOV.U32 R12, RZ, RZ, R0 ;  /* 0x000000ffff0c2224 */ /* 0x001fe400078e0000 */
[----:B------:R-:W-:Y:S01]  /*af20*/  @P2 IMAD.MOV.U32 R13, RZ, RZ, R6 ;  /* 0x000000ffff0d2224 */ /* 0x000fe200078e0006 */
[----:B------:R-:W4:Y:S04]  /*af30*/  LDL R0, [R1+0x364] ;  /* 0x0003640001007983 */ /* 0x000f280000100800 */
[----:B------:R0:W4:Y:S04]  /*af40*/  @P2 LDG.E.U8 R22, desc[UR8][R12.64] ;  /* 0x000000080c162981 */ /* 0x000128000c1e1100 */
[----:B------:R-:W4:Y:S01]  /*af50*/  LDL R6, [R1+0x360] ;  /* 0x0003600001067983 */ /* 0x000f220000100800 */
[----:B--2---:R-:W-:-:S02]  /*af60*/  @P2 IMAD.MOV.U32 R15, RZ, RZ, R4 ;  /* 0x000000ffff0f2224 */ /* 0x004fc400078e0004 */
[----:B---3--:R-:W-:-:S05]  /*af70*/  @P2 IMAD.MOV.U32 R14, RZ, RZ, R3 ;  /* 0x000000ffff0e2224 */ /* 0x008fca00078e0003 */
[----:B------:R1:W2:Y:S01]  /*af80*/  @P2 LDG.E.U8 R20, desc[UR8][R14.64] ;  /* 0x000000080e142981 */ /* 0x0002a2000c1e1100 */
[----:B------:R-:W-:Y:S02]  /*af90*/  ISETP.GT.AND P4, PT, R2, 0x3e, PT ;  /* 0x0000003e0200780c */ /* 0x000fe40003f84270 */
[----:B0-----:R-:W-:Y:S02]  /*afa0*/  PRMT R12, RZ, 0x7610, R12 ;  /* 0x00007610ff0c7816 */ /* 0x001fe4000000000c */
[----:B------:R-:W-:-:S09]  /*afb0*/  PRMT R13, RZ, 0x7610, R13 ;  /* 0x00007610ff0d7816 */ /* 0x000fd2000000000d */
[----:B-1----:R-:W-:Y:S02]  /*afc0*/  @P4 IMAD.MOV.U32 R15, RZ, RZ, R18 ;  /* 0x000000ffff0f4224 */ /* 0x002fe400078e0012 */
[----:B------:R-:W-:-:S05]  /*afd0*/  @P4 IMAD.MOV.U32 R14, RZ, RZ, R16 ;  /* 0x000000ffff0e4224 */ /* 0x000fca00078e0010 */
[----:B------:R0:W3:Y:S04]  /*afe0*/  @P4 LDG.E.U8 R12, desc[UR8][R14.64] ;  /* 0x000000080e0c4981 */ /* 0x0000e8000c1e1100 */
[----:B----4-:R-:W-:Y:S04]  /*aff0*/  STL [R1+0xc4c], R22 ;  /* 0x000c4c1601007387 */ /* 0x010fe80000100800 */
[----:B------:R-:W4:Y:S04]  /*b000*/  LDL R4, [R1+0x458] ;  /* 0x0004580001047983 */ /* 0x000f280000100800 */
[----:B------:R-:W4:Y:S01]  /*b010*/  LDL R3, [R1+0x45c] ;  /* 0x00045c0001037983 */ /* 0x000f220000100800 */
[----:B0-----:R-:W-:-:S02]  /*b020*/  @P4 IMAD.MOV.U32 R14, RZ, RZ, R0 ;  /* 0x000000ffff0e4224 */ /* 0x001fc400078e0000 */
[----:B------:R-:W-:-:S05]  /*b030*/  @P4 IMAD.MOV.U32 R15, RZ, RZ, R6 ;  /* 0x000000ffff0f4224 */ /* 0x000fca00078e0006 */
[----:B------:R4:W4:Y:S04]  /*b040*/  @P4 LDG.E.U8 R13, desc[UR8][R14.64] ;  /* 0x000000080e0d4981 */ /* 0x000928000c1e1100 */
[----:B--2---:R0:W-:Y:S04]  /*b050*/  STL [R1+0xc50], R20 ;  /* 0x000c501401007387 */ /* 0x0041e80000100800 */
[----:B------:R-:W2:Y:S04]  /*b060*/  LDL R18, [R1+0x454] ;  /* 0x0004540001127983 */ /* 0x000ea80000100800 */
[----:B0-----:R-:W2:Y:S01]  /*b070*/  LDL R20, [R1+0x450] ;  /* 0x0004500001147983 */ /* 0x001ea20000100800 */
[----:B------:R-:W-:-:S02]  /*b080*/  ISETP.GT.AND P0, PT, R2, 0x2f, PT ;  /* 0x0000002f0200780c */ /* 0x000fc40003f04270 */
[----:B------:R-:W-:Y:S02]  /*b090*/  PRMT R17, RZ, 0x7610, R17 ;  /* 0x00007610ff117816 */ /* 0x000fe40000000011 */
[----:B------:R-:W-:Y:S01]  /*b0a0*/  PRMT R19, RZ, 0x7610, R19 ;  /* 0x00007610ff137816 */ /* 0x000fe20000000013 */
[----:B---3--:R0:W-:Y:S04]  /*b0b0*/  STL [R1+0xc54], R12 ;  /* 0x000c540c01007387 */ /* 0x0081e80000100800 */
[----:B------:R-:W3:Y:S04]  /*b0c0*/  LDL R6, [R1+0x3d8] ;  /* 0x0003d80001067983 */ /* 0x000ee80000100800 */
[----:B------:R-:W3:Y:S01]  /*b0d0*/  LDL R0, [R1+0x3dc] ;  /* 0x0003dc0001007983 */ /* 0x000ee20000100800 */
[----:B----4-:R-:W-:-:S02]  /*b0e0*/  @P0 IMAD.MOV.U32 R15, RZ, RZ, R4 ;  /* 0x000000ffff0f0224 */ /* 0x010fc400078e0004 */
[----:B------:R-:W-:-:S05]  /*b0f0*/  @P0 IMAD.MOV.U32 R14, RZ, RZ, R3 ;  /* 0x000000ffff0e0224 */ /* 0x000fca00078e0003 */
[----:B------:R2:W4:Y:S04]  /*b100*/  @P0 LDG.E.U8 R17, desc[UR8][R14.64] ;  /* 0x000000080e110981 */ /* 0x000528000c1e1100 */
[----:B------:R1:W-:Y:S04]  /*b110*/  STL [R1+0xc58], R13 ;  /* 0x000c580d01007387 */ /* 0x0003e80000100800 */
[----:B------:R-:W4:Y:S04]  /*b120*/  LDL R16, [R1+0x3d0] ;  /* 0x0003d00001107983 */ /* 0x000f280000100800 */
[----:B------:R-:W4:Y:S04]  /*b130*/  LDL R4, [R1+0x3d4] ;  /* 0x0003d40001047983 */ /* 0x000f280000100800 */
[----:B0-----:R-:W4:Y:S04]  /*b140*/  LDL R12, [R1+0x358] ;  /* 0x00035800010c7983 */ /* 0x001f280000100800 */
[----:B------:R-:W4:Y:S01]  /*b150*/  LDL R3, [R1+0x35c] ;  /* 0x00035c0001037983 */ /* 0x000f220000100800 */
[----:B--2---:R-:W-:-:S02]  /*b160*/  @P0 IMAD.MOV.U32 R14, RZ, RZ, R18 ;  /* 0x000000ffff0e0224 */ /* 0x004fc400078e0012 */
[----:B------:R-:W-:-:S05]  /*b170*/  @P0 IMAD.MOV.U32 R15, RZ, RZ, R20 ;  /* 0x000000ffff0f0224 */ /* 0x000fca00078e0014 */
[----:B------:R3:W2:Y:S01]  /*b180*/  @P0 LDG.E.U8 R19, desc[UR8][R14.64] ;  /* 0x000000080e130981 */ /* 0x0006a2000c1e1100 */
[----:B------:R-:W-:Y:S02]  /*b190*/  ISETP.GT.AND P1, PT, R2, 0x37, PT ;  /* 0x000000370200780c */ /* 0x000fe40003f24270 */
[----:B------:R-:W-:Y:S02]  /*b1a0*/  PRMT R21, RZ, 0x7610, R21 ;  /* 0x00007610ff157816 */ /* 0x000fe40000000015 */
[----:B------:R-:W-:-:S09]  /*b1b0*/  PRMT R23, RZ, 0x7610, R23 ;  /* 0x00007610ff177816 */ /* 0x000fd20000000017 */
[----:B---3--:R-:W-:Y:S02]  /*b1c0*/  @P1 IMAD.MOV.U32 R15, RZ, RZ, R6 ;  /* 0x000000ffff0f1224 */ /* 0x008fe400078e0006 */
[----:B------:R-:W-:-:S05]  /*b1d0*/  @P1 IMAD.MOV.U32 R14, RZ, RZ, R0 ;  /* 0x000000ffff0e1224 */ /* 0x000fca00078e0000 */
[----:B------:R0:W3:Y:S04]  /*b1e0*/  @P1 LDG.E.U8 R21, desc[UR8][R14.64] ;  /* 0x000000080e151981 */ /* 0x0000e8000c1e1100 */
[----:B----4-:R-:W-:Y:S01]  /*b1f0*/  STL [R1+0xc44], R17 ;  /* 0x000c441101007387 */ /* 0x010fe20000100800 */
[----:B0-----:R-:W-:Y:S02]  /*b200*/  @P1 IMAD.MOV.U32 R15, RZ, RZ, R16 ;  /* 0x000000ffff0f1224 */ /* 0x001fe400078e0010 */
[----:B------:R-:W-:-:S05]  /*b210*/  @P1 IMAD.MOV.U32 R14, RZ, RZ, R4 ;  /* 0x000000ffff0e1224 */ /* 0x000fca00078e0004 */
[----:B------:R0:W4:Y:S04]  /*b220*/  @P1 LDG.E.U8 R23, desc[UR8][R14.64] ;  /* 0x000000080e171981 */ /* 0x000128000c1e1100 */
[----:B--2---:R2:W-:Y:S04]  /*b230*/  STL [R1+0xc48], R19 ;  /* 0x000c481301007387 */ /* 0x0045e80000100800 */
[----:B------:R-:W2:Y:S04]  /*b240*/  LDL R6, [R1+0x350] ;  /* 0x0003500001067983 */ /* 0x000ea80000100800 */
[----:B------:R-:W2:Y:S01]  /*b250*/  LDL R0, [R1+0x354] ;  /* 0x0003540001007983 */ /* 0x000ea20000100800 */
[----:B------:R-:W-:-:S02]  /*b260*/  ISETP.GT.AND P2, PT, R2, 0x3f, PT ;  /* 0x0000003f0200780c */ /* 0x000fc40003f44270 */
[----:B------:R-:W-:Y:S01]  /*b270*/  PRMT R24, RZ, 0x7610, R24 ;  /* 0x00007610ff187816 */ /* 0x000fe20000000018 */
[----:B-1----:R-:W2:Y:S10]  /*b280*/  LDL.LU R13, [R1+0x2a8] ;  /* 0x0002a800010d7983 */ /* 0x002eb40000300800 */
[----:B0-----:R-:W-:-:S02]  /*b290*/  @P2 IMAD.MOV.U32 R14, RZ, RZ, R3 ;  /* 0x000000ffff0e2224 */ /* 0x001fc400078e0003 */
[----:B------:R-:W-:-:S05]  /*b2a0*/  @P2 IMAD.MOV.U32 R15, RZ, RZ, R12 ;  /* 0x000000ffff0f2224 */ /* 0x000fca00078e000c */
[----:B------:R2:W2:Y:S01]  /*b2b0*/  @P2 LDG.E.U8 R24, desc[UR8][R14.64] ;  /* 0x000000080e182981 */ /* 0x0004a2000c1e1100 */
[----:B------:R-:W-:-:S03]  /*b2c0*/  PRMT R25, RZ, 0x7610, R25 ;  /* 0x00007610ff197816 */ /* 0x000fc60000000019 */
[----:B---3--:R-:W-:Y:S04]  /*b2d0*/  STL [R1+0xc5c], R21 ;  /* 0x000c5c1501007387 */ /* 0x008fe80000100800 */
[----:B------:R-:W3:Y:S04]  /*b2e0*/  LDL.LU R4, [R1+0x2a4] ;  /* 0x0002a40001047983 */ /* 0x000ee80000300800 */
[----:B----4-:R-:W-:Y:S04]  /*b2f0*/  STL [R1+0xc60], R23 ;  /* 0x000c601701007387 */ /* 0x010fe80000100800 */
[----:B------:R-:W4:Y:S04]  /*b300*/  LDL.LU R3, [R1+0x268] ;  /* 0x0002680001037983 */ /* 0x000f280000300800 */
[----:B------:R-:W4:Y:S04]  /*b310*/  LDL.LU R18, [R1+0x264] ;  /* 0x0002640001127983 */ /* 0x000f280000300800 */
[----:B------:R-:W4:Y:S04]  /*b320*/  LDL.LU R26, [R1+0x218] ;  /* 0x00021800011a7983 */ /* 0x000f280000300800 */
[----:B------:R-:W4:Y:S04]  /*b330*/  LDL.LU R12, [R1+0x214] ;  /* 0x00021400010c7983 */ /* 0x000f280000300800 */
[----:B------:R-:W4:Y:S04]  /*b340*/  LDL.LU R20, [R1+0x1d8] ;  /* 0x0001d80001147983 */ /* 0x000f280000300800 */
[----:B------:R-:W4:Y:S04]  /*b350*/  LDL.LU R22, [R1+0x1d4] ;  /* 0x0001d40001167983 */ /* 0x000f280000300800 */
[----:B------:R-:W4:Y:S01]  /*b360*/  LDL.LU R16, [R1+0x178] ;  /* 0x0001780001107983 */ /* 0x000f220000300800 */
[----:B--2---:R-:W-:-:S02]  /*b370*/  @P2 IMAD.MOV.U32 R15, RZ, RZ, R6 ;  /* 0x000000ffff0f2224 */ /* 0x004fc400078e0006 */
[----:B------:R-:W-:-:S05]  /*b380*/  @P2 IMAD.MOV.U32 R14, RZ, RZ, R0 ;  /* 0x000000ffff0e2224 */ /* 0x000fca00078e0000 */
[----:B------:R0:W2:Y:S02]  /*b390*/  @P2 LDG.E.U8 R25, desc[UR8][R14.64] ;  /* 0x000000080e192981 */ /* 0x0000a4000c1e1100 */
[----:B0-----:R-:W0:Y:S01]  /*b3a0*/  S2R R14, SR_TID.X ;  /* 0x00000000000e7919 */ /* 0x001e220000002100 */
[----:B------:R-:W1:Y:S01]  /*b3b0*/  S2R R0, SR_TID.X ;  /* 0x0000000000007919 */ /* 0x000e620000002100 */
[----:B------:R-:W-:Y:S04]  /*b3c0*/  STL [R1+0xc64], R24 ;  /* 0x000c641801007387 */ /* 0x000fe80000100800 */
[----:B------:R-:W2:Y:S01]  /*b3d0*/  LDL.LU R6, [R1+0x174] ;  /* 0x0001740001067983 */ /* 0x000ea20000300800 */
[----:B0-----:R-:W-:Y:S01]  /*b3e0*/  LOP3.LUT R14, R14, 0x3f, RZ, 0xc0, !PT ;  /* 0x0000003f0e0e7812 */ /* 0x001fe200078ec0ff */
[----:B------:R-:W-:Y:S03]  /*b3f0*/  BAR.SYNC.DEFER_BLOCKING 0x0 ;  /* 0x0000000000007b1d */ /* 0x000fe60000010000 */
[----:B------:R-:W-:-:S02]  /*b400*/  ISETP.GE.AND P0, PT, R14, R2, PT ;  /* 0x000000020e00720c */ /* 0x000fc40003f06270 */
[----:B-1----:R-:W-:-:S05]  /*b410*/  LOP3.LUT R19, R0, 0x3f, RZ, 0xc0, !PT ;  /* 0x0000003f00137812 */ /* 0x002fca00078ec0ff */
[----:B------:R-:W-:Y:S04]  /*b420*/  STS.U8 [R19+UR5], R13 ;  /* 0x0000000d13007988 */ /* 0x000fe80008000005 */
[----:B---3--:R-:W-:Y:S04]  /*b430*/  STS.U8 [R19+UR5+0x40], R4 ;  /* 0x0000400413007988 */ /* 0x008fe80008000005 */
[----:B----4-:R-:W-:Y:S04]  /*b440*/  STS.U8 [R19+UR5+0x440], R3 ;  /* 0x0004400313007988 */ /* 0x010fe80008000005 */
[----:B------:R-:W-:Y:S04]  /*b450*/  STS.U8 [R19+UR5+0x400], R18 ;  /* 0x0004001213007988 */ /* 0x000fe80008000005 */
[----:B------:R-:W-:Y:S04]  /*b460*/  STS.U8 [R19+UR5+0x800], R26 ;  /* 0x0008001a13007988 */ /* 0x000fe80008000005 */
[----:B------:R-:W-:Y:S04]  /*b470*/  STS.U8 [R19+UR5+0x840], R12 ;  /* 0x0008400c13007988 */ /* 0x000fe80008000005 */
[----:B------:R-:W-:Y:S04]  /*b480*/  STS.U8 [R19+UR5+0xc40], R20 ;  /* 0x000c401413007988 */ /* 0x000fe80008000005 */
[----:B------:R-:W-:Y:S04]  /*b490*/  STS.U8 [R19+UR5+0xc00], R22 ;  /* 0x000c001613007988 */ /* 0x000fe80008000005 */
[----:B------:R-:W-:Y:S04]  /*b4a0*/  STS.U8 [R19+UR5+0x1000], R16 ;  /* 0x0010001013007988 */ /* 0x000fe80008000005 */
[----:B--2---:R0:W-:Y:S04]  /*b4b0*/  STL [R1+0xc6c], R25 ;  /* 0x000c6c1901007387 */ /* 0x0041e80000100800 */
[----:B0-----:R-:W2:Y:S04]  /*b4c0*/  LDL.LU R25, [R1+0x28] ;  /* 0x0000280001197983 */ /* 0x001ea80000300800 */
[----:B------:R0:W-:Y:S04]  /*b4d0*/  STL [R1+0xc68], R15 ;  /* 0x000c680f01007387 */ /* 0x0001e80000100800 */
[----:B0-----:R-:W3:Y:S04]  /*b4e0*/  LDL.LU R15, [R1+0x24] ;  /* 0x00002400010f7983 */ /* 0x001ee80000300800 */
[----:B------:R-:W4:Y:S04]  /*b4f0*/  LDL.LU R2, [R1+0x64] ;  /* 0x0000640001027983 */ /* 0x000f280000300800 */
[----:B------:R0:W-:Y:S04]  /*b500*/  STL [R1+0xc70], R14 ;  /* 0x000c700e01007387 */ /* 0x0001e80000100800 */
[----:B0-----:R-:W2:Y:S04]  /*b510*/  LDL.LU R14, [R1+0x68] ;  /* 0x00006800010e7983 */ /* 0x001ea80000300800 */
[----:B------:R-:W3:Y:S04]  /*b520*/  LDL.LU R24, [R1+0x2a0] ;  /* 0x0002a00001187983 */ /* 0x000ee80000300800 */
        /* <DEDUP_REMOVED lines=9> */
[----:B------:R0:W-:Y:S04]  /*b5c0*/  STS.U8 [R19+UR5+0x1040], R6 ;  /* 0x0010400613007988 */ /* 0x0001e80008000005 */
[----:B------:R-:W3:Y:S04]  /*b5d0*/  LDL.LU R12, [R1+0x1cc] ;  /* 0x0001cc00010c7983 */ /* 0x000ee80000300800 */
[----:B------:R-:W3:Y:S01]  /*b5e0*/  LDL.LU R20, [R1+0x170] ;  /* 0x0001700001147983 */ /* 0x000ee20000300800 */
[----:B0-----:R-:W0:Y:S03]  /*b5f0*/  S2R R6, SR_TID.X ;  /* 0x0000000000067919 */ /* 0x001e260000002100 */
[----:B------:R-:W3:Y:S04]  /*b600*/  LDL.LU R22, [R1+0x16c] ;  /* 0x00016c0001167983 */ /* 0x000ee80000300800 */
[----:B--2---:R1:W-:Y:S04]  /*b610*/  STS.U8 [R19+UR5+0x1440], R14 ;  /* 0x0014400e13007988 */ /* 0x0043e80008000005 */
[----:B----4-:R-:W-:Y:S04]  /*b620*/  STS.U8 [R19+UR5+0x1400], R2 ;  /* 0x0014000213007988 */ /* 0x010fe80008000005 */
[----:B------:R0:W-:Y:S04]  /*b630*/  STS.U8 [R19+UR5+0x1800], R25 ;  /* 0x0018001913007988 */ /* 0x0001e80008000005 */
[----:B---3--:R-:W-:Y:S04]  /*b640*/  STS.U8 [R19+UR5+0x1840], R15 ;  /* 0x0018400f13007988 */ /* 0x008fe80008000005 */
[----:B-1----:R-:W2:Y:S01]  /*b650*/  LDL.LU R14, [R1+0x20] ;  /* 0x00002000010e7983 */ /* 0x002ea20000300800 */
[----:B0-----:R-:W-:-:S03]  /*b660*/  LOP3.LUT R25, R6, 0x3f, RZ, 0xc0, !PT ;  /* 0x0000003f06197812 */ /* 0x001fc600078ec0ff */
[----:B------:R-:W3:Y:S01]  /*b670*/  LDL.LU R6, [R1+0x1c] ;  /* 0x00001c0001067983 */ /* 0x000ee20000300800 */
[----:B------:R-:W-:-:S03]  /*b680*/  LOP3.LUT R2, R25, 0x8, RZ, 0x3c, !PT ;  /* 0x0000000819027812 */ /* 0x000fc600078e3cff */
[----:B------:R0:W-:Y:S04]  /*b690*/  STS.U8 [R19+UR5+0x1c40], R26 ;  /* 0x001c401a13007988 */ /* 0x0001e80008000005 */
[----:B------:R-:W-:Y:S04]  /*b6a0*/  STS.U8 [R19+UR5+0x1c00], R18 ;  /* 0x001c001213007988 */ /* 0x000fe80008000005 */
[----:B------:R-:W-:Y:S04]  /*b6b0*/  STS.U8 [R2+UR5+0x80], R24 ;  /* 0x0000801802007988 */ /* 0x000fe80008000005 */
[----:B------:R-:W-:Y:S04]  /*b6c0*/  STS.U8 [R2+UR5+0xc0], R23 ;  /* 0x0000c01702007988 */ /* 0x000fe80008000005 */
[----:B0-----:R-:W4:Y:S04]  /*b6d0*/  LDL.LU R26, [R1+0x5c] ;  /* 0x00005c00011a7983 */ /* 0x001f280000300800 */
[----:B------:R-:W-:Y:S04]  /*b6e0*/  STS.U8 [R2+UR5+0x4c0], R17 ;  /* 0x0004c01102007988 */ /* 0x000fe80008000005 */
[----:B------:R0:W-:Y:S04]  /*b6f0*/  STL [R1+0xc74], R18 ;  /* 0x000c741201007387 */ /* 0x0001e80000100800 */
[----:B------:R-:W-:Y:S04]  /*b700*/  STS.U8 [R2+UR5+0x480], R21 ;  /* 0x0004801502007988 */ /* 0x000fe80008000005 */
[----:B------:R-:W-:Y:S04]  /*b710*/  STS.U8 [R2+UR5+0x880], R13 ;  /* 0x0008800d02007988 */ /* 0x000fe80008000005 */
[----:B0-----:R-:W2:Y:S04]  /*b720*/  LDL.LU R18, [R1+0x60] ;  /* 0x0000600001127983 */ /* 0x001ea80000300800 */
[----:B------:R-:W3:Y:S04]  /*b730*/  LDL.LU R17, [R1+0x298] ;  /* 0x0002980001117983 */ /* 0x000ee80000300800 */
[----:B------:R0:W-:Y:S04]  /*b740*/  STS.U8 [R2+UR5+0x8c0], R4 ;  /* 0x0008c00402007988 */ /* 0x0001e80008000005 */
[----:B------:R1:W-:Y:S04]  /*b750*/  STS.U8 [R2+UR5+0xcc0], R16 ;  /* 0x000cc01002007988 */ /* 0x0003e80008000005 */
[----:B0-----:R-:W3:Y:S04]  /*b760*/  LDL.LU R4, [R1+0x294] ;  /* 0x0002940001047983 */ /* 0x001ee80000300800 */
[----:B------:R-:W3:Y:S04]  /*b770*/  LDL.LU R15, [R1+0x244] ;  /* 0x00024400010f7983 */ /* 0x000ee80000300800 */
[----:B------:R-:W3:Y:S04]  /*b780*/  LDL.LU R25, [R1+0x208] ;  /* 0x0002080001197983 */ /* 0x000ee80000300800 */
[----:B------:R-:W3:Y:S04]  /*b790*/  LDL.LU R24, [R1+0x204] ;  /* 0x0002040001187983 */ /* 0x000ee80000300800 */
[----:B------:R-:W3:Y:S04]  /*b7a0*/  LDL.LU R23, [R1+0x1c8] ;  /* 0x0001c80001177983 */ /* 0x000ee80000300800 */
[----:B------:R-:W3:Y:S04]  /*b7b0*/  LDL.LU R21, [R1+0x1c4] ;  /* 0x0001c40001157983 */ /* 0x000ee80000300800 */
[----:B------:R-:W3:Y:S04]  /*b7c0*/  LDL.LU R13, [R1+0x168] ;  /* 0x00016800010d7983 */ /* 0x000ee80000300800 */
[----:B-1----:R-:W3:Y:S04]  /*b7d0*/  LDL.LU R16, [R1+0xc90] ;  /* 0x000c900001107983 */ /* 0x002ee80000300800 */
[----:B------:R0:W-:Y:S04]  /*b7e0*/  STS.U8 [R2+UR5+0xc80], R12 ;  /* 0x000c800c02007988 */ /* 0x0001e80008000005 */
[----:B------:R1:W-:Y:S04]  /*b7f0*/  STS.U8 [R2+UR5+0x1080], R20 ;  /* 0x0010801402007988 */ /* 0x0003e80008000005 */
[----:B------:R1:W-:Y:S04]  /*b800*/  STS.U8 [R2+UR5+0x10c0], R22 ;  /* 0x0010c01602007988 */ /* 0x0003e80008000005 */
[----:B0-----:R-:W3:Y:S04]  /*b810*/  LDL.LU R12, [R1+0x164] ;  /* 0x00016400010c7983 */ /* 0x001ee80000300800 */
[----:B-1----:R-:W3:Y:S04]  /*b820*/  LDL.LU R20, [R1+0x58] ;  /* 0x0000580001147983 */ /* 0x002ee80000300800 */
[----:B------:R-:W3:Y:S01]  /*b830*/  LDL.LU R22, [R1+0x54] ;  /* 0x0000540001167983 */ /* 0x000ee20000300800 */
[----:B------:R-:W-:-:S03]  /*b840*/  LOP3.LUT R0, R0, 0x3f, RZ, 0xc0, !PT ;  /* 0x0000003f00007812 */ /* 0x000fc600078ec0ff */
[----:B--2---:R-:W-:Y:S04]  /*b850*/  STS.U8 [R2+UR5+0x14c0], R18 ;  /* 0x0014c01202007988 */ /* 0x004fe80008000005 */
[----:B----4-:R0:W-:Y:S04]  /*b860*/  STS.U8 [R2+UR5+0x1480], R26 ;  /* 0x0014801a02007988 */ /* 0x0101e80008000005 */
[----:B------:R-:W-:Y:S04]  /*b870*/  STS.U8 [R2+UR5+0x1880], R14 ;  /* 0x0018800e02007988 */ /* 0x000fe80008000005 */
[----:B---3--:R-:W-:Y:S04]  /*b880*/  STS.U8 [R2+UR5+0x18c0], R6 ;  /* 0x0018c00602007988 */ /* 0x008fe80008000005 */
[----:B0-----:R-:W2:Y:S01]  /*b890*/  LDL.LU R26, [R1+0x10] ;  /* 0x00001000011a7983 */ /* 0x001ea20000300800 */
[----:B------:R-:W-:-:S03]  /*b8a0*/  LOP3.LUT R18, R0, 0x10, RZ, 0x3c, !PT ;  /* 0x0000001000127812 */ /* 0x000fc600078e3cff */
[----:B------:R-:W-:Y:S04]  /*b8b0*/  STS.U8 [R2+UR5+0x1cc0], R16 ;  /* 0x001cc01002007988 */ /* 0x000fe80008000005 */
[----:B------:R0:W-:Y:S04]  /*b8c0*/  STL [R1+0xc78], R16 ;  /* 0x000c781001007387 */ /* 0x0001e80000100800 */
[----:B------:R1:W-:Y:S04]  /*b8d0*/  STS.U8 [R2+UR5+0x1c80], R3 ;  /* 0x001c800302007988 */ /* 0x0003e80008000005 */
[----:B0-----:R-:W3:Y:S04]  /*b8e0*/  LDL.LU R16, [R1+0x18] ;  /* 0x0000180001107983 */ /* 0x001ee80000300800 */
[----:B-1----:R-:W4:Y:S04]  /*b8f0*/  LDL.LU R3, [R1+0x248] ;  /* 0x0002480001037983 */ /* 0x002f280000300800 */
[----:B------:R-:W2:Y:S04]  /*b900*/  LDL.LU R6, [R1+0x290] ;  /* 0x0002900001067983 */ /* 0x000ea80000300800 */
[----:B------:R-:W2:Y:S04]  /*b910*/  LDL.LU R14, [R1+0x28c] ;  /* 0x00028c00010e7983 */ /* 0x000ea80000300800 */
[----:B------:R0:W-:Y:S04]  /*b920*/  STS.U8 [R18+UR5+0x100], R17 ;  /* 0x0001001112007988 */ /* 0x0001e80008000005 */
[----:B------:R-:W2:Y:S04]  /*b930*/  LDL.LU R2, [R1+0x240] ;  /* 0x0002400001027983 */ /* 0x000ea80000300800 */
[----:B------:R1:W-:Y:S04]  /*b940*/  STS.U8 [R18+UR5+0x140], R4 ;  /* 0x0001400412007988 */ /* 0x0003e80008000005 */
[----:B0-----:R-:W2:Y:S04]  /*b950*/  LDL.LU R17, [R1+0x23c] ;  /* 0x00023c0001117983 */ /* 0x001ea80000300800 */
[----:B-1----:R-:W2:Y:S01]  /*b960*/  LDL.LU R4, [R1+0xc8c] ;  /* 0x000c8c0001047983 */ /* 0x002ea20000300800 */
[----:B------:R-:W-:-:S03]  /*b970*/  LOP3.LUT R0, R0, 0x18, RZ, 0x3c, !PT ;  /* 0x0000001800007812 */ /* 0x000fc600078e3cff */
[----:B----4-:R-:W-:Y:S04]  /*b980*/  STS.U8 [R18+UR5+0x540], R3 ;  /* 0x0005400312007988 */ /* 0x010fe80008000005 */
[----:B------:R0:W-:Y:S04]  /*b990*/  STS.U8 [R18+UR5+0x500], R15 ;  /* 0x0005000f12007988 */ /* 0x0001e80008000005 */
[----:B------:R1:W-:Y:S04]  /*b9a0*/  STS.U8 [R18+UR5+0x900], R25 ;  /* 0x0009001912007988 */ /* 0x0003e80008000005 */
[----:B------:R4:W-:Y:S04]  /*b9b0*/  STS.U8 [R18+UR5+0x940], R24 ;  /* 0x0009401812007988 */ /* 0x0009e80008000005 */
[----:B------:R1:W-:Y:S04]  /*b9c0*/  STS.U8 [R18+UR5+0xd40], R23 ;  /* 0x000d401712007988 */ /* 0x0003e80008000005 */
[----:B------:R1:W-:Y:S04]  /*b9d0*/  STS.U8 [R18+UR5+0xd00], R21 ;  /* 0x000d001512007988 */ /* 0x0003e80008000005 */
[----:B0-----:R-:W2:Y:S04]  /*b9e0*/  LDL.LU R15, [R1+0x200] ;  /* 0x00020000010f7983 */ /* 0x001ea80000300800 */
[----:B------:R0:W-:Y:S04]  /*b9f0*/  STS.U8 [R18+UR5+0x1100], R13 ;  /* 0x0011000d12007988 */ /* 0x0001e80008000005 */
[----:B-1----:R-:W2:Y:S04]  /*ba00*/  LDL.LU R25, [R1+0x1fc] ;  /* 0x0001fc0001197983 */ /* 0x002ea80000300800 */
[----:B----4-:R-:W4:Y:S04]  /*ba10*/  LDL.LU R24, [R1+0x1c0] ;  /* 0x0001c00001187983 */ /* 0x010f280000300800 */
[----:B------:R1:W-:Y:S04]  /*ba20*/  STS.U8 [R18+UR5+0x1140], R12 ;  /* 0x0011400c12007988 */ /* 0x0003e80008000005 */
[----:B------:R-:W4:Y:S04]  /*ba30*/  LDL.LU R23, [R1+0x1bc] ;  /* 0x0001bc0001177983 */ /* 0x000f280000300800 */
[----:B------:R0:W-:Y:S04]  /*ba40*/  STS.U8 [R18+UR5+0x1540], R20 ;  /* 0x0015401412007988 */ /* 0x0001e80008000005 */
[----:B------:R1:W-:Y:S04]  /*ba50*/  STS.U8 [R18+UR5+0x1500], R22 ;  /* 0x0015001612007988 */ /* 0x0003e80008000005 */
[----:B------:R-:W4:Y:S04]  /*ba60*/  LDL.LU R21, [R1+0x160] ;  /* 0x0001600001157983 */ /* 0x000f280000300800 */
[----:B0-----:R-:W4:Y:S04]  /*ba70*/  LDL.LU R13, [R1+0x15c] ;  /* 0x00015c00010d7983 */ /* 0x001f280000300800 */
[----:B---3--:R-:W-:Y:S04]  /*ba80*/  STS.U8 [R18+UR5+0x1900], R16 ;  /* 0x0019001012007988 */ /* 0x008fe80008000005 */
[----:B-1----:R-:W3:Y:S04]  /*ba90*/  LDL.LU R12, [R1+0x50] ;  /* 0x00005000010c7983 */ /* 0x002ee80000300800 */
[----:B--2---:R-:W-:Y:S04]  /*baa0*/  STS.U8 [R18+UR5+0x1940], R26 ;  /* 0x0019401a12007988 */ /* 0x004fe80008000005 */
[----:B------:R-:W2:Y:S04]  /*bab0*/  LDL.LU R20, [R1+0x3c] ;  /* 0x00003c0001147983 */ /* 0x000ea80000300800 */
[----:B------:R-:W-:Y:S04]  /*bac0*/  STS.U8 [R18+UR5+0x1d40], R4 ;  /* 0x001d400412007988 */ /* 0x000fe80008000005 */
[----:B------:R-:W2:Y:S04]  /*bad0*/  LDL.LU R22, [R1+0xc] ;  /* 0x00000c0001167983 */ /* 0x000ea80000300800 */
[----:B------:R-:W-:Y:S04]  /*bae0*/  STS.U8 [R18+UR5+0x1d00], R5 ;  /* 0x001d000512007988 */ /* 0x000fe80008000005 */
[----:B------:R-:W-:Y:S04]  /*baf0*/  STL [R1+0xc7c], R4 ;  /* 0x000c7c0401007387 */ /* 0x000fe80000100800 */
[----:B------:R0:W-:Y:S04]  /*bb00*/  STS.U8 [R0+UR5+0x180], R6 ;  /* 0x0001800600007988 */ /* 0x0001e80008000005 */
[----:B0-----:R-:W2:Y:S04]  /*bb10*/  LDL.LU R6, [R1+0x8] ;  /* 0x0000080001067983 */ /* 0x001ea80000300800 */
[----:B------:R-:W2:Y:S04]  /*bb20*/  LDL.LU R4, [R1+0x284] ;  /* 0x0002840001047983 */ /* 0x000ea80000300800 */
[----:B------:R-:W2:Y:S04]  /*bb30*/  LDL.LU R3, [R1+0x238] ;  /* 0x0002380001037983 */ /* 0x000ea80000300800 */
[----:B------:R-:W2:Y:S04]  /*bb40*/  LDL.LU R16, [R1+0x234] ;  /* 0x0002340001107983 */ /* 0x000ea80000300800 */
[----:B------:R-:W2:Y:S04]  /*bb50*/  LDL.LU R18, [R1+0x1f8] ;  /* 0x0001f80001127983 */ /* 0x000ea80000300800 */
[----:B------:R0:W-:Y:S04]  /*bb60*/  STS.U8 [R0+UR5+0x1c0], R14 ;  /* 0x0001c00e00007988 */ /* 0x0001e80008000005 */
[----:B------:R-:W2:Y:S04]  /*bb70*/  LDL.LU R26, [R1+0x1f4] ;  /* 0x0001f400011a7983 */ /* 0x000ea80000300800 */
[----:B------:R1:W-:Y:S04]  /*bb80*/  STS.U8 [R0+UR5+0x5c0], R2 ;  /* 0x0005c00200007988 */ /* 0x0003e80008000005 */
[----:B0-----:R-:W2:Y:S04]  /*bb90*/  LDL.LU R14, [R1+0x1b8] ;  /* 0x0001b800010e7983 */ /* 0x001ea80000300800 */
[----:B------:R0:W-:Y:S04]  /*bba0*/  STS.U8 [R0+UR5+0x580], R17 ;  /* 0x0005801100007988 */ /* 0x0001e80008000005 */
[----:B-1----:R-:W2:Y:S04]  /*bbb0*/  LDL.LU R2, [R1+0x1b4] ;  /* 0x0001b40001027983 */ /* 0x002ea80000300800 */
[----:B0-----:R-:W2:Y:S04]  /*bbc0*/  LDL.LU R17, [R1+0x158] ;  /* 0x0001580001117983 */ /* 0x001ea80000300800 */
[----:B------:R0:W-:Y:S04]  /*bbd0*/  STS.U8 [R0+UR5+0x980], R15 ;  /* 0x0009800f00007988 */ /* 0x0001e80008000005 */
[----:B------:R1:W-:Y:S04]  /*bbe0*/  STS.U8 [R0+UR5+0x9c0], R25 ;  /* 0x0009c01900007988 */ /* 0x0003e80008000005 */
[----:B0-----:R-:W2:Y:S04]  /*bbf0*/  LDL.LU R15, [R1+0x154] ;  /* 0x00015400010f7983 */ /* 0x001ea80000300800 */
[----:B----4-:R0:W-:Y:S04]  /*bc00*/  STS.U8 [R0+UR5+0xdc0], R24 ;  /* 0x000dc01800007988 */ /* 0x0101e80008000005 */
[----:B-1----:R-:W4:Y:S04]  /*bc10*/  LDL.LU R25, [R1+0x38] ;  /* 0x0000380001197983 */ /* 0x002f280000300800 */
[----:B------:R1:W-:Y:S04]  /*bc20*/  STS.U8 [R0+UR5+0xd80], R23 ;  /* 0x000d801700007988 */ /* 0x0003e80008000005 */
[----:B0-----:R-:W4:Y:S04]  /*bc30*/  LDL.LU R24, [R1+0x34] ;  /* 0x0000340001187983 */ /* 0x001f280000300800 */
[----:B------:R0:W-:Y:S04]  /*bc40*/  STS.U8 [R0+UR5+0x1180], R21 ;  /* 0x0011801500007988 */ /* 0x0001e80008000005 */
[----:B-1----:R-:W4:Y:S04]  /*bc50*/  LDL.LU R23, [R1+0x280] ;  /* 0x0002800001177983 */ /* 0x002f280000300800 */
[----:B------:R1:W-:Y:S04]  /*bc60*/  STS.U8 [R0+UR5+0x11c0], R13 ;  /* 0x0011c00d00007988 */ /* 0x0003e80008000005 */
[----:B0-----:R-:W4:Y:S04]  /*bc70*/  LDL.LU R21, [R1+0x27c] ;  /* 0x00027c0001157983 */ /* 0x001f280000300800 */
[----:B---3--:R0:W-:Y:S04]  /*bc80*/  STS.U8 [R0+UR5+0x15c0], R12 ;  /* 0x0015c00c00007988 */ /* 0x0081e80008000005 */
[----:B-1----:R-:W3:Y:S04]  /*bc90*/  LDL.LU R13, [R1+0x230] ;  /* 0x00023000010d7983 */ /* 0x002ee80000300800 */
[----:B--2---:R1:W-:Y:S04]  /*bca0*/  STS.U8 [R0+UR5+0x1580], R20 ;  /* 0x0015801400007988 */ /* 0x0043e80008000005 */
[----:B0-----:R-:W2:Y:S04]  /*bcb0*/  LDL.LU R12, [R1+0x22c] ;  /* 0x00022c00010c7983 */ /* 0x001ea80000300800 */
[----:B------:R0:W-:Y:S04]  /*bcc0*/  STS.U8 [R0+UR5+0x1980], R22 ;  /* 0x0019801600007988 */ /* 0x0001e80008000005 */
[----:B-1----:R-:W2:Y:S04]  /*bcd0*/  LDL.LU R20, [R1+0x1f0] ;  /* 0x0001f00001147983 */ /* 0x002ea80000300800 */
[----:B0-----:R-:W2:Y:S04]  /*bce0*/  LDL.LU R22, [R1+0x1ec] ;  /* 0x0001ec0001167983 */ /* 0x001ea80000300800 */
[----:B------:R0:W-:Y:S04]  /*bcf0*/  STS.U8 [R0+UR5+0x19c0], R6 ;  /* 0x0019c00600007988 */ /* 0x0001e80008000005 */
[----:B0-----:R-:W2:Y:S01]  /*bd00*/  LDL.LU R6, [R1+0xc88] ;  /* 0x000c880001067983 */ /* 0x001ea20000300800 */
[----:B------:R-:W-:-:S03]  /*bd10*/  LOP3.LUT R5, R19, 0x20, RZ, 0x3c, !PT ;  /* 0x0000002013057812 */ /* 0x000fc600078e3cff */
[----:B--2---:R-:W-:Y:S04]  /*bd20*/  STS.U8 [R0+UR5+0x1dc0], R6 ;  /* 0x001dc00600007988 */ /* 0x004fe80008000005 */
[----:B------:R0:W-:Y:S04]  /*bd30*/  STS.U8 [R0+UR5+0x1d80], R7 ;  /* 0x001d800700007988 */ /* 0x0001e80008000005 */
[----:B0-----:R-:W2:Y:S04]  /*bd40*/  LDL.LU R0, [R1+0xc84] ;  /* 0x000c840001007983 */ /* 0x001ea80000300800 */
[----:B------:R-:W2:Y:S04]  /*bd50*/  LDL.LU R7, [R1+0x288] ;  /* 0x0002880001077983 */ /* 0x000ea80000300800 */
[----:B--2---:R-:W-:Y:S04]  /*bd60*/  STS.U8 [R5+UR5+0x200], R7 ;  /* 0x0002000705007988 */ /* 0x004fe80008000005 */
[----:B------:R-:W-:Y:S04]  /*bd70*/  STS.U8 [R5+UR5+0x240], R4 ;  /* 0x0002400405007988 */ /* 0x000fe80008000005 */
[----:B------:R0:W-:Y:S04]  /*bd80*/  STS.U8 [R5+UR5+0x640], R3 ;  /* 0x0006400305007988 */ /* 0x0001e80008000005 */
[----:B------:R-:W-:Y:S04]  /*bd90*/  STS.U8 [R5+UR5+0x600], R16 ;  /* 0x0006001005007988 */ /* 0x000fe80008000005 */
[----:B------:R-:W-:Y:S04]  /*bda0*/  STS.U8 [R5+UR5+0xa00], R18 ;  /* 0x000a001205007988 */ /* 0x000fe80008000005 */
[----:B------:R1:W-:Y:S04]  /*bdb0*/  STS.U8 [R5+UR5+0xa40], R26 ;  /* 0x000a401a05007988 */ /* 0x0003e80008000005 */
[----:B0-----:R-:W2:Y:S04]  /*bdc0*/  LDL.LU R3, [R1+0x1b0] ;  /* 0x0001b00001037983 */ /* 0x001ea80000300800 */
[----:B-1----:R-:W2:Y:S04]  /*bdd0*/  LDL.LU R26, [R1+0x18c] ;  /* 0x00018c00011a7983 */ /* 0x002ea80000300800 */
[----:B------:R-:W-:Y:S04]  /*bde0*/  STS.U8 [R5+UR5+0xe40], R14 ;  /* 0x000e400e05007988 */ /* 0x000fe80008000005 */
[----:B------:R0:W-:Y:S04]  /*bdf0*/  STS.U8 [R5+UR5+0xe00], R2 ;  /* 0x000e000205007988 */ /* 0x0001e80008000005 */
[----:B------:R1:W-:Y:S04]  /*be00*/  STS.U8 [R5+UR5+0x1200], R17 ;  /* 0x0012001105007988 */ /* 0x0003e80008000005 */
[----:B------:R-:W-:Y:S01]  /*be10*/  STS.U8 [R5+UR5+0x1240], R15 ;  /* 0x0012400f05007988 */ /* 0x000fe20008000005 */
[----:B------:R-:W-:-:S03]  /*be20*/  LOP3.LUT R4, R19, 0x28, RZ, 0x3c, !PT ;  /* 0x0000002813047812 */ /* 0x000fc600078e3cff */
[----:B----4-:R-:W-:Y:S04]  /*be30*/  STS.U8 [R5+UR5+0x1640], R25 ;  /* 0x0016401905007988 */ /* 0x010fe80008000005 */
[----:B0-----:R-:W4:Y:S04]  /*be40*/  LDL.LU R2, [R1+0x150] ;  /* 0x0001500001027983 */ /* 0x001f280000300800 */
[----:B------:R-:W-:Y:S04]  /*be50*/  STS.U8 [R5+UR5+0x1600], R24 ;  /* 0x0016001805007988 */ /* 0x000fe80008000005 */
[----:B-1----:R-:W4:Y:S04]  /*be60*/  LDL.LU R17, [R1+0x9c] ;  /* 0x00009c0001117983 */ /* 0x002f280000300800 */
[----:B------:R0:W-:Y:S04]  /*be70*/  STS.U8 [R5+UR5+0x1a00], R0 ;  /* 0x001a000005007988 */ /* 0x0001e80008000005 */
[----:B0-----:R-:W4:Y:S04]  /*be80*/  LDL.LU R0, [R1+0xc80] ;  /* 0x000c800001007983 */ /* 0x001f280000300800 */
[----:B------:R-:W4:Y:S04]  /*be90*/  LDL.LU R19, [R1+0x2c] ;  /* 0x00002c0001137983 */ /* 0x000f280000300800 */
[----:B------:R-:W4:Y:S04]  /*bea0*/  LDL.LU R16, [R1+0x278] ;  /* 0x0002780001107983 */ /* 0x000f280000300800 */
[----:B------:R-:W4:Y:S04]  /*beb0*/  LDL.LU R18, [R1+0x274] ;  /* 0x0002740001127983 */ /* 0x000f280000300800 */
[----:B------:R-:W-:Y:S04]  /*bec0*/  STS.U8 [R5+UR5+0x1a40], R29 ;  /* 0x001a401d05007988 */ /* 0x000fe80008000005 */
[----:B------:R-:W4:Y:S04]  /*bed0*/  LDL.LU R14, [R1+0x228] ;  /* 0x00022800010e7983 */ /* 0x000f280000300800 */
[----:B------:R-:W-:Y:S04]  /*bee0*/  STS.U8 [R5+UR5+0x1e40], R8 ;  /* 0x001e400805007988 */ /* 0x000fe80008000005 */
[----:B------:R-:W4:Y:S04]  /*bef0*/  LDL.LU R25, [R1+0x224] ;  /* 0x0002240001197983 */ /* 0x000f280000300800 */
[----:B------:R-:W-:Y:S04]  /*bf00*/  STS.U8 [R5+UR5+0x1e00], R9 ;  /* 0x001e000905007988 */ /* 0x000fe80008000005 */
[----:B------:R-:W4:Y:S04]  /*bf10*/  LDL.LU R15, [R1+0x1e8] ;  /* 0x0001e800010f7983 */ /* 0x000f280000300800 */
[----:B------:R0:W-:Y:S04]  /*bf20*/  STS.U8 [R4+UR5+0x280], R23 ;  /* 0x0002801704007988 */ /* 0x0001e80008000005 */
[----:B------:R-:W4:Y:S04]  /*bf30*/  LDL.LU R24, [R1+0x1e4] ;  /* 0x0001e40001187983 */ /* 0x000f280000300800 */
[----:B------:R1:W-:Y:S04]  /*bf40*/  STS.U8 [R4+UR5+0x2c0], R21 ;  /* 0x0002c01504007988 */ /* 0x0003e80008000005 */
[----:B0-----:R-:W4:Y:S04]  /*bf50*/  LDL.LU R23, [R1+0x188] ;  /* 0x0001880001177983 */ /* 0x001f280000300800 */
[----:B---3--:R0:W-:Y:S04]  /*bf60*/  STS.U8 [R4+UR5+0x6c0], R13 ;  /* 0x0006c00d04007988 */ /* 0x0081e80008000005 */
[----:B-1----:R-:W3:Y:S04]  /*bf70*/  LDL.LU R21, [R1+0x184] ;  /* 0x0001840001157983 */ /* 0x002ee80000300800 */
[----:B------:R1:W-:Y:S04]  /*bf80*/  STS.U8 [R4+UR5+0x680], R12 ;  /* 0x0006800c04007988 */ /* 0x0003e80008000005 */
[----:B0-----:R-:W3:Y:S04]  /*bf90*/  LDL.LU R13, [R1+0x98] ;  /* 0x00009800010d7983 */ /* 0x001ee80000300800 */
[----:B------:R0:W-:Y:S04]  /*bfa0*/  STS.U8 [R4+UR5+0xa80], R20 ;  /* 0x000a801404007988 */ /* 0x0001e80008000005 */
[----:B-1----:R-:W3:Y:S04]  /*bfb0*/  LDL.LU R12, [R1+0x94] ;  /* 0x00009400010c7983 */ /* 0x002ee80000300800 */
[----:B------:R1:W-:Y:S04]  /*bfc0*/  STS.U8 [R4+UR5+0xac0], R22 ;  /* 0x000ac01604007988 */ /* 0x0003e80008000005 */
[----:B0-----:R-:W3:Y:S04]  /*bfd0*/  LDL.LU R20, [R1+0x14] ;  /* 0x0000140001147983 */ /* 0x001ee80000300800 */
[----:B-1----:R-:W3:Y:S04]  /*bfe0*/  LDL.LU R22, [R1] ;  /* 0x0000000001167983 */ /* 0x002ee80000300800 */
[----:B--2---:R-:W-:Y:S04]  /*bff0*/  STS.U8 [R4+UR5+0xec0], R3 ;  /* 0x000ec00304007988 */ /* 0x004fe80008000005 */
[----:B------:R0:W-:Y:S02]  /*c000*/  STS.U8 [R4+UR5+0xe80], R26 ;  /* 0x000e801a04007988 */ /* 0x0001e40008000005 */
[----:B0-----:R-:W0:Y:S02]  /*c010*/  S2R R26, SR_TID.X ;  /* 0x00000000001a7919 */ /* 0x001e240000002100 */
[----:B----4-:R-:W-:Y:S04]  /*c020*/  STS.U8 [R4+UR5+0x1280], R2 ;  /* 0x0012800204007988 */ /* 0x010fe80008000005 */
[----:B------:R1:W-:Y:S01]  /*c030*/  STS.U8 [R4+UR5+0x12c0], R17 ;  /* 0x0012c01104007988 */ /* 0x0003e20008000005 */
[----:B0-----:R-:W-:-:S03]  /*c040*/  LOP3.LUT R7, R26, 0x3f, RZ, 0xc0, !PT ;  /* 0x0000003f1a077812 */ /* 0x001fc600078ec0ff */
[----:B-1----:R-:W2:Y:S04]  /*c050*/  LDL.LU R17, [R1+0x270] ;  /* 0x0002700001117983 */ /* 0x002ea80000300800 */
[----:B------:R0:W-:Y:S04]  /*c060*/  STS.U8 [R4+UR5+0x16c0], R0 ;  /* 0x0016c00004007988 */ /* 0x0001e80008000005 */
[----:B------:R1:W-:Y:S04]  /*c070*/  STS.U8 [R4+UR5+0x1680], R19 ;  /* 0x0016801304007988 */ /* 0x0003e80008000005 */
[----:B------:R-:W-:Y:S04]  /*c080*/  STS.U8 [R4+UR5+0x1a80], R28 ;  /* 0x001a801c04007988 */ /* 0x000fe80008000005 */
[----:B0-----:R-:W4:Y:S01]  /*c090*/  LDL.LU R0, [R1+0x26c] ;  /* 0x00026c0001007983 */ /* 0x001f220000300800 */
[----:B-1----:R-:W-:-:S03]  /*c0a0*/  LOP3.LUT R19, R7, 0x30, RZ, 0x3c, !PT ;  /* 0x0000003007137812 */ /* 0x002fc600078e3cff */
[----:B------:R-:W2:Y:S04]  /*c0b0*/  LDL.LU R9, [R1+0x1e0] ;  /* 0x0001e00001097983 */ /* 0x000ea80000300800 */
[----:B------:R-:W2:Y:S04]  /*c0c0*/  LDL.LU R5, [R1+0x1dc] ;  /* 0x0001dc0001057983 */ /* 0x000ea80000300800 */
[----:B------:R-:W2:Y:S04]  /*c0d0*/  LDL.LU R3, [R1+0x180] ;  /* 0x0001800001037983 */ /* 0x000ea80000300800 */
[----:B------:R-:W-:Y:S04]  /*c0e0*/  STS.U8 [R4+UR5+0x1ac0], R27 ;  /* 0x001ac01b04007988 */ /* 0x000fe80008000005 */
[----:B------:R-:W2:Y:S04]  /*c0f0*/  LDL.LU R2, [R1+0x17c] ;  /* 0x00017c0001027983 */ /* 0x000ea80000300800 */
[----:B------:R-:W-:Y:S04]  /*c100*/  STS.U8 [R4+UR5+0x1ec0], R10 ;  /* 0x001ec00a04007988 */ /* 0x000fe80008000005 */
[----:B------:R-:W2:Y:S04]  /*c110*/  LDL.LU R26, [R1+0x90] ;  /* 0x00009000011a7983 */ /* 0x000ea80000300800 */
[----:B------:R0:W-:Y:S04]  /*c120*/  STS.U8 [R4+UR5+0x1e80], R11 ;  /* 0x001e800b04007988 */ /* 0x0001e80008000005 */
[----:B------:R1:W-:Y:S04]  /*c130*/  STS.U8 [R19+UR5+0x300], R16 ;  /* 0x0003001013007988 */ /* 0x0003e80008000005 */
[----:B------:R1:W-:Y:S04]  /*c140*/  STS.U8 [R19+UR5+0x340], R18 ;  /* 0x0003401213007988 */ /* 0x0003e80008000005 */
[----:B0-----:R-:W2:Y:S04]  /*c150*/  LDL.LU R4, [R1+0xc7c] ;  /* 0x000c7c0001047983 */ /* 0x001ea80000300800 */
[----:B-1----:R-:W2:Y:S04]  /*c160*/  LDL.LU R16, [R1+0xc78] ;  /* 0x000c780001107983 */ /* 0x002ea80000300800 */
[----:B------:R-:W2:Y:S04]  /*c170*/  LDL.LU R18, [R1+0xc74] ;  /* 0x000c740001127983 */ /* 0x000ea80000300800 */
[----:B------:R0:W-:Y:S04]  /*c180*/  STS.U8 [R19+UR5+0x740], R14 ;  /* 0x0007400e13007988 */ /* 0x0001e80008000005 */
[----:B------:R1:W-:Y:S04]  /*c190*/  STS.U8 [R19+UR5+0x700], R25 ;  /* 0x0007001913007988 */ /* 0x0003e80008000005 */
[----:B------:R3:W-:Y:S04]  /*c1a0*/  STS.U8 [R19+UR5+0xb00], R15 ;  /* 0x000b000f13007988 */ /* 0x0007e80008000005 */
[----:B0-----:R-:W2:Y:S04]  /*c1b0*/  LDL.LU R14, [R1+0xc70] ;  /* 0x000c7000010e7983 */ /* 0x001ea80000300800 */
[----:B-1----:R-:W2:Y:S04]  /*c1c0*/  LDL.LU R25, [R1+0xc6c] ;  /* 0x000c6c0001197983 */ /* 0x002ea80000300800 */
[----:B---3--:R-:W3:Y:S04]  /*c1d0*/  LDL.LU R15, [R1+0xc68] ;  /* 0x000c6800010f7983 */ /* 0x008ee80000300800 */
        /* <DEDUP_REMOVED lines=13> */
[----:B0-----:R-:W2:Y:S01]  /*c2b0*/  LDL.LU R22, [R1+0xc4c] ;  /* 0x000c4c0001167983 */ /* 0x001ea20000300800 */
[----:B------:R-:W-:-:S03]  /*c2c0*/  LOP3.LUT R7, R7, 0x38, RZ, 0x3c, !PT ;  /* 0x0000003807077812 */ /* 0x000fc600078e3cff */
[----:B--2---:R-:W-:Y:S04]  /*c2d0*/  STS.U8 [R19+UR5+0x1b00], R22 ;  /* 0x001b001613007988 */ /* 0x004fe80008000005 */
[----:B------:R-:W-:Y:S04]  /*c2e0*/  STS.U8 [R19+UR5+0x1b40], R20 ;  /* 0x001b401413007988 */ /* 0x000fe80008000005 */
[----:B------:R0:W-:Y:S04]  /*c2f0*/  STS.U8 [R19+UR5+0x1f40], R12 ;  /* 0x001f400c13007988 */ /* 0x0001e80008000005 */
[----:B------:R1:W-:Y:S04]  /*c300*/  STS.U8 [R19+UR5+0x1f00], R13 ;  /* 0x001f000d13007988 */ /* 0x0003e80008000005 */
[----:B0-----:R-:W2:Y:S04]  /*c310*/  LDL.LU R12, [R1+0x21c] ;  /* 0x00021c00010c7983 */ /* 0x001ea80000300800 */
[----:B-1----:R-:W2:Y:S04]  /*c320*/  LDL.LU R19, [R1+0xc48] ;  /* 0x000c480001137983 */ /* 0x002ea80000300800 */
[----:B------:R-:W2:Y:S04]  /*c330*/  LDL.LU R13, [R1+0x220] ;  /* 0x00022000010d7983 */ /* 0x000ea80000300800 */
[----:B------:R0:W-:Y:S04]  /*c340*/  STS.U8 [R7+UR5+0x380], R17 ;  /* 0x0003801107007988 */ /* 0x0001e80008000005 */
[----:B----4-:R1:W-:Y:S04]  /*c350*/  STS.U8 [R7+UR5+0x3c0], R0 ;  /* 0x0003c00007007988 */ /* 0x0103e80008000005 */
[----:B0-----:R-:W4:Y:S04]  /*c360*/  LDL.LU R17, [R1+0xc44] ;  /* 0x000c440001117983 */ /* 0x001f280000300800 */
[----:B-1----:R-:W3:Y:S04]  /*c370*/  LDL.LU R0, [R1+0xc40] ;  /* 0x000c400001007983 */ /* 0x002ee80000300800 */
[----:B--2---:R-:W-:Y:S04]  /*c380*/  STS.U8 [R7+UR5+0x7c0], R13 ;  /* 0x0007c00d07007988 */ /* 0x004fe80008000005 */
[----:B------:R-:W-:Y:S04]  /*c390*/  STS.U8 [R7+UR5+0x780], R12 ;  /* 0x0007800c07007988 */ /* 0x000fe80008000005 */
[----:B------:R-:W-:Y:S04]  /*c3a0*/  STS.U8 [R7+UR5+0xb80], R9 ;  /* 0x000b800907007988 */ /* 0x000fe80008000005 */
[----:B------:R-:W-:Y:S04]  /*c3b0*/  STS.U8 [R7+UR5+0xbc0], R5 ;  /* 0x000bc00507007988 */ /* 0x000fe80008000005 */
[----:B------:R0:W-:Y:S04]  /*c3c0*/  STS.U8 [R7+UR5+0xfc0], R3 ;  /* 0x000fc00307007988 */ /* 0x0001e80008000005 */
[----:B------:R1:W-:Y:S04]  /*c3d0*/  STS.U8 [R7+UR5+0xf80], R2 ;  /* 0x000f800207007988 */ /* 0x0003e80008000005 */
[----:B------:R-:W-:Y:S04]  /*c3e0*/  STS.U8 [R7+UR5+0x1380], R26 ;  /* 0x0013801a07007988 */ /* 0x000fe80008000005 */
[----:B0-----:R-:W2:Y:S04]  /*c3f0*/  LDL R3, [R1+0x34c] ;  /* 0x00034c0001037983 */ /* 0x001ea80000100800 */
[----:B-1----:R-:W2:Y:S04]  /*c400*/  LDL R2, [R1+0x750] ;  /* 0x0007500001027983 */ /* 0x002ea80000100800 */
[----:B---3--:R0:W-:Y:S04]  /*c410*/  STS.U8 [R7+UR5+0x13c0], R0 ;  /* 0x0013c00007007988 */ /* 0x0081e80008000005 */
[----:B0-----:R-:W3:Y:S04]  /*c420*/  LDL.LU R0, [R1+0xc3c] ;  /* 0x000c3c0001007983 */ /* 0x001ee80000300800 */
[----:B----4-:R-:W-:Y:S04]  /*c430*/  STS.U8 [R7+UR5+0x17c0], R17 ;  /* 0x0017c01107007988 */ /* 0x010fe80008000005 */
[----:B------:R-:W-:Y:S04]  /*c440*/  STS.U8 [R7+UR5+0x1780], R19 ;  /* 0x0017801307007988 */ /* 0x000fe80008000005 */
[----:B------:R-:W-:Y:S04]  /*c450*/  STS.U8 [R7+UR5+0x1b80], R21 ;  /* 0x001b801507007988 */ /* 0x000fe80008000005 */
[----:B------:R-:W-:Y:S04]  /*c460*/  STS.U8 [R7+UR5+0x1bc0], R23 ;  /* 0x001bc01707007988 */ /* 0x000fe80008000005 */
[----:B------:R-:W-:Y:S04]  /*c470*/  STS.U8 [R7+UR5+0x1fc0], R24 ;  /* 0x001fc01807007988 */ /* 0x000fe80008000005 */
[----:B------:R0:W-:Y:S04]  /*c480*/  STS.U8 [R7+UR5+0x1f80], R25 ;  /* 0x001f801907007988 */ /* 0x0001e80008000005 */
[----:B------:R-:W4:Y:S04]  /*c490*/  LDL R26, [R1+0x748] ;  /* 0x00074800011a7983 */ /* 0x000f280000100800 */
[----:B------:R-:W4:Y:S04]  /*c4a0*/  LDL R5, [R1+0x7e8] ;  /* 0x0007e80001057983 */ /* 0x000f280000100800 */
[----:B0-----:R-:W4:Y:S04]  /*c4b0*/  LDL R25, [R1+0x7ec] ;  /* 0x0007ec0001197983 */ /* 0x001f280000100800 */
[----:B------:R-:W4:Y:S04]  /*c4c0*/  LDL R13, [R1+0x744] ;  /* 0x00074400010d7983 */ /* 0x000f280000100800 */
[----:B------:R-:W4:Y:S04]  /*c4d0*/  LDL R7, [R1+0x7e4] ;  /* 0x0007e40001077983 */ /* 0x000f280000100800 */
[----:B------:R-:W4:Y:S04]  /*c4e0*/  LDL R12, [R1+0x740] ;  /* 0x00074000010c7983 */ /* 0x000f280000100800 */
[----:B------:R-:W4:Y:S01]  /*c4f0*/  LDL R9, [R1+0x7e0] ;  /* 0x0007e00001097983 */ /* 0x000f220000100800 */
[----:B------:R-:W-:Y:S01]  /*c500*/  BAR.SYNC.DEFER_BLOCKING 0x0 ;  /* 0x0000000000007b1d */ /* 0x000fe20000010000 */
[----:B---3--:R-:W-:-:S06]  /*c510*/  PRMT R0, RZ, 0x7610, R0 ;  /* 0x00007610ff007816 */ /* 0x008fcc0000000000 */
[----:B--2---:R-:W2:Y:S01]  /*c520*/  @!P0 LDG.E.U8 R0, desc[UR8][R2.64] ;  /* 0x0000000802008981 */ /* 0x004ea2000c1e1100 */
[----:B------:R-:W-:-:S03]  /*c530*/  PRMT R28, RZ, 0x7610, R28 ;  /* 0x00007610ff1c7816 */ /* 0x000fc6000000001c */
[----:B--2---:R0:W-:Y:S04]  /*c540*/  STL [R1+0x2c], R0 ;  /* 0x00002c0001007387 */ /* 0x0041e80000100800 */
[----:B0-----:R-:W2:Y:S04]  /*c550*/  LDL.LU R0, [R1+0xc38] ;  /* 0x000c380001007983 */ /* 0x001ea80000300800 */
[----:B------:R-:W3:Y:S01]  /*c560*/  LDL R3, [R1+0x74c] ;  /* 0x00074c0001037983 */ /* 0x000ee20000100800 */
[----:B----4-:R-:W-:Y:S01]  /*c570*/  @!P0 IMAD.MOV.U32 R2, RZ, RZ, R25 ;  /* 0x000000ffff028224 */ /* 0x010fe200078e0019 */
[----:B------:R-:W-:-:S02]  /*c580*/  PRMT R24, RZ, 0x7610, R24 ;  /* 0x00007610ff187816 */ /* 0x000fc40000000018 */
[----:B------:R-:W-:Y:S01]  /*c590*/  PRMT R6, RZ, 0x7610, R6 ;  /* 0x00007610ff067816 */ /* 0x000fe20000000006 */
[----:B------:R-:W4:Y:S04]  /*c5a0*/  LDL R25, [R1+0x7d0] ;  /* 0x0007d00001197983 */ /* 0x000f280000100800 */
[----:B---3--:R0:W3:Y:S02]  /*c5b0*/  @!P0 LDG.E.U8 R28, desc[UR8][R2.64] ;  /* 0x00000008021c8981 */ /* 0x0080e4000c1e1100 */
[----:B0-----:R-:W-:Y:S02]  /*c5c0*/  @!P0 IMAD.MOV.U32 R2, RZ, RZ, R5 ;  /* 0x000000ffff028224 */ /* 0x001fe400078e0005 */
[----:B------:R-:W-:Y:S01]  /*c5d0*/  @!P0 IMAD.MOV.U32 R3, RZ, RZ, R26 ;  /* 0x000000ffff038224 */ /* 0x000fe200078e001a */
[----:B------:R-:W2:Y:S04]  /*c5e0*/  LDL R5, [R1+0x7dc] ;  /* 0x0007dc0001057983 */ /* 0x000ea80000100800 */
[----:B------:R-:W3:Y:S04]  /*c5f0*/  LDL R26, [R1+0x7d8] ;  /* 0x0007d800011a7983 */ /* 0x000ee80000100800 */
[----:B------:R0:W4:Y:S02]  /*c600*/  @!P0 LDG.E.U8 R24, desc[UR8][R2.64] ;  /* 0x0000000802188981 */ /* 0x000124000c1e1100 */
[----:B0-----:R-:W-:-:S02]  /*c610*/  @!P0 IMAD.MOV.U32 R2, RZ, RZ, R7 ;  /* 0x000000ffff028224 */ /* 0x001fc400078e0007 */
[----:B------:R-:W-:-:S05]  /*c620*/  @!P0 IMAD.MOV.U32 R3, RZ, RZ, R13 ;  /* 0x000000ffff038224 */ /* 0x000fca00078e000d */
[----:B------:R0:W4:Y:S01]  /*c630*/  @!P0 LDG.E.U8 R6, desc[UR8][R2.64] ;  /* 0x0000000802068981 */ /* 0x000122000c1e1100 */
[----:B------:R-:W-:Y:S02]  /*c640*/  PRMT R8, RZ, 0x7610, R8 ;  /* 0x00007610ff087816 */ /* 0x000fe40000000008 */
[----:B------:R-:W-:Y:S01]  /*c650*/  PRMT R4, RZ, 0x7610, R4 ;  /* 0x00007610ff047816 */ /* 0x000fe20000000004 */
[----:B0-----:R-:W-:Y:S02]  /*c660*/  @!P0 IMAD.MOV.U32 R2, RZ, RZ, R9 ;  /* 0x000000ffff028224 */ /* 0x001fe400078e0009 */
[----:B------:R-:W-:-:S05]  /*c670*/  @!P0 IMAD.MOV.U32 R3, RZ, RZ, R12 ;  /* 0x000000ffff038224 */ /* 0x000fca00078e000c */
[----:B------:R2:W4:Y:S02]  /*c680*/  @!P0 LDG.E.U8 R8, desc[UR8][R2.64] ;  /* 0x0000000802088981 */ /* 0x000524000c1e1100 */
[----:B--2---:R-:W-:Y:S02]  /*c690*/  @!P0 IMAD.MOV.U32 R2, RZ, RZ, R5 ;  /* 0x000000ffff028224 */ /* 0x004fe400078e0005 */
[----:B---3--:R-:W-:-:S05]  /*c6a0*/  @!P0 IMAD.MOV.U32 R3, RZ, RZ, R26 ;  /* 0x000000ffff038224 */ /* 0x008fca00078e001a */
[----:B------:R-:W2:Y:S04]  /*c6b0*/  @!P0 LDG.E.U8 R4, desc[UR8][R2.64] ;  /* 0x0000000802048981 */ /* 0x000ea8000c1e1100 */
[----:B----4-:R0:W-:Y:S04]  /*c6c0*/  STL [R1+0x24], R24 ;  /* 0x0000241801007387 */ /* 0x0101e80000100800 */
[----:B------:R-:W3:Y:S04]  /*c6d0*/  LDL R7, [R1+0x7c8] ;  /* 0x0007c80001077983 */ /* 0x000ee80000100800 */
[----:B0-----:R-:W4:Y:S04]  /*c6e0*/  LDL R24, [R1+0x7d4] ;  /* 0x0007d40001187983 */ /* 0x001f280000100800 */
[----:B------:R0:W-:Y:S04]  /*c6f0*/  STL [R1+0x20], R6 ;  /* 0x0000200601007387 */ /* 0x0001e80000100800 */
[----:B------:R-:W3:Y:S04]  /*c700*/  LDL R13, [R1+0x7c0] ;  /* 0x0007c000010d7983 */ /* 0x000ee80000100800 */
[----:B------:R-:W3:Y:S04]  /*c710*/  LDL R12, [R1+0x7c4] ;  /* 0x0007c400010c7983 */ /* 0x000ee80000100800 */
[----:B0-----:R-:W3:Y:S04]  /*c720*/  LDL R6, [R1+0x7cc] ;  /* 0x0007cc0001067983 */ /* 0x001ee80000100800 */
[----:B------:R-:W3:Y:S04]  /*c730*/  LDL R9, [R1+0x7b8] ;  /* 0x0007b80001097983 */ /* 0x000ee80000100800 */
[----:B------:R0:W-:Y:S04]  /*c740*/  STL [R1+0x1c], R8 ;  /* 0x00001c0801007387 */ /* 0x0001e80000100800 */
[----:B------:R-:W3:Y:S04]  /*c750*/  LDL R5, [R1+0x7b0] ;  /* 0x0007b00001057983 */ /* 0x000ee80000100800 */
[----:B0-----:R-:W3:Y:S04]  /*c760*/  LDL R8, [R1+0x7bc] ;  /* 0x0007bc0001087983 */ /* 0x001ee80000100800 */
[----:B--2---:R0:W-:Y:S04]  /*c770*/  STL [R1+0x18], R4 ;  /* 0x0000180401007387 */ /* 0x0041e80000100800 */
[----:B0-----:R-:W2:Y:S01]  /*c780*/  LDL R4, [R1+0x7b4] ;  /* 0x0007b40001047983 */ /* 0x001ea20000100800 */
[----:B------:R-:W-:Y:S01]  /*c790*/  PRMT R15, RZ, 0x7610, R15 ;  /* 0x00007610ff0f7816 */ /* 0x000fe2000000000f */
[----:B------:R-:W-:-:S02]  /*c7a0*/  @!P0 IMAD.MOV.U32 R3, RZ, RZ, R25 ;  /* 0x000000ffff038224 */ /* 0x000fc400078e0019 */
[----:B----4-:R-:W-:Y:S01]  /*c7b0*/  @!P0 IMAD.MOV.U32 R2, RZ, RZ, R24 ;  /* 0x000000ffff028224 */ /* 0x010fe200078e0018 */
[----:B------:R-:W-:-:S04]  /*c7c0*/  PRMT R14, RZ, 0x7610, R14 ;  /* 0x00007610ff0e7816 */ /* 0x000fc8000000000e */
[----:B------:R3:W4:Y:S01]  /*c7d0*/  @!P0 LDG.E.U8 R15, desc[UR8][R2.64] ;  /* 0x00000008020f8981 */ /* 0x000722000c1e1100 */
[----:B------:R-:W-:Y:S01]  /*c7e0*/  PRMT R11, RZ, 0x7610, R11 ;  /* 0x00007610ff0b7816 */ /* 0x000fe2000000000b */
[----:B---3--:R-:W-:Y:S02]  /*c7f0*/  @!P0 IMAD.MOV.U32 R3, RZ, RZ, R7 ;  /* 0x000000ffff038224 */ /* 0x008fe400078e0007 */
[----:B------:R-:W-:-:S05]  /*c800*/  @!P0 IMAD.MOV.U32 R2, RZ, RZ, R6 ;  /* 0x000000ffff028224 */ /* 0x000fca00078e0006 */
[----:B------:R0:W3:Y:S01]  /*c810*/  @!P0 LDG.E.U8 R14, desc[UR8][R2.64] ;  /* 0x00000008020e8981 */ /* 0x0000e2000c1e1100 */
[----:B------:R-:W-:Y:S01]  /*c820*/  PRMT R10, RZ, 0x7610, R10 ;  /* 0x00007610ff0a7816 */ /* 0x000fe2000000000a */
[----:B0-----:R-:W-:Y:S02]  /*c830*/  @!P0 IMAD.MOV.U32 R2, RZ, RZ, R12 ;  /* 0x000000ffff028224 */ /* 0x001fe400078e000c */
[----:B------:R-:W-:-:S05]  /*c840*/  @!P0 IMAD.MOV.U32 R3, RZ, RZ, R13 ;  /* 0x000000ffff038224 */ /* 0x000fca00078e000d */
[----:B------:R0:W3:Y:S01]  /*c850*/  @!P0 LDG.E.U8 R11, desc[UR8][R2.64] ;  /* 0x00000008020b8981 */ /* 0x0000e2000c1e1100 */
[----:B------:R-:W-:Y:S01]  /*c860*/  PRMT R29, RZ, 0x7610, R29 ;  /* 0x00007610ff1d7816 */ /* 0x000fe2000000001d */
[----:B0-----:R-:W-:Y:S02]  /*c870*/  @!P0 IMAD.MOV.U32 R2, RZ, RZ, R8 ;  /* 0x000000ffff028224 */ /* 0x001fe400078e0008 */
[----:B------:R-:W-:-:S05]  /*c880*/  @!P0 IMAD.MOV.U32 R3, RZ, RZ, R9 ;  /* 0x000000ffff038224 */ /* 0x000fca00078e0009 */
[----:B------:R0:W3:Y:S04]  /*c890*/  @!P0 LDG.E.U8 R10, desc[UR8][R2.64] ;  /* 0x00000008020a8981 */ /* 0x0000e8000c1e1100 */
[----:B------:R-:W-:Y:S04]  /*c8a0*/  STL [R1+0x28], R28 ;  /* 0x0000281c01007387 */ /* 0x000fe80000100800 */
[----:B------:R-:W3:Y:S01]  /*c8b0*/  LDL R7, [R1+0x7a8] ;  /* 0x0007a80001077983 */ /* 0x000ee20000100800 */
[----:B0-----:R-:W-:-:S03]  /*c8c0*/  @!P0 IMAD.MOV.U32 R3, RZ, RZ, R5 ;  /* 0x000000ffff038224 */ /* 0x001fc600078e0005 */
[----:B------:R-:W4:Y:S04]  /*c8d0*/  LDL R6, [R1+0x7ac] ;  /* 0x0007ac0001067983 */ /* 0x000f280000100800 */
[----:B------:R-:W4:Y:S04]  /*c8e0*/  LDL R9, [R1+0x7a0] ;  /* 0x0007a00001097983 */ /* 0x000f280000100800 */
[----:B------:R-:W4:Y:S01]  /*c8f0*/  LDL R8, [R1+0x7a4] ;  /* 0x0007a40001087983 */ /* 0x000f220000100800 */
[----:B------:R-:W-:-:S03]  /*c900*/  PRMT R27, RZ, 0x7610, R27 ;  /* 0x00007610ff1b7816 */ /* 0x000fc6000000001b */
[----:B------:R-:W4:Y:S01]  /*c910*/  LDL R5, [R1+0x798] ;  /* 0x0007980001057983 */ /* 0x000f220000100800 */
[----:B--2---:R-:W-:-:S03]  /*c920*/  @!P0 IMAD.MOV.U32 R2, RZ, RZ, R4 ;  /* 0x000000ffff028224 */ /* 0x004fc600078e0004 */
[----:B------:R-:W2:Y:S04]  /*c930*/  LDL R4, [R1+0x79c] ;  /* 0x00079c0001047983 */ /* 0x000ea80000100800 */
[----:B------:R3:W2:Y:S02]  /*c940*/  @!P0 LDG.E.U8 R29, desc[UR8][R2.64] ;  /* 0x00000008021d8981 */ /* 0x0006a4000c1e1100 */
[----:B---3--:R-:W-:Y:S02]  /*c950*/  @!P0 IMAD.MOV.U32 R3, RZ, RZ, R7 ;  /* 0x000000ffff038224 */ /* 0x008fe400078e0007 */
[----:B----4-:R-:W-:-:S05]  /*c960*/  @!P0 IMAD.MOV.U32 R2, RZ, RZ, R6 ;  /* 0x000000ffff028224 */ /* 0x010fca00078e0006 */
[----:B------:R0:W3:Y:S04]  /*c970*/  @!P0 LDG.E.U8 R27, desc[UR8][R2.64] ;  /* 0x00000008021b8981 */ /* 0x0000e8000c1e1100 */
[----:B--2---:R-:W-:Y:S04]  /*c980*/  STL [R1+0xc18], R29 ;  /* 0x000c181d01007387 */ /* 0x004fe80000100800 */
[----:B------:R-:W2:Y:S04]  /*c990*/  LDL R13, [R1+0x790] ;  /* 0x00079000010d7983 */ /* 0x000ea80000100800 */
[----:B------:R-:W4:Y:S01]  /*c9a0*/  LDL R12, [R1+0x794] ;  /* 0x00079400010c7983 */ /* 0x000f220000100800 */
[----:B------:R-:W-:Y:S01]  /*c9b0*/  PRMT R18, RZ, 0x7610, R18 ;  /* 0x00007610ff127816 */ /* 0x000fe20000000012 */
[----:B0-----:R-:W-:Y:S01]  /*c9c0*/  @!P0 IMAD.MOV.U32 R2, RZ, RZ, R8 ;  /* 0x000000ffff028224 */ /* 0x001fe200078e0008 */
[----:B------:R-:W-:Y:S01]  /*c9d0*/  PRMT R16, RZ, 0x7610, R16 ;  /* 0x00007610ff107816 */ /* 0x000fe20000000010 */
[----:B------:R-:W-:Y:S01]  /*c9e0*/  @!P0 IMAD.MOV.U32 R3, RZ, RZ, R9 ;  /* 0x000000ffff038224 */ /* 0x000fe200078e0009 */
[----:B------:R-:W4:Y:S04]  /*c9f0*/  LDL R7, [R1+0x788] ;  /* 0x0007880001077983 */ /* 0x000f280000100800 */
[----:B------:R0:W4:Y:S04]  /*ca00*/  @!P0 LDG.E.U8 R18, desc[UR8][R2.64] ;  /* 0x0000000802128981 */ /* 0x000128000c1e1100 */
[----:B------:R2:W4:Y:S04]  /*ca10*/  @!P0 LDG.E.U8 R16, desc[UR8][R4.64] ;  /* 0x0000000804108981 */ /* 0x000528000c1e1100 */
[----:B------:R-:W4:Y:S01]  /*ca20*/  LDL R6, [R1+0x78c] ;  /* 0x00078c0001067983 */ /* 0x000f220000100800 */
[----:B0-----:R-:W-:-:S03]  /*ca30*/  PRMT R2, RZ, 0x7610, R2 ;  /* 0x00007610ff027816 */ /* 0x001fc60000000002 */
[----:B---3--:R-:W-:Y:S04]  /*ca40*/  STL [R1+0xc1c], R27 ;  /* 0x000c1c1b01007387 */ /* 0x008fe80000100800 */
[----:B------:R0:W-:Y:S04]  /*ca50*/  STL [R1+0x4], R11 ;  /* 0x0000040b01007387 */ /* 0x0001e80000100800 */
[----:B0-----:R-:W3:Y:S04]  /*ca60*/  LDL R11, [R1+0x780] ;  /* 0x00078000010b7983 */ /* 0x001ee80000100800 */
[----:B------:R-:W-:Y:S04]  /*ca70*/  STL [R1+0x14], R15 ;  /* 0x0000140f01007387 */ /* 0x000fe80000100800 */
[----:B------:R0:W-:Y:S04]  /*ca80*/  STL [R1], R10 ;  /* 0x0000000a01007387 */ /* 0x0001e80000100800 */
[----:B0-----:R-:W3:Y:S01]  /*ca90*/  LDL R10, [R1+0x784] ;  /* 0x00078400010a7983 */ /* 0x001ee20000100800 */
[----:B--2---:R-:W-:-:S02]  /*caa0*/  @!P0 IMAD.MOV.U32 R5, RZ, RZ, R13 ;  /* 0x000000ffff058224 */ /* 0x004fc400078e000d */
[----:B----4-:R-:W-:-:S05]  /*cab0*/  @!P0 IMAD.MOV.U32 R4, RZ, RZ, R12 ;  /* 0x000000ffff048224 */ /* 0x010fca00078e000c */
[----:B------:R0:W2:Y:S04]  /*cac0*/  @!P0 LDG.E.U8 R2, desc[UR8][R4.64] ;  /* 0x0000000804028981 */ /* 0x0000a8000c1e1100 */
[----:B------:R-:W-:Y:S04]  /*cad0*/  STL [R1+0xc14], R18 ;  /* 0x000c141201007387 */ /* 0x000fe80000100800 */
[----:B------:R1:W-:Y:S04]  /*cae0*/  STL [R1+0x8], R14 ;  /* 0x0000080e01007387 */ /* 0x0003e80000100800 */
[----:B------:R-:W4:Y:S04]  /*caf0*/  LDL R9, [R1+0x778] ;  /* 0x0007780001097983 */ /* 0x000f280000100800 */
[----:B------:R-:W4:Y:S01]  /*cb00*/  LDL R8, [R1+0x77c] ;  /* 0x00077c0001087983 */ /* 0x000f220000100800 */
[----:B------:R-:W-:-:S03]  /*cb10*/  PRMT R3, RZ, 0x7610, R3 ;  /* 0x00007610ff037816 */ /* 0x000fc60000000003 */
[----:B------:R-:W-:Y:S01]  /*cb20*/  STL [R1+0xc20], R16 ;  /* 0x000c201001007387 */ /* 0x000fe20000100800 */
[----:B0-----:R-:W-:-:S03]  /*cb30*/  PRMT R4, RZ, 0x7610, R4 ;  /* 0x00007610ff047816 */ /* 0x001fc60000000004 */
[----:B------:R3:W4:Y:S02]  /*cb40*/  @!P0 LDG.E.U8 R3, desc[UR8][R6.64] ;  /* 0x0000000806038981 */ /* 0x000724000c1e1100 */
[----:B---3--:R-:W-:Y:S02]  /*cb50*/  @!P0 IMAD.MOV.U32 R7, RZ, RZ, R11 ;  /* 0x000000ffff078224 */ /* 0x008fe400078e000b */
[----:B------:R-:W-:-:S05]  /*cb60*/  @!P0 IMAD.MOV.U32 R6, RZ, RZ, R10 ;  /* 0x000000ffff068224 */ /* 0x000fca00078e000a */
[----:B------:R0:W3:Y:S04]  /*cb70*/  @!P0 LDG.E.U8 R4, desc[UR8][R6.64] ;  /* 0x0000000806048981 */ /* 0x0000e8000c1e1100 */
[----:B--2---:R2:W-:Y:S04]  /*cb80*/  STL [R1+0xc24], R2 ;  /* 0x000c240201007387 */ /* 0x0045e80000100800 */
[----:B------:R-:W2:Y:S04]  /*cb90*/  LDL R15, [R1+0x770] ;  /* 0x00077000010f7983 */ /* 0x000ea80000100800 */
[----:B-1----:R-:W2:Y:S01]  /*cba0*/  LDL R14, [R1+0x774] ;  /* 0x00077400010e7983 */ /* 0x002ea20000100800 */
[----:B------:R-:W-:-:S06]  /*cbb0*/  PRMT R5, RZ, 0x7610, R5 ;  /* 0x00007610ff057816 */ /* 0x000fcc0000000005 */
[----:B----4-:R1:W4:Y:S01]  /*cbc0*/  @!P0 LDG.E.U8 R5, desc[UR8][R8.64] ;  /* 0x0000000808058981 */ /* 0x010322000c1e1100 */
[----:B0-----:R-:W-:-:S03]  /*cbd0*/  PRMT R6, RZ, 0x7610, R6 ;  /* 0x00007610ff067816 */ /* 0x001fc60000000006 */
[----:B------:R0:W-:Y:S04]  /*cbe0*/  STL [R1+0xc28], R3 ;  /* 0x000c280301007387 */ /* 0x0001e80000100800 */
[----:B------:R-:W4:Y:S04]  /*cbf0*/  LDL R11, [R1+0x768] ;  /* 0x00076800010b7983 */ /* 0x000f280000100800 */
[----:B------:R-:W4:Y:S04]  /*cc00*/  LDL R10, [R1+0x76c] ;  /* 0x00076c00010a7983 */ /* 0x000f280000100800 */
[----:B---3--:R-:W-:Y:S04]  /*cc10*/  STL [R1+0xc2c], R4 ;  /* 0x000c2c0401007387 */ /* 0x008fe80000100800 */
[----:B------:R-:W3:Y:S04]  /*cc20*/  LDL R12, [R1+0x7f4] ;  /* 0x0007f400010c7983 */ /* 0x000ee80000100800 */
[----:B--2---:R-:W2:Y:S04]  /*cc30*/  LDL R2, [R1+0x814] ;  /* 0x0008140001027983 */ /* 0x004ea80000100800 */
[----:B------:R-:W2:Y:S04]  /*cc40*/  LDL R13, [R1+0x764] ;  /* 0x00076400010d7983 */ /* 0x000ea80000100800 */
[----:B0-----:R-:W2:Y:S01]  /*cc50*/  LDL R3, [R1+0x754] ;  /* 0x0007540001037983 */ /* 0x001ea20000100800 */
[----:B-1----:R-:W-:-:S02]  /*cc60*/  @!P0 IMAD.MOV.U32 R9, RZ, RZ, R15 ;  /* 0x000000ffff098224 */ /* 0x002fc400078e000f */
[----:B------:R-:W-:-:S05]  /*cc70*/  @!P0 IMAD.MOV.U32 R8, RZ, RZ, R14 ;  /* 0x000000ffff088224 */ /* 0x000fca00078e000e */
[----:B------:R-:W2:Y:S04]  /*cc80*/  @!P0 LDG.E.U8 R6, desc[UR8][R8.64] ;  /* 0x0000000808068981 */ /* 0x000ea8000c1e1100 */
[----:B----4-:R0:W-:Y:S04]  /*cc90*/  STL [R1+0xc30], R5 ;  /* 0x000c300501007387 */ /* 0x0101e80000100800 */
[----:B------:R-:W4:Y:S04]  /*cca0*/  LDL R18, [R1+0x7f0] ;  /* 0x0007f00001127983 */ /* 0x000f280000100800 */
[----:B------:R-:W4:Y:S01]  /*ccb0*/  LDL R16, [R1+0x81c] ;  /* 0x00081c0001107983 */ /* 0x000f220000100800 */
[----:B------:R-:W-:-:S03]  /*ccc0*/  PRMT R7, RZ, 0x7610, R7 ;  /* 0x00007610ff077816 */ /* 0x000fc60000000007 */
[----:B------:R-:W4:Y:S04]  /*ccd0*/  LDL R15, [R1+0x760] ;  /* 0x00076000010f7983 */ /* 0x000f280000100800 */
[----:B------:R-:W4:Y:S04]  /*cce0*/  LDL R14, [R1+0x7fc] ;  /* 0x0007fc00010e7983 */ /* 0x000f280000100800 */
[----:B------:R3:W4:Y:S02]  /*ccf0*/  @!P0 LDG.E.U8 R7, desc[UR8][R10.64] ;  /* 0x000000080a078981 */ /* 0x000724000c1e1100 */
[----:B---3--:R-:W-:-:S02]  /*cd00*/  @!P0 IMAD.MOV.U32 R10, RZ, RZ, R12 ;  /* 0x000000ffff0a8224 */ /* 0x008fc400078e000c */
[----:B--2---:R-:W-:Y:S02]  /*cd10*/  @!P0 IMAD.MOV.U32 R12, RZ, RZ, R2 ;  /* 0x000000ffff0c8224 */ /* 0x004fe400078e0002 */
[----:B------:R-:W-:Y:S02]  /*cd20*/  @!P0 IMAD.MOV.U32 R11, RZ, RZ, R13 ;  /* 0x000000ffff0b8224 */ /* 0x000fe400078e000d */
[----:B------:R-:W-:Y:S01]  /*cd30*/  @!P0 IMAD.MOV.U32 R13, RZ, RZ, R3 ;  /* 0x000000ffff0d8224 */ /* 0x000fe200078e0003 */
[----:B------:R1:W-:Y:S04]  /*cd40*/  STL [R1+0xc34], R6 ;  /* 0x000c340601007387 */ /* 0x0003e80000100800 */
[----:B0-----:R-:W2:Y:S04]  /*cd50*/  LDL R5, [R1+0x7f8] ;  /* 0x0007f80001057983 */ /* 0x001ea80000100800 */
[----:B------:R-:W3:Y:S04]  /*cd60*/  LDL R4, [R1+0x824] ;  /* 0x0008240001047983 */ /* 0x000ee80000100800 */
[----:B------:R-:W3:Y:S04]  /*cd70*/  LDL R2, [R1+0x83c] ;  /* 0x00083c0001027983 */ /* 0x000ee80000100800 */
[----:B------:R-:W3:Y:S04]  /*cd80*/  LDL R3, [R1+0x800] ;  /* 0x0008000001037983 */ /* 0x000ee80000100800 */
[----:B------:R-:W3:Y:S04]  /*cd90*/  LDL R28, [R1+0x75c] ;  /* 0x00075c00011c7983 */ /* 0x000ee80000100800 */
[----:B------:R-:W3:Y:S01]  /*cda0*/  LDL R27, [R1+0x804] ;  /* 0x00080400011b7983 */ /* 0x000ee20000100800 */
[----:B------:R-:W-:-:S03]  /*cdb0*/  PRMT R9, RZ, 0x7610, R9 ;  /* 0x00007610ff097816 */ /* 0x000fc60000000009 */
[----:B------:R-:W3:Y:S01]  /*cdc0*/  LDL R26, [R1+0x808] ;  /* 0x00080800011a7983 */ /* 0x000ee20000100800 */
[----:B------:R-:W-:-:S03]  /*cdd0*/  PRMT R8, RZ, 0x7610, R8 ;  /* 0x00007610ff087816 */ /* 0x000fc60000000008 */
[----:B------:R-:W3:Y:S04]  /*cde0*/  LDL R25, [R1+0x834] ;  /* 0x0008340001197983 */ /* 0x000ee80000100800 */
[----:B------:R4:W3:Y:S04]  /*cdf0*/  @!P0 LDG.E.U8 R9, desc[UR8][R12.64] ;  /* 0x000000080c098981 */ /* 0x0008e8000c1e1100 */
[----:B------:R-:W3:Y:S04]  /*ce00*/  LDL R24, [R1+0x810] ;  /* 0x0008100001187983 */ /* 0x000ee80000100800 */
[----:B------:R0:W3:Y:S01]  /*ce10*/  @!P0 LDG.E.U8 R8, desc[UR8][R10.64] ;  /* 0x000000080a088981 */ /* 0x0000e2000c1e1100 */
[----:B----4-:R-:W-:-:S03]  /*ce20*/  @!P0 IMAD.MOV.U32 R13, RZ, RZ, R18 ;  /* 0x000000ffff0d8224 */ /* 0x010fc600078e0012 */
[----:B------:R-:W4:Y:S01]  /*ce30*/  LDL R18, [R1+0x830] ;  /* 0x0008300001127983 */ /* 0x000f220000100800 */
[----:B------:R-:W-:-:S03]  /*ce40*/  @!P0 IMAD.MOV.U32 R12, RZ, RZ, R16 ;  /* 0x000000ffff0c8224 */ /* 0x000fc600078e0010 */
[----:B------:R-:W4:Y:S01]  /*ce50*/  LDL R16, [R1+0x758] ;  /* 0x0007580001107983 */ /* 0x000f220000100800 */
[----:B0-----:R-:W-:Y:S02]  /*ce60*/  PRMT R10, RZ, 0x7610, R10 ;  /* 0x00007610ff0a7816 */ /* 0x001fe4000000000a */
[----:B------:R-:W-:Y:S01]  /*ce70*/  PRMT R11, RZ, 0x7610, R11 ;  /* 0x00007610ff0b7816 */ /* 0x000fe2000000000b */
[----:B-1----:R-:W4:Y:S04]  /*ce80*/  LDL R6, [R1+0x80c] ;  /* 0x00080c0001067983 */ /* 0x002f280000100800 */
[----:B------:R0:W4:Y:S04]  /*ce90*/  @!P0 LDG.E.U8 R10, desc[UR8][R12.64] ;  /* 0x000000080c0a8981 */ /* 0x000128000c1e1100 */
[----:B------:R2:W4:Y:S01]  /*cea0*/  @!P0 LDG.E.U8 R11, desc[UR8][R14.64] ;  /* 0x000000080e0b8981 */ /* 0x000522000c1e1100 */
[----:B0-----:R-:W-:Y:S01]  /*ceb0*/  PRMT R12, RZ, 0x7610, R12 ;  /* 0x00007610ff0c7816 */ /* 0x001fe2000000000c */
[----:B--2---:R-:W-:-:S02]  /*cec0*/  @!P0 IMAD.MOV.U32 R15, RZ, RZ, R5 ;  /* 0x000000ffff0f8224 */ /* 0x004fc400078e0005 */
[----:B------:R-:W2:Y:S01]  /*ced0*/  LDL R5, [R1+0x818] ;  /* 0x0008180001057983 */ /* 0x000ea20000100800 */
[----:B---3--:R-:W-:-:S03]  /*cee0*/  @!P0 IMAD.MOV.U32 R14, RZ, RZ, R4 ;  /* 0x000000ffff0e8224 */ /* 0x008fc600078e0004 */
[----:B------:R-:W3:Y:S04]  /*cef0*/  LDL R4, [R1+0x82c] ;  /* 0x00082c0001047983 */ /* 0x000ee80000100800 */
[----:B------:R0:W3:Y:S02]  /*cf00*/  @!P0 LDG.E.U8 R12, desc[UR8][R14.64] ;  /* 0x000000080e0c8981 */ /* 0x0000e4000c1e1100 */
[----:B0-----:R-:W-:Y:S02]  /*cf10*/  @!P0 IMAD.MOV.U32 R14, RZ, RZ, R2 ;  /* 0x000000ffff0e8224 */ /* 0x001fe400078e0002 */
[----:B------:R-:W3:Y:S01]  /*cf20*/  LDL R2, [R1+0x828] ;  /* 0x0008280001027983 */ /* 0x000ee20000100800 */
[----:B------:R-:W-:-:S03]  /*cf30*/  @!P0 IMAD.MOV.U32 R15, RZ, RZ, R3 ;  /* 0x000000ffff0f8224 */ /* 0x000fc600078e0003 */
[----:B------:R-:W3:Y:S01]  /*cf40*/  LDL R3, [R1+0x820] ;  /* 0x0008200001037983 */ /* 0x000ee20000100800 */
[----:B------:R-:W-:Y:S02]  /*cf50*/  PRMT R13, RZ, 0x7610, R13 ;  /* 0x00007610ff0d7816 */ /* 0x000fe4000000000d */
[----:B------:R-:W-:-:S04]  /*cf60*/  PRMT R17, RZ, 0x7610, R17 ;  /* 0x00007610ff117816 */ /* 0x000fc80000000011 */
[----:B------:R0:W3:Y:S01]  /*cf70*/  @!P0 LDG.E.U8 R13, desc[UR8][R14.64] ;  /* 0x000000080e0d8981 */ /* 0x0000e2000c1e1100 */
[----:B------:R-:W-:Y:S01]  /*cf80*/  PRMT R19, RZ, 0x7610, R19 ;  /* 0x00007610ff137816 */ /* 0x000fe20000000013 */
[----:B0-----:R-:W-:Y:S02]  /*cf90*/  @!P0 IMAD.MOV.U32 R14, RZ, RZ, R27 ;  /* 0x000000ffff0e8224 */ /* 0x001fe400078e001b */
[----:B------:R-:W-:Y:S01]  /*cfa0*/  @!P0 IMAD.MOV.U32 R15, RZ, RZ, R28 ;  /* 0x000000ffff0f8224 */ /* 0x000fe200078e001c */
[----:B------:R-:W-:Y:S01]  /*cfb0*/  PRMT R20, RZ, 0x7610, R20 ;  /* 0x00007610ff147816 */ /* 0x000fe20000000014 */
[----:B------:R-:W-:Y:S04]  /*cfc0*/  LDS.U8 R28, [R0+UR5] ;  /* 0x00000005001c7984 */ /* 0x000fe80008000000 */
[----:B------:R0:W3:Y:S02]  /*cfd0*/  @!P0 LDG.E.U8 R17, desc[UR8][R14.64] ;  /* 0x000000080e118981 */ /* 0x0000e4000c1e1100 */
[----:B0-----:R-:W-:-:S02]  /*cfe0*/  @!P0 IMAD.MOV.U32 R14, RZ, RZ, R25 ;  /* 0x000000ffff0e8224 */ /* 0x001fc400078e0019 */
[----:B------:R-:W-:Y:S01]  /*cff0*/  @!P0 IMAD.MOV.U32 R15, RZ, RZ, R26 ;  /* 0x000000ffff0f8224 */ /* 0x000fe200078e001a */
[----:B------:R-:W-:Y:S01]  /*d000*/  PRMT R21, RZ, 0x7610, R21 ;  /* 0x00007610ff157816 */ /* 0x000fe20000000015 */
[----:B------:R-:W-:Y:S04]  /*d010*/  LDS.U8 R26, [R0+UR5+0x88] ;  /* 0x00008805001a7984 */ /* 0x000fe80008000000 */
[----:B------:R4:W3:Y:S01]  /*d020*/  @!P0 LDG.E.U8 R19, desc[UR8][R14.64] ;  /* 0x000000080e138981 */ /* 0x0008e2000c1e1100 */
[----:B------:R-:W-:Y:S02]  /*d030*/  PRMT R22, RZ, 0x7610, R22 ;  /* 0x00007610ff167816 */ /* 0x000fe40000000016 */
[----:B------:R-:W-:Y:S01]  /*d040*/  PRMT R23, RZ, 0x7610, R23 ;  /* 0x00007610ff177816 */ /* 0x000fe20000000017 */
[----:B------:R-:W-:Y:S01]  /*d050*/  LDS.U8 R25, [R0+UR5+0x888] ;  /* 0x0008880500197984 */ /* 0x000fe20008000000 */
[----:B----4-:R-:W-:-:S02]  /*d060*/  @!P0 IMAD.MOV.U32 R14, RZ, RZ, R18 ;  /* 0x000000ffff0e8224 */ /* 0x010fc400078e0012 */
[----:B------:R-:W-:Y:S02]  /*d070*/  @!P0 IMAD.MOV.U32 R15, RZ, RZ, R24 ;  /* 0x000000ffff0f8224 */ /* 0x000fe400078e0018 */
[----:B------:R-:W-:Y:S04]  /*d080*/  LDS.U8 R24, [R0+UR5+0x800] ;  /* 0x0008000500187984 */ /* 0x000fe80008000000 */
[----:B------:R0:W4:Y:S02]  /*d090*/  @!P0 LDG.E.U8 R20, desc[UR8][R14.64] ;  /* 0x000000080e148981 */ /* 0x000124000c1e1100 */
[----:B0-----:R-:W-:Y:S02]  /*d0a0*/  @!P0 IMAD.MOV.U32 R14, RZ, RZ, R6 ;  /* 0x000000ffff0e8224 */ /* 0x001fe400078e0006 */
[----:B------:R-:W-:-:S05]  /*d0b0*/  @!P0 IMAD.MOV.U32 R15, RZ, RZ, R16 ;  /* 0x000000ffff0f8224 */ /* 0x000fca00078e0010 */
[----:B------:R2:W4:Y:S02]  /*d0c0*/  @!P0 LDG.E.U8 R21, desc[UR8][R14.64] ;  /* 0x000000080e158981 */ /* 0x000524000c1e1100 */
[----:B--2---:R-:W-:Y:S02]  /*d0d0*/  @!P0 IMAD.MOV.U32 R15, RZ, RZ, R5 ;  /* 0x000000ffff0f8224 */ /* 0x004fe400078e0005 */
[----:B---3--:R-:W-:Y:S02]  /*d0e0*/  @!P0 IMAD.MOV.U32 R14, RZ, RZ, R4 ;  /* 0x000000ffff0e8224 */ /* 0x008fe400078e0004 */
[----:B------:R-:W0:Y:S04]  /*d0f0*/  LDS.U8 R4, [R0+UR5+0x808] ;  /* 0x0008080500047984 */ /* 0x000e280008000000 */
[----:B------:R1:W2:Y:S02]  /*d100*/  @!P0 LDG.E.U8 R22, desc[UR8][R14.64] ;  /* 0x000000080e168981 */ /* 0x0002a4000c1e1100 */
[----:B-1----:R-:W-:-:S02]  /*d110*/  @!P0 IMAD.MOV.U32 R14, RZ, RZ, R2 ;  /* 0x000000ffff0e8224 */ /* 0x002fc400078e0002 */
[----:B------:R-:W1:Y:S01]  /*d120*/  LDS.U8 R2, [R0+UR5+0x880] ;  /* 0x0008800500027984 */ /* 0x000e620008000000 */
[----:B------:R-:W-:-:S03]  /*d130*/  @!P0 IMAD.MOV.U32 R15, RZ, RZ, R3 ;  /* 0x000000ffff0f8224 */ /* 0x000fc600078e0003 */
[----:B------:R-:W3:Y:S04]  /*d140*/  LDS.U8 R3, [R0+UR5+0x1000] ;  /* 0x0010000500037984 */ /* 0x000ee80008000000 */
[----:B------:R0:W2:Y:S04]  /*d150*/  @!P0 LDG.E.U8 R23, desc[UR8][R14.64] ;  /* 0x000000080e178981 */ /* 0x0000a8000c1e1100 */
[----:B0-----:R-:W-:Y:S04]  /*d160*/  LDS.U8 R14, [R0+UR5+0x8] ;  /* 0x00000805000e7984 */ /* 0x001fe80008000000 */
[----:B------:R-:W-:Y:S04]  /*d170*/  LDS.U8 R15, [R0+UR5+0x80] ;  /* 0x00008005000f7984 */ /* 0x000fe80008000000 */
[----:B------:R-:W-:Y:S04]  /*d180*/  STL [R1+0x10], R4 ;  /* 0x0000100401007387 */ /* 0x000fe80000100800 */
[----:B------:R-:W0:Y:S04]  /*d190*/  LDS.U8 R4, [R0+UR5+0x1088] ;  /* 0x0010880500047984 */ /* 0x000e280008000000 */
[----:B-1----:R-:W-:Y:S04]  /*d1a0*/  STL [R1+0xc], R2 ;  /* 0x00000c0201007387 */ /* 0x002fe80000100800 */
[----:B------:R-:W1:Y:S04]  /*d1b0*/  LDS.U8 R2, [R0+UR5+0x1008] ;  /* 0x0010080500027984 */ /* 0x000e680008000000 */
[----:B---3--:R-:W-:Y:S04]  /*d1c0*/  STL [R1+0x274], R3 ;  /* 0x0002740301007387 */ /* 0x008fe80000100800 */
[----:B------:R-:W3:Y:S04]  /*d1d0*/  LDS.U8 R3, [R0+UR5+0x1080] ;  /* 0x0010800500037984 */ /* 0x000ee80008000000 */
[----:B0-----:R-:W-:Y:S04]  /*d1e0*/  STL [R1+0x270], R4 ;  /* 0x0002700401007387 */ /* 0x001fe80000100800 */
[----:B------:R-:W0:Y:S04]  /*d1f0*/  LDS.U8 R4, [R0+UR5+0x1800] ;  /* 0x0018000500047984 */ /* 0x000e280008000000 */
[----:B-1----:R-:W-:Y:S04]  /*d200*/  STL [R1+0x27c], R2 ;  /* 0x00027c0201007387 */ /* 0x002fe80000100800 */
[----:B------:R-:W1:Y:S04]  /*d210*/  LDS.U8 R2, [R0+UR5+0x1888] ;  /* 0x0018880500027984 */ /* 0x000e680008000000 */
[----:B---3--:R-:W-:Y:S04]  /*d220*/  STL [R1+0x278], R3 ;  /* 0x0002780301007387 */ /* 0x008fe80000100800 */
[----:B0-----:R-:W-:Y:S04]  /*d230*/  STL [R1+0x284], R4 ;  /* 0x0002840401007387 */ /* 0x001fe80000100800 */
[----:B------:R-:W0:Y:S04]  /*d240*/  LDS.U8 R4, [R0+UR5+0x1808] ;  /* 0x0018080500047984 */ /* 0x000e280008000000 */
[----:B-1----:R-:W-:Y:S04]  /*d250*/  STL [R1+0x280], R2 ;  /* 0x0002800201007387 */ /* 0x002fe80000100800 */
[----:B------:R-:W1:Y:S04]  /*d260*/  LDS.U8 R2, [R0+UR5+0x1880] ;  /* 0x0018800500027984 */ /* 0x000e680008000000 */
[----:B------:R-:W-:Y:S04]  /*d270*/  STL [R1+0x8b4], R0 ;  /* 0x0008b40001007387 */ /* 0x000fe80000100800 */
[----:B0-----:R-:W-:Y:S04]  /*d280*/  STL [R1+0x28c], R4 ;  /* 0x00028c0401007387 */ /* 0x001fe80000100800 */
[----:B-1----:R0:W-:Y:S04]  /*d290*/  STL [R1+0x288], R2 ;  /* 0x0002880201007387 */ /* 0x0021e80000100800 */
[----:B0-----:R-:W3:Y:S01]  /*d2a0*/  LDL R2, [R1+0x8a8] ;  /* 0x0008a80001027983 */ /* 0x001ee20000100800 */
[----:B------:R-:W-:-:S05]  /*d2b0*/  LOP3.LUT R3, R0, 0x110, RZ, 0x3c, !PT ;  /* 0x0000011000037812 */ /* 0x000fca00078e3cff */
[----:B------:R-:W0:Y:S04]  /*d2c0*/  LDS.U8 R0, [R3+UR5] ;  /* 0x0000000503007984 */ /* 0x000e280008000000 */
[----:B------:R-:W1:Y:S04]  /*d2d0*/  LDS.U8 R5, [R3+UR5+0x88] ;  /* 0x0000880503057984 */ /* 0x000e680008000000 */
[----:B------:R-:W-:Y:S04]  /*d2e0*/  LDS.U8 R4, [R3+UR5+0x80] ;  /* 0x0000800503047984 */ /* 0x000fe80008000000 */
[----:B0-----:R-:W-:Y:S04]  /*d2f0*/  STL [R1+0x1e4], R0 ;  /* 0x0001e40001007387 */ /* 0x001fe80000100800 */
[----:B------:R-:W0:Y:S04]  /*d300*/  LDS.U8 R0, [R3+UR5+0x8] ;  /* 0x0000080503007984 */ /* 0x000e280008000000 */
[----:B-1----:R-:W-:Y:S04]  /*d310*/  STL [R1+0x1e0], R5 ;  /* 0x0001e00501007387 */ /* 0x002fe80000100800 */
[----:B------:R-:W1:Y:S04]  /*d320*/  LDS.U8 R5, [R3+UR5+0x800] ;  /* 0x0008000503057984 */ /* 0x000e680008000000 */
[----:B0-----:R-:W-:Y:S04]  /*d330*/  STL [R1+0x1ec], R0 ;  /* 0x0001ec0001007387 */ /* 0x001fe80000100800 */
[----:B------:R-:W0:Y:S04]  /*d340*/  LDS.U8 R0, [R3+UR5+0x888] ;  /* 0x0008880503007984 */ /* 0x000e280008000000 */
[----:B------:R-:W-:Y:S04]  /*d350*/  STL [R1+0x1e8], R4 ;  /* 0x0001e80401007387 */ /* 0x000fe80000100800 */
[----:B------:R-:W2:Y:S04]  /*d360*/  LDS.U8 R4, [R3+UR5+0x808] ;  /* 0x0008080503047984 */ /* 0x000ea80008000000 */
[----:B-1----:R-:W-:Y:S04]  /*d370*/  STL [R1+0x1f4], R5 ;  /* 0x0001f40501007387 */ /* 0x002fe80000100800 */
[----:B------:R-:W1:Y:S04]  /*d380*/  LDS.U8 R5, [R3+UR5+0x880] ;  /* 0x0008800503057984 */ /* 0x000e680008000000 */
[----:B0-----:R-:W-:Y:S04]  /*d390*/  STL [R1+0x1f0], R0 ;  /* 0x0001f00001007387 */ /* 0x001fe80000100800 */
[----:B------:R-:W0:Y:S04]  /*d3a0*/  LDS.U8 R0, [R3+UR5+0x1000] ;  /* 0x0010000503007984 */ /* 0x000e280008000000 */
[----:B--2---:R-:W-:Y:S04]  /*d3b0*/  STL [R1+0x1fc], R4 ;  /* 0x0001fc0401007387 */ /* 0x004fe80000100800 */
        /* <DEDUP_REMOVED lines=14> */
[----:B0-----:R0:W-:Y:S04]  /*d4a0*/  STL [R1+0x318], R0 ;  /* 0x0003180001007387 */ /* 0x0011e80000100800 */
[----:B0-----:R-:W4:Y:S04]  /*d4b0*/  LDL R0, [R1+0x8a4] ;  /* 0x0008a40001007983 */ /* 0x001f280000100800 */
[----:B--2---:R-:W-:Y:S04]  /*d4c0*/  STL [R1+0x314], R4 ;  /* 0x0003140401007387 */ /* 0x004fe80000100800 */
[----:B---3--:R-:W0:Y:S04]  /*d4d0*/  LDS.U8 R3, [R2+UR5] ;  /* 0x0000000502037984 */ /* 0x008e280008000000 */
[----:B------:R-:W1:Y:S04]  /*d4e0*/  LDS.U8 R4, [R2+UR5+0x88] ;  /* 0x0000880502047984 */ /* 0x000e680008000000 */
[----:B------:R-:W2:Y:S04]  /*d4f0*/  LDS.U8 R5, [R2+UR5+0x8] ;  /* 0x0000080502057984 */ /* 0x000ea80008000000 */
[----:B0-----:R-:W-:Y:S04]  /*d500*/  STL [R1+0x34], R3 ;  /* 0x0000340301007387 */ /* 0x001fe80000100800 */
[----:B------:R-:W0:Y:S04]  /*d510*/  LDS.U8 R3, [R2+UR5+0x80] ;  /* 0x0000800502037984 */ /* 0x000e280008000000 */
[----:B-1----:R-:W-:Y:S04]  /*d520*/  STL [R1+0x30], R4 ;  /* 0x0000300401007387 */ /* 0x002fe80000100800 */
[----:B------:R-:W1:Y:S04]  /*d530*/  LDS.U8 R4, [R2+UR5+0x800] ;  /* 0x0008000502047984 */ /* 0x000e680008000000 */
[----:B--2---:R-:W-:Y:S04]  /*d540*/  STL [R1+0x3c], R5 ;  /* 0x00003c0501007387 */ /* 0x004fe80000100800 */
        /* <DEDUP_REMOVED lines=20> */
[----:B------:R0:W3:Y:S04]  /*d690*/  LDS.U8 R3, [R2+UR5+0x1880] ;  /* 0x0018800502037984 */ /* 0x0000e80008000000 */
[----:B-1----:R-:W-:Y:S04]  /*d6a0*/  STL [R1+0x2a0], R4 ;  /* 0x0002a00401007387 */ /* 0x002fe80000100800 */
[----:B--2---:R-:W-:Y:S04]  /*d6b0*/  STL [R1+0x2ac], R5 ;  /* 0x0002ac0501007387 */ /* 0x004fe80000100800 */
[----:B0-----:R-:W2:Y:S04]  /*d6c0*/  LDL R2, [R1+0x8a0] ;  /* 0x0008a00001027983 */ /* 0x001ea80000100800 */
[----:B---3--:R-:W-:Y:S04]  /*d6d0*/  STL [R1+0x2a8], R3 ;  /* 0x0002a80301007387 */ /* 0x008fe80000100800 */
[----:B----4-:R-:W0:Y:S04]  /*d6e0*/  LDS.U8 R4, [R0+UR5] ;  /* 0x0000000500047984 */ /* 0x010e280008000000 */
[----:B------:R-:W1:Y:S04]  /*d6f0*/  LDS.U8 R3, [R0+UR5+0x88] ;  /* 0x0000880500037984 */ /* 0x000e680008000000 */
[----:B------:R-:W3:Y:S04]  /*d700*/  LDS.U8 R5, [R0+UR5+0x8] ;  /* 0x0000080500057984 */ /* 0x000ee80008000000 */
[----:B0-----:R-:W-:Y:S04]  /*d710*/  STL [R1+0x204], R4 ;  /* 0x0002040401007387 */ /* 0x001fe80000100800 */
        /* <DEDUP_REMOVED lines=24> */
[----:B------:R0:W4:Y:S04]  /*d8a0*/  LDS.U8 R4, [R0+UR5+0x1880] ;  /* 0x0018800500047984 */ /* 0x0001280008000000 */
[----:B-1----:R-:W-:Y:S04]  /*d8b0*/  STL [R1+0x32c], R3 ;  /* 0x00032c0301007387 */ /* 0x002fe80000100800 */
[----:B---3--:R-:W-:Y:S04]  /*d8c0*/  STL [R1+0x338], R5 ;  /* 0x0003380501007387 */ /* 0x008fe80000100800 */
[----:B0-----:R-:W3:Y:S04]  /*d8d0*/  LDL R0, [R1+0x89c] ;  /* 0x00089c0001007983 */ /* 0x001ee80000100800 */
[----:B--2---:R-:W0:Y:S04]  /*d8e0*/  LDS.U8 R3, [R2+UR5] ;  /* 0x0000000502037984 */ /* 0x004e280008000000 */
[----:B----4-:R-:W-:Y:S04]  /*d8f0*/  STL [R1+0x334], R4 ;  /* 0x0003340401007387 */ /* 0x010fe80000100800 */
        /* <DEDUP_REMOVED lines=29> */
[----:B0-----:R-:W-:Y:S04]  /*dad0*/  STL [R1+0x2d0], R3 ;  /* 0x0002d00301007387 */ /* 0x001fe80000100800 */
[----:B--2---:R-:W-:Y:S04]  /*dae0*/  STL [R1+0x2cc], R4 ;  /* 0x0002cc0401007387 */ /* 0x004fe80000100800 */
[----:B------:R-:W2:Y:S04]  /*daf0*/  LDL R6, [R1+0x898] ;  /* 0x0008980001067983 */ /* 0x000ea80000100800 */
[----:B---3--:R-:W0:Y:S04]  /*db00*/  LDS.U8 R2, [R0+UR5] ;  /* 0x0000000500027984 */ /* 0x008e280008000000 */
        /* <DEDUP_REMOVED lines=9> */
[----:B------:R-:W3:Y:S04]  /*dba0*/  LDS.U8 R4, [R0+UR5+0x808] ;  /* 0x0008080500047984 */ /* 0x000ee80008000000 */
[----:B-1----:R-:W-:Y:S04]  /*dbb0*/  STL [R1+0x234], R3 ;  /* 0x0002340301007387 */ /* 0x002fe80000100800 */
[----:B------:R-:W1:Y:S04]  /*dbc0*/  LDS.U8 R3, [R0+UR5+0x880] ;  /* 0x0008800500037984 */ /* 0x000e680008000000 */
[----:B0-----:R-:W-:Y:S04]  /*dbd0*/  STL [R1+0x230], R2 ;  /* 0x0002300201007387 */ /* 0x001fe80000100800 */
[----:B------:R-:W0:Y:S04]  /*dbe0*/  LDS.U8 R2, [R0+UR5+0x1000] ;  /* 0x0010000500027984 */ /* 0x000e280008000000 */
[----:B---3--:R-:W-:Y:S04]  /*dbf0*/  STL [R1+0x23c], R4 ;  /* 0x00023c0401007387 */ /* 0x008fe80000100800 */
        /* <DEDUP_REMOVED lines=10> */
[----:B------:R-:W-:Y:S04]  /*dca0*/  LDS.U8 R2, [R0+UR5+0x1808] ;  /* 0x0018080500027984 */ /* 0x000fe80008000000 */
[----:B------:R-:W0:Y:S04]  /*dcb0*/  LDS.U8 R0, [R0+UR5+0x1880] ;  /* 0x0018800500007984 */ /* 0x000e280008000000 */
[----:B---3--:R-:W-:Y:S04]  /*dcc0*/  STL [R1+0x840], R4 ;  /* 0x0008400401007387 */ /* 0x008fe80000100800 */
[----:B-1----:R-:W-:Y:S04]  /*dcd0*/  STL [R1+0x838], R3 ;  /* 0x0008380301007387 */ /* 0x002fe80000100800 */
[----:B0-----:R-:W-:Y:S04]  /*dce0*/  STL [R1+0x988], R0 ;  /* 0x0009880001007387 */ /* 0x001fe80000100800 */
[----:B------:R-:W-:Y:S04]  /*dcf0*/  STL [R1+0x848], R2 ;  /* 0x0008480201007387 */ /* 0x000fe80000100800 */
[----:B--2---:R-:W0:Y:S04]  /*dd00*/  LDS.U8 R2, [R6+UR5] ;  /* 0x0000000506027984 */ /* 0x004e280008000000 */
[----:B------:R-:W1:Y:S04]  /*dd10*/  LDS.U8 R0, [R6+UR5+0x88] ;  /* 0x0000880506007984 */ /* 0x000e680008000000 */
[----:B------:R-:W2:Y:S04]  /*dd20*/  LDS.U8 R3, [R6+UR5+0x8] ;  /* 0x0000080506037984 */ /* 0x000ea80008000000 */
[----:B------:R-:W-:Y:S04]  /*dd30*/  LDS.U8 R27, [R6+UR5+0x1008] ;  /* 0x00100805061b7984 */ /* 0x000fe80008000000 */
[----:B------:R-:W-:Y:S04]  /*dd40*/  LDS.U8 R18, [R6+UR5+0x1800] ;  /* 0x0018000506127984 */ /* 0x000fe80008000000 */
[----:B0-----:R-:W-:Y:S04]  /*dd50*/  STL [R1+0x1c4], R2 ;  /* 0x0001c40201007387 */ /* 0x001fe80000100800 */
[----:B-1----:R-:W-:Y:S04]  /*dd60*/  STL [R1+0x1c0], R0 ;  /* 0x0001c00001007387 */ /* 0x002fe80000100800 */
[----:B--2---:R-:W-:Y:S04]  /*dd70*/  STL [R1+0x1cc], R3 ;  /* 0x0001cc0301007387 */ /* 0x004fe80000100800 */
[----:B------:R-:W2:Y:S04]  /*dd80*/  LDL R5, [R1+0x894] ;  /* 0x0008940001057983 */ /* 0x000ea80000100800 */
[----:B------:R-:W0:Y:S04]  /*dd90*/  LDS.U8 R2, [R6+UR5+0x80] ;  /* 0x0000800506027984 */ /* 0x000e280008000000 */
        /* <DEDUP_REMOVED lines=8> */
[----:B-1----:R-:W-:Y:S04]  /*de20*/  STL [R1+0x1dc], R0 ;  /* 0x0001dc0001007387 */ /* 0x002fe80000100800 */
[----:B------:R-:W1:Y:S04]  /*de30*/  LDS.U8 R0, [R6+UR5+0x1088] ;  /* 0x0010880506007984 */ /* 0x000e680008000000 */
[----:B------:R3:W-:Y:S04]  /*de40*/  STL [R1+0x1d8], R3 ;  /* 0x0001d80301007387 */ /* 0x0007e80000100800 */
[----:B------:R-:W4:Y:S04]  /*de50*/  LDL.LU R4, [R1+0x2c] ;  /* 0x00002c0001047983 */ /* 0x000f280000300800 */
[----:B0-----:R0:W-:Y:S04]  /*de60*/  STL [R1+0x2dc], R2 ;  /* 0x0002dc0201007387 */ /* 0x0011e80000100800 */
[----:B---3--:R-:W3:Y:S04]  /*de70*/  LDL.LU R3, [R1+0x28] ;  /* 0x0000280001037983 */ /* 0x008ee80000300800 */
[----:B-1----:R-:W-:Y:S04]  /*de80*/  STL [R1+0x2d8], R0 ;  /* 0x0002d80001007387 */ /* 0x002fe80000100800 */
[----:B------:R-:W1:Y:S04]  /*de90*/  LDS.U8 R0, [R6+UR5+0x1080] ;  /* 0x0010800506007984 */ /* 0x000e680008000000 */
[----:B0-----:R-:W3:Y:S04]  /*dea0*/  LDL.LU R2, [R1+0x4] ;  /* 0x0000040001027983 */ /* 0x001ee80000300800 */
[----:B------:R-:W3:Y:S04]  /*deb0*/  LDL.LU R16, [R1] ;  /* 0x0000000001107983 */ /* 0x000ee80000300800 */
[----:B------:R-:W-:Y:S04]  /*dec0*/  STL [R1+0x2e4], R27 ;  /* 0x0002e41b01007387 */ /* 0x000fe80000100800 */
[----:B------:R-:W0:Y:S04]  /*ded0*/  LDS.U8 R27, [R6+UR5+0x1888] ;  /* 0x00188805061b7984 */ /* 0x000e280008000000 */
[----:B-1----:R-:W-:Y:S04]  /*dee0*/  STL [R1+0x2e0], R0 ;  /* 0x0002e00001007387 */ /* 0x002fe80000100800 */
[----:B------:R-:W1:Y:S04]  /*def0*/  LDS.U8 R0, [R6+UR5+0x1808] ;  /* 0x0018080506007984 */ /* 0x000e680008000000 */
[----:B------:R-:W-:Y:S04]  /*df00*/  STL [R1+0x2ec], R18 ;  /* 0x0002ec1201007387 */ /* 0x000fe80000100800 */
[----:B------:R-:W1:Y:S04]  /*df10*/  LDS.U8 R18, [R6+UR5+0x1880] ;  /* 0x0018800506127984 */ /* 0x000e680008000000 */
[----:B0-----:R0:W-:Y:S04]  /*df20*/  STL [R1+0x2e8], R27 ;  /* 0x0002e81b01007387 */ /* 0x0011e80000100800 */
[----:B-1----:R-:W-:Y:S04]  /*df30*/  STL [R1+0x2f4], R0 ;  /* 0x0002f40001007387 */ /* 0x002fe80000100800 */
[----:B------:R-:W-:Y:S04]  /*df40*/  STL [R1+0x2f0], R18 ;  /* 0x0002f01201007387 */ /* 0x000fe80000100800 */
[----:B0-----:R-:W3:Y:S04]  /*df50*/  LDL.LU R27, [R1+0x24] ;  /* 0x00002400011b7983 */ /* 0x001ee80000300800 */
[----:B--2---:R-:W0:Y:S04]  /*df60*/  LDS.U8 R6, [R5+UR5] ;  /* 0x0000000505067984 */ /* 0x004e280008000000 */
[----:B------:R-:W1:Y:S04]  /*df70*/  LDS.U8 R0, [R5+UR5+0x88] ;  /* 0x0000880505007984 */ /* 0x000e680008000000 */
[----:B------:R-:W2:Y:S04]  /*df80*/  LDS.U8 R18, [R5+UR5+0x8] ;  /* 0x0000080505127984 */ /* 0x000ea80008000000 */
[----:B0-----:R-:W-:Y:S04]  /*df90*/  STL [R1+0x244], R6 ;  /* 0x0002440601007387 */ /* 0x001fe80000100800 */
[----:B------:R-:W0:Y:S04]  /*dfa0*/  LDS.U8 R6, [R5+UR5+0x80] ;  /* 0x0000800505067984 */ /* 0x000e280008000000 */
[----:B------:R-:W3:Y:S04]  /*dfb0*/  LDL.LU R29, [R1+0x20] ;  /* 0x00002000011d7983 */ /* 0x000ee80000300800 */
        /* <DEDUP_REMOVED lines=15> */
[----:B0-----:R-:W-:Y:S04]  /*e0b0*/  STL [R1+0x84c], R6 ;  /* 0x00084c0601007387 */ /* 0x001fe80000100800 */
[----:B------:R-:W0:Y:S04]  /*e0c0*/  LDS.U8 R6, [R5+UR5+0x1080] ;  /* 0x0010800505067984 */ /* 0x000e280008000000 */
[----:B-1----:R-:W-:Y:S04]  /*e0d0*/  STL [R1+0x858], R0 ;  /* 0x0008580001007387 */ /* 0x002fe80000100800 */
[----:B------:R-:W1:Y:S04]  /*e0e0*/  LDS.U8 R0, [R5+UR5+0x1800] ;  /* 0x0018000505007984 */ /* 0x000e680008000000 */
[----:B0-----:R-:W-:Y:S04]  /*e0f0*/  STL [R1+0x854], R6 ;  /* 0x0008540601007387 */ /* 0x001fe80000100800 */
[----:B------:R-:W0:Y:S04]  /*e100*/  LDS.U8 R6, [R5+UR5+0x1888] ;  /* 0x0018880505067984 */ /* 0x000e280008000000 */
[----:B-1----:R1:W-:Y:S01]  /*e110*/  STL [R1+0x860], R0 ;  /* 0x0008600001007387 */ /* 0x0023e20000100800 */
[----:B------:R-:W1:Y:S03]  /*e120*/  S2R R18, SR_TID.X ;  /* 0x0000000000127919 */ /* 0x000e660000002100 */
[----:B0-----:R-:W-:Y:S04]  /*e130*/  STL [R1+0x85c], R6 ;  /* 0x00085c0601007387 */ /* 0x001fe80000100800 */
[----:B------:R-:W0:Y:S04]  /*e140*/  LDS.U8 R6, [R5+UR5+0x1808] ;  /* 0x0018080505067984 */ /* 0x000e280008000000 */
[----:B------:R-:W2:Y:S01]  /*e150*/  LDS.U8 R5, [R5+UR5+0x1880] ;  /* 0x0018800505057984 */ /* 0x000ea20008000000 */
[C---:B-1----:R-:W-:Y:S01]  /*e160*/  LOP3.LUT R0, R18.reuse, 0x3f, RZ, 0xc0, !PT ;  /* 0x0000003f12007812 */ /* 0x042fe200078ec0ff */
[----:B------:R-:W-:Y:S06]  /*e170*/  BAR.SYNC.DEFER_BLOCKING 0x0 ;  /* 0x0000000000007b1d */ /* 0x000fec0000010000 */
[----:B----4-:R-:W-:Y:S04]  /*e180*/  STS.U8 [R0+UR5], R4 ;  /* 0x0000000400007988 */ /* 0x010fe80008000005 */
[----:B0-----:R0:W-:Y:S04]  /*e190*/  STL [R1+0x868], R6 ;  /* 0x0008680601007387 */ /* 0x0011e80000100800 */
[----:B0-----:R-:W4:Y:S04]  /*e1a0*/  LDL.LU R6, [R1+0xc34] ;  /* 0x000c340001067983 */ /* 0x001f280000300800 */
[----:B--2---:R0:W-:Y:S04]  /*e1b0*/  STL [R1+0x864], R5 ;  /* 0x0008640501007387 */ /* 0x0041e80000100800 */
[----:B0-----:R-:W2:Y:S04]  /*e1c0*/  LDL.LU R5, [R1+0xc30] ;  /* 0x000c300001057983 */ /* 0x001ea80000300800 */
[----:B------:R-:W2:Y:S01]  /*e1d0*/  LDL.LU R4, [R1+0xc2c] ;  /* 0x000c2c0001047983 */ /* 0x000ea20000300800 */
[----:B------:R-:W-:-:S03]  /*e1e0*/  LOP3.LUT R18, R18, 0x3f, RZ, 0xc0, !PT ;  /* 0x0000003f12127812 */ /* 0x000fc600078ec0ff */
[----:B---3--:R0:W-:Y:S01]  /*e1f0*/  STS.U8 [R0+UR5+0x40], R3 ;  /* 0x0000400300007988 */ /* 0x0081e20008000005 */
[----:B------:R-:W-:-:S03]  /*e200*/  LOP3.LUT R18, R18, 0x10, RZ, 0x3c, !PT ;  /* 0x0000001012127812 */ /* 0x000fc600078e3cff */
[----:B------:R1:W-:Y:S04]  /*e210*/  STS.U8 [R0+UR5+0x200], R2 ;  /* 0x0002000200007988 */ /* 0x0003e80008000005 */
[----:B------:R3:W-:Y:S04]  /*e220*/  STS.U8 [R0+UR5+0x240], R16 ;  /* 0x0002401000007988 */ /* 0x0007e80008000005 */
[----:B0-----:R-:W4:Y:S04]  /*e230*/  LDL.LU R3, [R1+0xc28] ;  /* 0x000c280001037983 */ /* 0x001f280000300800 */
[----:B-1----:R-:W4:Y:S04]  /*e240*/  LDL.LU R2, [R1+0xc24] ;  /* 0x000c240001027983 */ /* 0x002f280000300800 */
[----:B---3--:R-:W3:Y:S04]  /*e250*/  LDL.LU R16, [R1+0xc20] ;  /* 0x000c200001107983 */ /* 0x008ee80000300800 */
[----:B--2---:R0:W-:Y:S04]  /*e260*/  STS.U8 [R0+UR5+0x400], R4 ;  /* 0x0004000400007988 */ /* 0x0041e80008000005 */
[----:B------:R1:W-:Y:S04]  /*e270*/  STS.U8 [R0+UR5+0x440], R5 ;  /* 0x0004400500007988 */ /* 0x0003e80008000005 */
[----:B------:R-:W-:Y:S04]  /*e280*/  STS.U8 [R0+UR5+0x600], R9 ;  /* 0x0006000900007988 */ /* 0x000fe80008000005 */
[----:B0-----:R-:W2:Y:S04]  /*e290*/  LDL.LU R4, [R1+0x8] ;  /* 0x0000080001047983 */ /* 0x001ea80000300800 */
[----:B-1----:R-:W2:Y:S04]  /*e2a0*/  LDL.LU R5, [R1+0x14] ;  /* 0x0000140001057983 */ /* 0x002ea80000300800 */
[----:B------:R0:W-:Y:S04]  /*e2b0*/  STS.U8 [R0+UR5+0x640], R10 ;  /* 0x0006400a00007988 */ /* 0x0001e80008000005 */
[----:B------:R1:W-:Y:S04]  /*e2c0*/  STS.U8 [R18+UR5+0x80], R27 ;  /* 0x0000801b12007988 */ /* 0x0003e80008000005 */
[----:B------:R3:W-:Y:S04]  /*e2d0*/  STS.U8 [R18+UR5+0xc0], R29 ;  /* 0x0000c01d12007988 */ /* 0x0007e80008000005 */
[----:B0-----:R-:W2:Y:S04]  /*e2e0*/  LDL.LU R10, [R1+0x18] ;  /* 0x00001800010a7983 */ /* 0x001ea80000300800 */
[----:B-1----:R-:W2:Y:S04]  /*e2f0*/  LDL.LU R27, [R1+0xc1c] ;  /* 0x000c1c00011b7983 */ /* 0x002ea80000300800 */
[----:B---3--:R-:W3:Y:S01]  /*e300*/  LDL.LU R29, [R1+0xc18] ;  /* 0x000c1800011d7983 */ /* 0x008ee20000300800 */
[----:B------:R-:W0:Y:S03]  /*e310*/  S2R R9, SR_TID.X ;  /* 0x0000000000097919 */ /* 0x000e260000002100 */
[----:B---3--:R1:W-:Y:S04]  /*e320*/  STS.U8 [R18+UR5+0x280], R29 ;  /* 0x0002801d12007988 */ /* 0x0083e80008000005 */
[----:B--2---:R2:W-:Y:S04]  /*e330*/  STS.U8 [R18+UR5+0x2c0], R27 ;  /* 0x0002c01b12007988 */ /* 0x0045e80008000005 */
[----:B-1----:R-:W3:Y:S04]  /*e340*/  LDL.LU R29, [R1+0x1c] ;  /* 0x00001c00011d7983 */ /* 0x002ee80000300800 */
[----:B--2---:R-:W2:Y:S01]  /*e350*/  LDL.LU R18, [R1+0xc14] ;  /* 0x000c140001127983 */ /* 0x004ea20000300800 */
[----:B0-----:R-:W-:-:S04]  /*e360*/  LOP3.LUT R9, R9, 0x3f, RZ, 0xc0, !PT ;  /* 0x0000003f09097812 */ /* 0x001fc800078ec0ff */
[----:B------:R-:W-:Y:S02]  /*e370*/  LOP3.LUT R27, R9, 0x10, RZ, 0x3c, !PT ;  /* 0x00000010091b7812 */ /* 0x000fe400078e3cff */
[----:B------:R-:W-:-:S03]  /*e380*/  LOP3.LUT R9, R0, 0x20, RZ, 0x3c, !PT ;  /* 0x0000002000097812 */ /* 0x000fc600078e3cff */
[----:B----4-:R-:W-:Y:S04]  /*e390*/  STS.U8 [R27+UR5+0x480], R6 ;  /* 0x000480061b007988 */ /* 0x010fe80008000005 */
[----:B------:R-:W-:Y:S04]  /*e3a0*/  STS.U8 [R27+UR5+0x4c0], R7 ;  /* 0x0004c0071b007988 */ /* 0x000fe80008000005 */
[----:B------:R-:W-:Y:S04]  /*e3b0*/  STS.U8 [R27+UR5+0x680], R12 ;  /* 0x0006800c1b007988 */ /* 0x000fe80008000005 */
[----:B------:R-:W-:Y:S01]  /*e3c0*/  STS.U8 [R27+UR5+0x6c0], R13 ;  /* 0x0006c00d1b007988 */ /* 0x000fe20008000005 */
[----:B------:R-:W-:-:S03]  /*e3d0*/  LOP3.LUT R0, R0, 0x30, RZ, 0x3c, !PT ;  /* 0x0000003000007812 */ /* 0x000fc600078e3cff */
[----:B---3--:R-:W-:Y:S04]  /*e3e0*/  STS.U8 [R9+UR5+0x100], R29 ;  /* 0x0001001d09007988 */ /* 0x008fe80008000005 */
[----:B------:R-:W-:Y:S04]  /*e3f0*/  STS.U8 [R9+UR5+0x140], R10 ;  /* 0x0001400a09007988 */ /* 0x000fe80008000005 */
[----:B--2---:R-:W-:Y:S04]  /*e400*/  STS.U8 [R9+UR5+0x300], R18 ;  /* 0x0003001209007988 */ /* 0x004fe80008000005 */
[----:B------:R-:W-:Y:S04]  /*e410*/  STS.U8 [R9+UR5+0x340], R16 ;  /* 0x0003401009007988 */ /* 0x000fe80008000005 */
[----:B------:R-:W-:Y:S04]  /*e420*/  STS.U8 [R9+UR5+0x500], R8 ;  /* 0x0005000809007988 */ /* 0x000fe80008000005 */
[----:B------:R-:W-:Y:S04]  /*e430*/  STS.U8 [R9+UR5+0x540], R11 ;  /* 0x0005400b09007988 */ /* 0x000fe80008000005 */
[----:B------:R-:W-:Y:S04]  /*e440*/  STS.U8 [R9+UR5+0x700], R19 ;  /* 0x0007001309007988 */ /* 0x000fe80008000005 */
[----:B------:R0:W-:Y:S04]  /*e450*/  STS.U8 [R9+UR5+0x740], R20 ;  /* 0x0007401409007988 */ /* 0x0001e80008000005 */
[----:B------:R1:W-:Y:S04]  /*e460*/  STS.U8 [R0+UR5+0x180], R5 ;  /* 0x0001800500007988 */ /* 0x0003e80008000005 */
[----:B------:R-:W-:Y:S04]  /*e470*/  STS.U8 [R0+UR5+0x1c0], R4 ;  /* 0x0001c00400007988 */ /* 0x000fe80008000005 */
[----:B------:R-:W-:Y:S04]  /*e480*/  STS.U8 [R0+UR5+0x380], R2 ;  /* 0x0003800200007988 */ /* 0x000fe80008000005 */
[----:B------:R-:W-:Y:S04]  /*e490*/  STS.U8 [R0+UR5+0x3c0], R3 ;  /* 0x0003c00300007988 */ /* 0x000fe80008000005 */
[----:B0-----:R-:W2:Y:S04]  /*e4a0*/  LDL.LU R9, [R1+0x10] ;  /* 0x0000100001097983 */ /* 0x001ea80000300800 */
[----:B------:R-:W-:Y:S04]  /*e4b0*/  STS.U8 [R0+UR5+0x580], R17 ;  /* 0x0005801100007988 */ /* 0x000fe80008000005 */
[----:B-1----:R-:W2:Y:S04]  /*e4c0*/  LDL.LU R5, [R1+0xc] ;  /* 0x00000c0001057983 */ /* 0x002ea80000300800 */
[----:B------:R-:W-:Y:S04]  /*e4d0*/  STS.U8 [R0+UR5+0x5c0], R21 ;  /* 0x0005c01500007988 */ /* 0x000fe80008000005 */
[----:B------:R-:W3:Y:S04]  /*e4e0*/  LDL R8, [R1+0x2f8] ;  /* 0x0002f80001087983 */ /* 0x000ee80000100800 */
[----:B------:R0:W-:Y:S04]  /*e4f0*/  STS.U8 [R0+UR5+0x780], R22 ;  /* 0x0007801600007988 */ /* 0x0001e80008000005 */
[----:B0-----:R-:W4:Y:S04]  /*e500*/  LDL.LU R22, [R1+0x34] ;  /* 0x0000340001167983 */ /* 0x001f280000300800 */
[----:B------:R-:W2:Y:S04]  /*e510*/  LDL.LU R10, [R1+0x30] ;  /* 0x00003000010a7983 */ /* 0x000ea80000300800 */
[----:B------:R-:W2:Y:S04]  /*e520*/  LDL.LU R21, [R1+0x3c] ;  /* 0x00003c0001157983 */ /* 0x000ea80000300800 */
[----:B------:R-:W2:Y:S04]  /*e530*/  LDL.LU R11, [R1+0x38] ;  /* 0x00003800010b7983 */ /* 0x000ea80000300800 */
[----:B------:R-:W2:Y:S04]  /*e540*/  LDL.LU R20, [R1+0x54] ;  /* 0x0000540001147983 */ /* 0x000ea80000300800 */
[----:B------:R-:W-:Y:S01]  /*e550*/  STS.U8 [R0+UR5+0x7c0], R23 ;  /* 0x0007c01700007988 */ /* 0x000fe20008000005 */
[----:B------:R-:W-:Y:S01]  /*e560*/  BAR.SYNC.DEFER_BLOCKING 0x0 ;  /* 0x0000000000007b1d */ /* 0x000fe20000010000 */
[----:B------:R-:W-:-:S05]  /*e570*/  IMAD R2, R26, 0x100, R28 ;  /* 0x000001001a027824 */ /* 0x000fca00078e021c */
[----:B---3--:R-:W0:Y:S04]  /*e580*/  LDSM.16.M88.4 R16, [R8+UR5] ;  /* 0x000000050810783b */ /* 0x008e280008000200 */
[----:B----4-:R-:W-:Y:S04]  /*e590*/  STL [R1+0xbf8], R22 ;  /* 0x000bf81601007387 */ /* 0x010fe80000100800 */
[----:B--2---:R-:W-:Y:S04]  /*e5a0*/  STL.64 [R1+0xbf0], R20 ;  /* 0x000bf01401007387 */ /* 0x004fe80000100a00 */
[----:B------:R-:W2:Y:S04]  /*e5b0*/  LDL.LU R27, [R1+0x50] ;  /* 0x00005000011b7983 */ /* 0x000ea80000300800 */
[----:B------:R-:W3:Y:S01]  /*e5c0*/  LDL.LU R29, [R1+0x5c] ;  /* 0x00005c00011d7983 */ /* 0x000ee20000300800 */
[----:B0-----:R-:W-:-:S02]  /*e5d0*/  IMAD.MOV.U32 R4, RZ, RZ, R17 ;  /* 0x000000ffff047224 */ /* 0x001fc400078e0011 */
[----:B------:R-:W-:Y:S02]  /*e5e0*/  IMAD.MOV.U32 R13, RZ, RZ, R16 ;  /* 0x000000ffff0d7224 */ /* 0x000fe400078e0010 */
[----:B------:R-:W-:Y:S01]  /*e5f0*/  IMAD R5, R5, 0x100, R9 ;  /* 0x0000010005057824 */ /* 0x000fe200078e0209 */
[----:B---3--:R-:W-:Y:S04]  /*e600*/  STL [R1+0xc10], R29 ;  /* 0x000c101d01007387 */ /* 0x008fe80000100800 */
[----:B------:R-:W3:Y:S04]  /*e610*/  LDL.LU R0, [R1+0x58] ;  /* 0x0000580001007983 */ /* 0x000ee80000300800 */
[----:B------:R-:W-:Y:S04]  /*e620*/  STL.64 [R1+0x150], R16 ;  /* 0x0001501001007387 */ /* 0x000fe80000100a00 */
[----:B------:R-:W-:Y:S04]  /*e630*/  STL.64 [R1+0x158], R18 ;  /* 0x0001581201007387 */ /* 0x000fe80000100a00 */
[----:B------:R-:W0:Y:S04]  /*e640*/  LDSM.16.M88.4 R16, [R8+UR5+0x200] ;  /* 0x000200050810783b */ /* 0x000e280008000200 */
[----:B--2---:R-:W-:Y:S04]  /*e650*/  STL [R1+0xbfc], R27 ;  /* 0x000bfc1b01007387 */ /* 0x004fe80000100800 */
[----:B0-----:R-:W-:Y:S01]  /*e660*/  STL.64 [R1+0x160], R16 ;  /* 0x0001601001007387 */ /* 0x001fe20000100a00 */
[----:B------:R-:W-:-:S02]  /*e670*/  IMAD.MOV.U32 R29, RZ, RZ, R16 ;  /* 0x000000ffff1d7224 */ /* 0x000fc400078e0010 */
[----:B------:R-:W-:Y:S01]  /*e680*/  IMAD.MOV.U32 R28, RZ, RZ, R17 ;  /* 0x000000ffff1c7224 */ /* 0x000fe200078e0011 */
[----:B------:R-:W-:Y:S04]  /*e690*/  STL.64 [R1+0x168], R18 ;  /* 0x0001681201007387 */ /* 0x000fe80000100a00 */
[----:B------:R-:W0:Y:S04]  /*e6a0*/  LDSM.16.M88.4 R16, [R8+UR5+0x400] ;  /* 0x000400050810783b */ /* 0x000e280008000200 */
[----:B0-----:R-:W-:Y:S01]  /*e6b0*/  STL.64 [R1+0x170], R16 ;  /* 0x0001701001007387 */ /* 0x001fe20000100a00 */
[----:B------:R-:W-:-:S02]  /*e6c0*/  IMAD.MOV.U32 R6, RZ, RZ, R16 ;  /* 0x000000ffff067224 */ /* 0x000fc400078e0010 */
[----:B------:R-:W-:Y:S01]  /*e6d0*/  IMAD.MOV.U32 R7, RZ, RZ, R17 ;  /* 0x000000ffff077224 */ /* 0x000fe200078e0011 */
[----:B------:R-:W-:Y:S04]  /*e6e0*/  STL.64 [R1+0x178], R18 ;  /* 0x0001781201007387 */ /* 0x000fe80000100a00 */
[----:B------:R-:W0:Y:S02]  /*e6f0*/  LDSM.16.M88.4 R16, [R8+UR5+0x600] ;  /* 0x000600050810783b */ /* 0x000e240008000200 */
[----:B0-----:R-:W-:Y:S02]  /*e700*/  IMAD.MOV.U32 R8, RZ, RZ, R16 ;  /* 0x000000ffff087224 */ /* 0x001fe400078e0010 */
[----:B------:R0:W-:Y:S01]  /*e710*/  STL.64 [R1+0x180], R16 ;  /* 0x0001801001007387 */ /* 0x0001e20000100a00 */
[----:B------:R-:W-:-:S03]  /*e720*/  IMAD.MOV.U32 R9, RZ, RZ, R17 ;  /* 0x000000ffff097224 */ /* 0x000fc600078e0011 */
[----:B------:R1:W-:Y:S04]  /*e730*/  STL.64 [R1+0x188], R18 ;  /* 0x0001881201007387 */ /* 0x0003e80000100a00 */
[----:B0-----:R-:W2:Y:S04]  /*e740*/  LDL.LU.64 R16, [R1+0x40] ;  /* 0x0000400001107983 */ /* 0x001ea80000300a00 */
[----:B-1----:R-:W2:Y:S04]  /*e750*/  LDL.LU.64 R18, [R1+0x48] ;  /* 0x0000480001127983 */ /* 0x002ea80000300a00 */
[----:B------:R-:W-:Y:S04]  /*e760*/  STL.64 [R1+0xc08], R10 ;  /* 0x000c080a01007387 */ /* 0x000fe80000100a00 */
[----:B------:R0:W-:Y:S04]  /*e770*/  STL.64 [R1+0xc00], R8 ;  /* 0x000c000801007387 */ /* 0x0001e80000100a00 */
[----:B0-----:R-:W4:Y:S04]  /*e780*/  LDL.LU.64 R8, [R1+0xc0] ;  /* 0x0000c00001087983 */ /* 0x001f280000300a00 */
[----:B------:R-:W4:Y:S01]  /*e790*/  LDL.LU.64 R10, [R1+0xc8] ;  /* 0x0000c800010a7983 */ /* 0x000f220000300a00 */
[----:B------:R-:W-:Y:S01]  /*e7a0*/  IMAD R3, R15, 0x100, R14 ;  /* 0x000001000f037824 */ /* 0x000fe200078e020e */
[----:B------:R-:W-:Y:S01]  /*e7b0*/  F2FP.F16.E4M3.UNPACK_B R12, R2 ;  /* 0x00000002ff0c723e */ /* 0x000fe200020006ff */
[----:B------:R-:W-:-:S02]  /*e7c0*/  IMAD.MOV.U32 R14, RZ, RZ, R4 ;  /* 0x000000ffff0e7224 */ /* 0x000fc400078e0004 */
[----:B------:R-:W-:Y:S01]  /*e7d0*/  IMAD.MOV.U32 R2, RZ, RZ, R13 ;  /* 0x000000ffff027224 */ /* 0x000fe200078e000d */
[----:B------:R-:W-:Y:S01]  /*e7e0*/  F2FP.F16.E4M3.UNPACK_B R13, R3 ;  /* 0x00000003ff0d723e */ /* 0x000fe200020006ff */
[----:B------:R-:W-:Y:S02]  /*e7f0*/  IMAD R4, R25, 0x100, R24 ;  /* 0x0000010019047824 */ /* 0x000fe400078e0218 */
[----:B------:R-:W-:Y:S01]  /*e800*/  IMAD.MOV.U32 R3, RZ, RZ, R14 ;  /* 0x000000ffff037224 */ /* 0x000fe200078e000e */
[----:B------:R-:W-:Y:S01]  /*e810*/  F2FP.F16.E4M3.UNPACK_B R15, R5 ;  /* 0x00000005ff0f723e */ /* 0x000fe200020006ff */
[----:B------:R-:W3:Y:S01]  /*e820*/  LDL.LU.64 R24, [R1+0x100] ;  /* 0x0001000001187983 */ /* 0x000ee20000300a00 */
[----:B------:R-:W-:Y:S02]  /*e830*/  F2FP.F16.E4M3.UNPACK_B R14, R4 ;  /* 0x00000004ff0e723e */ /* 0x000fe400020006ff */
[----:B------:R-:W-:Y:S01]  /*e840*/  F2FP.F16.E4M3.UNPACK_B R2, R2 ;  /* 0x00000002ff02723e */ /* 0x000fe200020006ff */
[----:B------:R-:W3:Y:S01]  /*e850*/  LDL.LU.64 R26, [R1+0x108] ;  /* 0x00010800011a7983 */ /* 0x000ee20000300a00 */
[----:B------:R-:W-:-:S02]  /*e860*/  F2FP.F16.E4M3.UNPACK_B R3, R3 ;  /* 0x00000003ff03723e */ /* 0x000fc400020006ff */
[----:B------:R-:W-:Y:S01]  /*e870*/  F2FP.F16.E4M3.UNPACK_B R4, R29 ;  /* 0x0000001dff04723e */ /* 0x000fe200020006ff */
[----:B------:R-:W3:Y:S01]  /*e880*/  LDL.LU.64 R20, [R1+0xf0] ;  /* 0x0000f00001147983 */ /* 0x000ee20000300a00 */
[----:B------:R-:W-:-:S03]  /*e890*/  F2FP.F16.E4M3.UNPACK_B R5, R28 ;  /* 0x0000001cff05723e */ /* 0x000fc600020006ff */
[----:B------:R-:W3:Y:S01]  /*e8a0*/  LDL.LU.64 R22, [R1+0xf8] ;  /* 0x0000f80001167983 */ /* 0x000ee20000300a00 */
[C---:B--2---:R-:W-:Y:S08]  /*e8b0*/  HMMA.16816.F32 R16, R12.reuse, R2, R16 ;  /* 0x000000020c10723c */ /* 0x044ff00000001810 */
[----:B----4-:R-:W-:Y:S11]  /*e8c0*/  HMMA.16816.F32 R8, R12, R4, R8 ;  /* 0x000000040c08723c */ /* 0x010ff60000001808 */
[----:B------:R-:W-:Y:S04]  /*e8d0*/  STL [R1+0xb7c], R18 ;  /* 0x000b7c1201007387 */ /* 0x000fe80000100800 */
[----:B------:R-:W-:Y:S04]  /*e8e0*/  STL [R1+0xb78], R19 ;  /* 0x000b781301007387 */ /* 0x000fe80000100800 */
[----:B------:R-:W2:Y:S04]  /*e8f0*/  LDL.LU R29, [R1+0xc10] ;  /* 0x000c1000011d7983 */ /* 0x000ea80000300800 */
[----:B------:R-:W-:Y:S04]  /*e900*/  STL.64 [R1+0x20], R8 ;  /* 0x0000200801007387 */ /* 0x000fe80000100a00 */
[----:B------:R0:W-:Y:S04]  /*e910*/  STL.64 [R1+0x28], R10 ;  /* 0x0000280a01007387 */ /* 0x0001e80000100a00 */
[----:B0-----:R-:W4:Y:S04]  /*e920*/  LDL.LU.64 R10, [R1+0xc08] ;  /* 0x000c0800010a7983 */ /* 0x001f280000300a00 */
[----:B------:R-:W2:Y:S01]  /*e930*/  LDL.LU.64 R8, [R1+0xc00] ;  /* 0x000c000001087983 */ /* 0x000ea20000300a00 */
[----:B------:R-:W-:-:S02]  /*e940*/  F2FP.F16.E4M3.UNPACK_B R6, R6 ;  /* 0x00000006ff06723e */ /* 0x000fc400020006ff */
[----:B------:R-:W-:-:S07]  /*e950*/  F2FP.F16.E4M3.UNPACK_B R7, R7 ;  /* 0x00000007ff07723e */ /* 0x000fce00020006ff */
[----:B---3--:R-:W-:-:S15]  /*e960*/  HMMA.16816.F32 R24, R12, R6, R24 ;  /* 0x000000060c18723c */ /* 0x008fde0000001818 */
[----:B------:R-:W-:-:S04]  /*e970*/  NOP ;  /* 0x0000000000007918 */ /* 0x000fc80000000000 */
[----:B------:R-:W-:Y:S04]  /*e980*/  STL.64 [R1+0x60], R24 ;  /* 0x0000601801007387 */ /* 0x000fe80000100a00 */
[----:B------:R0:W-:Y:S04]  /*e990*/  STL.64 [R1+0x68], R26 ;  /* 0x0000681a01007387 */ /* 0x0001e80000100a00 */
[----:B0-----:R-:W3:Y:S01]  /*e9a0*/  LDL.LU R27, [R1+0xbfc] ;  /* 0x000bfc00011b7983 */ /* 0x001ee20000300800 */
[----:B--2---:R-:W-:Y:S02]  /*e9b0*/  F2FP.F16.E4M3.UNPACK_B R8, R8 ;  /* 0x00000008ff08723e */ /* 0x004fe400020006ff */
[----:B------:R-:W-:-:S07]  /*e9c0*/  F2FP.F16.E4M3.UNPACK_B R9, R9 ;  /* 0x00000009ff09723e */ /* 0x000fce00020006ff */
[----:B------:R-:W-:Y:S01]  /*e9d0*/  HMMA.16816.F32 R12, R12, R8, R20 ;  /* 0x000000080c0c723c */ /* 0x000fe20000001814 */
[----:B------:R-:W4:Y:S04]  /*e9e0*/  LDL.LU R22, [R1+0xbf8] ;  /* 0x000bf80001167983 */ /* 0x000f280000300800 */
[----:B------:R-:W3:-:S14]  /*e9f0*/  LDL.LU.64 R20, [R1+0xbf0] ;  /* 0x000bf00001147983 */ /* 0x000edc0000300a00 */
[----:B------:R-:W-:Y:S04]  /*ea00*/  STL.64 [R1+0x10], R12 ;  /* 0x0000100c01007387 */ /* 0x000fe80000100a00 */
[----:B------:R3:W-:Y:S04]  /*ea10*/  STL.64 [R1+0x18], R14 ;  /* 0x0000180e01007387 */ /* 0x0007e80000100a00 */
[----:B------:R-:W2:Y:S04]  /*ea20*/  LDL.LU R25, [R1+0x98] ;  /* 0x0000980001197983 */ /* 0x000ea80000300800 */
[----:B------:R-:W2:Y:S04]  /*ea30*/  LDL.LU R24, [R1+0x1b4] ;  /* 0x0001b40001187983 */ /* 0x000ea80000300800 */
[----:B------:R-:W2:Y:S01]  /*ea40*/  LDL.LU R26, [R1+0x1b0] ;  /* 0x0001b000011a7983 */ /* 0x000ea20000300800 */
[----:B---3--:R-:W-:-:S03]  /*ea50*/  IMAD R14, R27, 0x100, R20 ;  /* 0x000001001b0e7824 */ /* 0x008fc600078e0214 */
[----:B------:R-:W2:Y:S01]  /*ea60*/  LDL.LU R27, [R1+0x1bc] ;  /* 0x0001bc00011b7983 */ /* 0x000ea20000300800 */
[----:B------:R-:W-:Y:S02]  /*ea70*/  IMAD R15, R0, 0x100, R29 ;  /* 0x00000100000f7824 */ /* 0x000fe400078e021d */
[----:B----4-:R-:W-:Y:S02]  /*ea80*/  IMAD R10, R10, 0x100, R22 ;  /* 0x000001000a0a7824 */ /* 0x010fe400078e0216 */
[----:B------:R-:W-:Y:S01]  /*ea90*/  IMAD R11, R11, 0x100, R21 ;  /* 0x000001000b0b7824 */ /* 0x000fe200078e0215 */
[----:B--2---:R-:W-:Y:S04]  /*eaa0*/  STL.64 [R1+0xbd8], R26 ;  /* 0x000bd81a01007387 */ /* 0x004fe80000100a00 */
[----:B------:R0:W-:Y:S04]  /*eab0*/  STL.64 [R1+0xbd0], R24 ;  /* 0x000bd01801007387 */ /* 0x0001e80000100a00 */
[----:B0-----:R-:W2:Y:S04]  /*eac0*/  LDL.LU.64 R24, [R1+0x140] ;  /* 0x0001400001187983 */ /* 0x001ea80000300a00 */
[----:B------:R-:W2:Y:S04]  /*ead0*/  LDL.LU.64 R26, [R1+0x148] ;  /* 0x00014800011a7983 */ /* 0x000ea80000300a00 */
[----:B------:R-:W3:Y:S04]  /*eae0*/  LDL.LU R0, [R1+0x1b8] ;  /* 0x0001b80001007983 */ /* 0x000ee80000300800 */
[----:B------:R-:W4:Y:S04]  /*eaf0*/  LDL.LU R28, [R1+0x1cc] ;  /* 0x0001cc00011c7983 */ /* 0x000f280000300800 */
[----:B------:R-:W2:Y:S04]  /*eb00*/  LDL.LU R23, [R1+0x1c8] ;  /* 0x0001c80001177983 */ /* 0x000ea80000300800 */
[----:B------:R-:W2:Y:S04]  /*eb10*/  LDL.LU R22, [R1+0x1d4] ;  /* 0x0001d40001167983 */ /* 0x000ea80000300800 */
[----:B------:R-:W3:Y:S04]  /*eb20*/  LDL.LU R21, [R1+0x1d0] ;  /* 0x0001d00001157983 */ /* 0x000ee80000300800 */
[----:B------:R-:W3:Y:S01]  /*eb30*/  LDL.LU R20, [R1+0x1dc] ;  /* 0x0001dc0001147983 */ /* 0x000ee20000300800 */
[----:B------:R-:W-:-:S02]  /*eb40*/  F2FP.F16.E4M3.UNPACK_B R12, R10 ;  /* 0x0000000aff0c723e */ /* 0x000fc400020006ff */
[----:B------:R-:W-:Y:S01]  /*eb50*/  F2FP.F16.E4M3.UNPACK_B R13, R11 ;  /* 0x0000000bff0d723e */ /* 0x000fe200020006ff */
[----:B--2---:R-:W-:Y:S04]  /*eb60*/  STL.64 [R1+0xba8], R22 ;  /* 0x000ba81601007387 */ /* 0x004fe80000100a00 */
[----:B---3--:R0:W-:Y:S04]  /*eb70*/  STL.64 [R1+0xba0], R20 ;  /* 0x000ba01401007387 */ /* 0x0081e80000100a00 */
[----:B0-----:R-:W2:Y:S04]  /*eb80*/  LDL.LU.64 R20, [R1+0x190] ;  /* 0x0001900001147983 */ /* 0x001ea80000300a00 */
[----:B------:R-:W2:Y:S04]  /*eb90*/  LDL.LU.64 R22, [R1+0x198] ;  /* 0x0001980001167983 */ /* 0x000ea80000300a00 */
[----:B------:R-:W3:Y:S04]  /*eba0*/  LDL.LU R29, [R1+0x1d8] ;  /* 0x0001d800011d7983 */ /* 0x000ee80000300800 */
[----:B------:R-:W3:Y:S04]  /*ebb0*/  LDL.LU R10, [R1+0x90] ;  /* 0x00009000010a7983 */ /* 0x000ee80000300800 */
[----:B------:R-:W3:Y:S01]  /*ebc0*/  LDL.LU R11, [R1+0x9c] ;  /* 0x00009c00010b7983 */ /* 0x000ee20000300800 */
[----:B------:R-:W-:-:S02]  /*ebd0*/  F2FP.F16.E4M3.UNPACK_B R14, R14 ;  /* 0x0000000eff0e723e */ /* 0x000fc400020006ff */
[----:B------:R-:W-:-:S07]  /*ebe0*/  F2FP.F16.E4M3.UNPACK_B R15, R15 ;  /* 0x0000000fff0f723e */ /* 0x000fce00020006ff */
[C---:B--2---:R-:W-:Y:S01]  /*ebf0*/  HMMA.16816.F32 R20, R12.reuse, R2, R20 ;  /* 0x000000020c14723c */ /* 0x044fe20000001814 */
[----:B---3--:R-:W-:Y:S04]  /*ec00*/  STL.64 [R1+0xbe8], R10 ;  /* 0x000be80a01007387 */ /* 0x008fe80000100a00 */
[----:B------:R0:W-:Y:S03]  /*ec10*/  STL.64 [R1+0xbe0], R8 ;  /* 0x000be00801007387 */ /* 0x0001e60000100a00 */
[----:B0-----:R-:W-:Y:S11]  /*ec20*/  HMMA.16816.F32 R8, R12, R4, R24 ;  /* 0x000000040c08723c */ /* 0x001ff60000001818 */
[----:B------:R-:W-:Y:S04]  /*ec30*/  STL.64 [R1+0x50], R20 ;  /* 0x0000501401007387 */ /* 0x000fe80000100a00 */
[----:B------:R-:W-:Y:S04]  /*ec40*/  STL.64 [R1+0x58], R22 ;  /* 0x0000581601007387 */ /* 0x000fe80000100a00 */
[----:B------:R-:W-:Y:S01]  /*ec50*/  IMAD.MOV.U32 R18, RZ, RZ, R8 ;  /* 0x000000ffff127224 */ /* 0x000fe200078e0008 */
[----:B------:R0:W-:Y:S01]  /*ec60*/  STL.64 [R1+0x48], R10 ;  /* 0x0000480a01007387 */ /* 0x0001e20000100a00 */
[----:B------:R-:W-:-:S03]  /*ec70*/  IMAD.MOV.U32 R19, RZ, RZ, R9 ;  /* 0x000000ffff137224 */ /* 0x000fc600078e0009 */
[----:B------:R-:W2:Y:S04]  /*ec80*/  LDL.LU.64 R8, [R1+0x130] ;  /* 0x0001300001087983 */ /* 0x000ea80000300a00 */
[----:B0-----:R-:W2:Y:S04]  /*ec90*/  LDL.LU.64 R10, [R1+0x138] ;  /* 0x00013800010a7983 */ /* 0x001ea80000300a00 */
[----:B------:R-:W3:Y:S04]  /*eca0*/  LDL.LU.64 R24, [R1+0xa0] ;  /* 0x0000a00001187983 */ /* 0x000ee80000300a00 */
[----:B------:R-:W3:Y:S04]  /*ecb0*/  LDL.LU.64 R26, [R1+0xa8] ;  /* 0x0000a800011a7983 */ /* 0x000ee80000300a00 */
[----:B------:R-:W2:Y:S04]  /*ecc0*/  LDL.LU.64 R20, [R1+0x110] ;  /* 0x0001100001147983 */ /* 0x000ea80000300a00 */
[----:B------:R-:W2:Y:S04]  /*ecd0*/  LDL.LU.64 R22, [R1+0x118] ;  /* 0x0001180001167983 */ /* 0x000ea80000300a00 */
[----:B--2---:R-:W-:Y:S04]  /*ece0*/  STL.64 [R1+0xbb8], R22 ;  /* 0x000bb81601007387 */ /* 0x004fe80000100a00 */
[----:B------:R0:W-:Y:S04]  /*ecf0*/  STL.64 [R1+0xbb0], R20 ;  /* 0x000bb01401007387 */ /* 0x0001e80000100a00 */
[----:B0-----:R-:W2:Y:S04]  /*ed00*/  LDL.LU.64 R20, [R1+0xb0] ;  /* 0x0000b00001147983 */ /* 0x001ea80000300a00 */
[----:B------:R-:W2:Y:S01]  /*ed10*/  LDL.LU.64 R22, [R1+0xb8] ;  /* 0x0000b80001167983 */ /* 0x000ea20000300a00 */
[C---:B------:R-:W-:Y:S03]  /*ed20*/  HMMA.16816.F32 R8, R12.reuse, R6, R8 ;  /* 0x000000060c08723c */ /* 0x040fe60000001808 */
[----:B--2---:R-:W-:Y:S04]  /*ed30*/  STL.64 [R1+0xbc8], R22 ;  /* 0x000bc81601007387 */ /* 0x004fe80000100a00 */
[----:B------:R0:W-:Y:S04]  /*ed40*/  STL.64 [R1+0xbc0], R20 ;  /* 0x000bc01401007387 */ /* 0x0001e80000100a00 */
[----:B0-----:R-:W2:Y:S04]  /*ed50*/  LDL.LU.64 R20, [R1+0x120] ;  /* 0x0001200001147983 */ /* 0x001ea80000300a00 */
[----:B------:R-:W2:Y:S04]  /*ed60*/  LDL.LU.64 R22, [R1+0x128] ;  /* 0x0001280001167983 */ /* 0x000ea80000300a00 */
[----:B------:R0:W-:Y:S04]  /*ed70*/  STL.64 [R1+0xb88], R18 ;  /* 0x000b881201007387 */ /* 0x0001e80000100a00 */
[----:B0-----:R-:W2:Y:S04]  /*ed80*/  LDL.LU R18, [R1+0x1c4] ;  /* 0x0001c40001127983 */ /* 0x001ea80000300800 */
[----:B------:R-:W2:Y:S04]  /*ed90*/  LDL.LU R19, [R1+0x1c0] ;  /* 0x0001c00001137983 */ /* 0x000ea80000300800 */
[----:B------:R0:W-:Y:S04]  /*eda0*/  STL.64 [R1+0xb80], R16 ;  /* 0x000b801001007387 */ /* 0x0001e80000100a00 */
[----:B0-----:R-:W2:Y:S04]  /*edb0*/  LDL.LU R17, [R1+0x94] ;  /* 0x0000940001117983 */ /* 0x001ea80000300800 */
[----:B------:R-:W-:Y:S04]  /*edc0*/  STL.64 [R1+0x30], R8 ;  /* 0x0000300801007387 */ /* 0x000fe80000100a00 */
[----:B------:R0:W-:Y:S04]  /*edd0*/  STL.64 [R1+0x38], R10 ;  /* 0x0000380a01007387 */ /* 0x0001e80000100a00 */
[----:B0-----:R-:W2:Y:S04]  /*ede0*/  LDL.LU.64 R10, [R1+0xbe8] ;  /* 0x000be800010a7983 */ /* 0x001ea80000300a00 */
[----:B------:R-:W3:Y:S02]  /*edf0*/  LDL.LU.64 R8, [R1+0xbe0] ;  /* 0x000be00001087983 */ /* 0x000ee40000300a00 */
[----:B---3--:R-:W-:Y:S02]  /*ee00*/  HMMA.16816.F32 R12, R12, R8, R24 ;  /* 0x000000080c0c723c */ /* 0x008fe40000001818 */
[----:B------:R-:W3:Y:S04]  /*ee10*/  LDL.LU.64 R26, [R1+0xbd8] ;  /* 0x000bd800011a7983 */ /* 0x000ee80000300a00 */
[----:B------:R-:W4:Y:S01]  /*ee20*/  LDL.LU.64 R24, [R1+0xbd0] ;  /* 0x000bd00001187983 */ /* 0x000f220000300a00 */
[----:B--2---:R-:W-:-:S12]  /*ee30*/  IMAD R10, R10, 0x100, R17 ;  /* 0x000001000a0a7824 */ /* 0x004fd800078e0211 */
[----:B------:R0:W-:Y:S04]  /*ee40*/  STL.64 [R1], R12 ;  /* 0x0000000c01007387 */ /* 0x0001e80000100a00 */
[----:B------:R3:W-:Y:S01]  /*ee50*/  STL.64 [R1+0x8], R14 ;  /* 0x0000080e01007387 */ /* 0x0007e20000100a00 */
[----:B0-----:R-:W-:Y:S01]  /*ee60*/  F2FP.F16.E4M3.UNPACK_B R12, R10 ;  /* 0x0000000aff0c723e */ /* 0x001fe200020006ff */
[----:B---3--:R-:W-:Y:S02]  /*ee70*/  IMAD R15, R0, 0x100, R27 ;  /* 0x00000100000f7824 */ /* 0x008fe400078e021b */
[----:B----4-:R-:W-:Y:S02]  /*ee80*/  IMAD R11, R25, 0x100, R11 ;  /* 0x00000100190b7824 */ /* 0x010fe400078e020b */
[----:B------:R-:W-:Y:S01]  /*ee90*/  IMAD R14, R26, 0x100, R24 ;  /* 0x000001001a0e7824 */ /* 0x000fe200078e0218 */
[----:B------:R-:W-:Y:S01]  /*eea0*/  F2FP.F16.E4M3.UNPACK_B R15, R15 ;  /* 0x0000000fff0f723e */ /* 0x000fe200020006ff */
[----:B------:R-:W2:Y:S01]  /*eeb0*/  LDL.LU.64 R24, [R1+0x1a0] ;  /* 0x0001a00001187983 */ /* 0x000ea20000300a00 */
[----:B------:R-:W-:-:S02]  /*eec0*/  F2FP.F16.E4M3.UNPACK_B R13, R11 ;  /* 0x0000000bff0d723e */ /* 0x000fc400020006ff */
[----:B------:R-:W-:Y:S01]  /*eed0*/  F2FP.F16.E4M3.UNPACK_B R14, R14 ;  /* 0x0000000eff0e723e */ /* 0x000fe200020006ff */
[----:B------:R-:W2:Y:S06]  /*eee0*/  LDL.LU.64 R26, [R1+0x1a8] ;  /* 0x0001a800011a7983 */ /* 0x000eac0000300a00 */
[----:B------:R-:W-:-:S15]  /*eef0*/  HMMA.16816.F32 R20, R12, R2, R20 ;  /* 0x000000020c14723c */ /* 0x000fde0000001814 */
[----:B------:R-:W-:-:S04]  /*ef00*/  NOP ;  /* 0x0000000000007918 */ /* 0x000fc80000000000 */
[----:B------:R-:W-:Y:S01]  /*ef10*/  STL.64 [R1+0xc0], R20 ;  /* 0x0000c01401007387 */ /* 0x000fe20000100a00 */
[----:B------:R-:W-:-:S03]  /*ef20*/  IMAD.MOV.U32 R0, RZ, RZ, R23 ;  /* 0x000000ffff007224 */ /* 0x000fc600078e0017 */
[----:B------:R0:W-:Y:S04]  /*ef30*/  STL [R1+0xc8], R22 ;  /* 0x0000c81601007387 */ /* 0x0001e80000100800 */
[----:B0-----:R-:W3:Y:S04]  /*ef40*/  LDL.LU.64 R22, [R1+0xbc8] ;  /* 0x000bc80001167983 */ /* 0x001ee80000300a00 */
[----:B------:R-:W3:Y:S04]  /*ef50*/  LDL.LU.64 R20, [R1+0xbc0] ;  /* 0x000bc00001147983 */ /* 0x000ee80000300a00 */
[----:B------:R-:W-:Y:S01]  /*ef60*/  STL [R1+0xb50], R0 ;  /* 0x000b500001007387 */ /* 0x000fe20000100800 */
[----:B---3--:R-:W-:-:S15]  /*ef70*/  HMMA.16816.F32 R20, R12, R4, R20 ;  /* 0x000000040c14723c */ /* 0x008fde0000001814 */
[----:B------:R-:W-:-:S04]  /*ef80*/  NOP ;  /* 0x0000000000007918 */ /* 0x000fc80000000000 */
[----:B------:R-:W-:Y:S04]  /*ef90*/  STL.64 [R1+0xb0], R20 ;  /* 0x0000b01401007387 */ /* 0x000fe80000100a00 */
[----:B------:R0:W-:Y:S04]  /*efa0*/  STL.64 [R1+0xb8], R22 ;  /* 0x0000b81601007387 */ /* 0x0001e80000100a00 */
[----:B0-----:R-:W3:Y:S04]  /*efb0*/  LDL.LU.64 R22, [R1+0xbb8] ;  /* 0x000bb80001167983 */ /* 0x001ee80000300a00 */
[----:B------:R-:W3:Y:S01]  /*efc0*/  LDL.LU.64 R20, [R1+0xbb0] ;  /* 0x000bb00001147983 */ /* 0x000ee20000300a00 */
[----:B--2---:R-:W-:Y:S01]  /*efd0*/  HMMA.16816.F32 R24, R12, R8, R24 ;  /* 0x000000080c18723c */ /* 0x004fe20000001818 */
[----:B------:R-:W-:-:S07]  /*efe0*/  IMAD R10, R19, 0x100, R18 ;  /* 0x00000100130a7824 */ /* 0x000fce00078e0212 */
[----:B---3--:R-:W-:-:S15]  /*eff0*/  HMMA.16816.F32 R20, R12, R6, R20 ;  /* 0x000000060c14723c */ /* 0x008fde0000001814 */
[----:B------:R-:W-:-:S04]  /*f000*/  NOP ;  /* 0x0000000000007918 */ /* 0x000fc80000000000 */
[----:B------:R-:W-:Y:S01]  /*f010*/  IMAD.MOV.U32 R0, RZ, RZ, R23 ;  /* 0x000000ffff007224 */ /* 0x000fe200078e0017 */
[----:B------:R-:W-:Y:S04]  /*f020*/  STL.64 [R1+0xa0], R20 ;  /* 0x0000a01401007387 */ /* 0x000fe80000100a00 */
[----:B------:R0:W-:Y:S04]  /*f030*/  STL [R1+0xa8], R22 ;  /* 0x0000a81601007387 */ /* 0x0001e80000100800 */
[----:B0-----:R-:W2:Y:S04]  /*f040*/  LDL.LU.64 R22, [R1+0xba8] ;  /* 0x000ba80001167983 */ /* 0x001ea80000300a00 */
[----:B------:R-:W3:Y:S04]  /*f050*/  LDL.LU.64 R20, [R1+0xba0] ;  /* 0x000ba00001147983 */ /* 0x000ee80000300a00 */
[----:B------:R-:W-:Y:S04]  /*f060*/  STL [R1+0xb90], R0 ;  /* 0x000b900001007387 */ /* 0x000fe80000100800 */
[----:B------:R-:W4:Y:S04]  /*f070*/  LDL.LU.64 R16, [R1+0x70] ;  /* 0x0000700001107983 */ /* 0x000f280000300a00 */
[----:B------:R-:W4:Y:S04]  /*f080*/  LDL.LU.64 R18, [R1+0x78] ;  /* 0x0000780001127983 */ /* 0x000f280000300a00 */
[----:B------:R-:W4:Y:S04]  /*f090*/  LDL.LU.64 R12, [R1+0x80] ;  /* 0x00008000010c7983 */ /* 0x000f280000300a00 */
[----:B------:R-:W4:Y:S04]  /*f0a0*/  LDL.LU.64 R14, [R1+0x88] ;  /* 0x00008800010e7983 */ /* 0x000f280000300a00 */
[----:B------:R-:W-:Y:S04]  /*f0b0*/  STL [R1+0xb98], R8 ;  /* 0x000b980801007387 */ /* 0x000fe80000100800 */
[----:B------:R-:W-:Y:S04]  /*f0c0*/  STL [R1+0xb94], R9 ;  /* 0x000b940901007387 */ /* 0x000fe80000100800 */
[----:B------:R-:W-:Y:S04]  /*f0d0*/  STL [R1+0xaf8], R25 ;  /* 0x000af81901007387 */ /* 0x000fe80000100800 */
[----:B------:R-:W-:Y:S04]  /*f0e0*/  STL [R1+0xaf4], R26 ;  /* 0x000af41a01007387 */ /* 0x000fe80000100800 */
[----:B------:R-:W-:Y:S04]  /*f0f0*/  STL [R1+0xaf0], R27 ;  /* 0x000af01b01007387 */ /* 0x000fe80000100800 */
[----:B------:R0:W-:Y:S04]  /*f100*/  STL [R1+0xb54], R24 ;  /* 0x000b541801007387 */ /* 0x0001e80000100800 */
[----:B0-----:R-:W4:Y:S04]  /*f110*/  LDL.LU.64 R24, [R1+0xe0] ;  /* 0x0000e00001187983 */ /* 0x001f280000300a00 */
[----:B------:R-:W4:Y:S01]  /*f120*/  LDL.LU.64 R26, [R1+0xe8] ;  /* 0x0000e800011a7983 */ /* 0x000f220000300a00 */
[----:B--2---:R-:W-:-:S02]  /*f130*/  IMAD R11, R23, 0x100, R28 ;  /* 0x00000100170b7824 */ /* 0x004fc400078e021c */
[----:B---3--:R-:W-:Y:S02]  /*f140*/  IMAD R22, R21, 0x100, R22 ;  /* 0x0000010015167824 */ /* 0x008fe400078e0216 */
[----:B------:R-:W-:Y:S01]  /*f150*/  IMAD R23, R29, 0x100, R20 ;  /* 0x000001001d177824 */ /* 0x000fe200078e0214 */
[----:B------:R-:W-:Y:S02]  /*f160*/  F2FP.F16.E4M3.UNPACK_B R20, R10 ;  /* 0x0000000aff14723e */ /* 0x000fe400020006ff */
[----:B------:R-:W-:Y:S02]  /*f170*/  F2FP.F16.E4M3.UNPACK_B R21, R11 ;  /* 0x0000000bff15723e */ /* 0x000fe400020006ff */
[----:B------:R-:W-:Y:S02]  /*f180*/  F2FP.F16.E4M3.UNPACK_B R22, R22 ;  /* 0x00000016ff16723e */ /* 0x000fe400020006ff */
[----:B------:R-:W-:-:S07]  /*f190*/  F2FP.F16.E4M3.UNPACK_B R23, R23 ;  /* 0x00000017ff17723e */ /* 0x000fce00020006ff */
[C---:B----4-:R-:W-:Y:S08]  /*f1a0*/  HMMA.16816.F32 R8, R20.reuse, R6, R16 ;  /* 0x000000061408723c */ /* 0x050ff00000001810 */
[C---:B------:R-:W-:Y:S08]  /*f1b0*/  HMMA.16816.F32 R12, R20.reuse, R4, R12 ;  /* 0x00000004140c723c */ /* 0x040ff0000000180c */
[----:B------:R-:W-:-:S15]  /*f1c0*/  HMMA.16816.F32 R24, R20, R2, R24 ;  /* 0x000000021418723c */ /* 0x000fde0000001818 */
[----:B------:R-:W-:-:S04]  /*f1d0*/  NOP ;  /* 0x0000000000007918 */ /* 0x000fc80000000000 */
[----:B------:R-:W-:Y:S04]  /*f1e0*/  STL.64 [R1+0x90], R24 ;  /* 0x0000901801007387 */ /* 0x000fe80000100a00 */
[----:B------:R-:W-:Y:S04]  /*f1f0*/  STL.64 [R1+0x98], R26 ;  /* 0x0000981a01007387 */ /* 0x000fe80000100a00 */
[----:B------:R-:W-:Y:S04]  /*f200*/  STL.64 [R1+0x80], R12 ;  /* 0x0000800c01007387 */ /* 0x000fe80000100a00 */
[----:B------:R-:W-:Y:S04]  /*f210*/  STL.64 [R1+0x88], R14 ;  /* 0x0000880e01007387 */ /* 0x000fe80000100a00 */
[----:B------:R-:W-:Y:S04]  /*f220*/  STL.64 [R1+0x70], R8 ;  /* 0x0000700801007387 */ /* 0x000fe80000100a00 */
[----:B------:R0:W-:Y:S04]  /*f230*/  STL [R1+0xb9c], R23 ;  /* 0x000b9c1701007387 */ /* 0x0001e80000100800 */
[----:B0-----:R-:W2:Y:S04]  /*f240*/  LDL.LU R23, [R1+0x1e4] ;  /* 0x0001e40001177983 */ /* 0x001ea80000300800 */
[----:B------:R-:W2:Y:S04]  /*f250*/  LDL.LU R12, [R1+0x1e0] ;  /* 0x0001e000010c7983 */ /* 0x000ea80000300800 */
[----:B------:R-:W3:Y:S04]  /*f260*/  LDL.LU R8, [R1+0x1ec] ;  /* 0x0001ec0001087983 */ /* 0x000ee80000300800 */
[----:B------:R-:W3:Y:S04]  /*f270*/  LDL.LU R13, [R1+0x1e8] ;  /* 0x0001e800010d7983 */ /* 0x000ee80000300800 */
[----:B------:R-:W4:Y:S04]  /*f280*/  LDL.LU R9, [R1+0x1f4] ;  /* 0x0001f40001097983 */ /* 0x000f280000300800 */
[----:B------:R-:W4:Y:S04]  /*f290*/  LDL.LU R14, [R1+0x1f0] ;  /* 0x0001f000010e7983 */ /* 0x000f280000300800 */
[----:B------:R-:W2:Y:S04]  /*f2a0*/  LDL.LU R0, [R1+0x1fc] ;  /* 0x0001fc0001007983 */ /* 0x000ea80000300800 */
[----:B------:R-:W2:Y:S04]  /*f2b0*/  LDL.LU R15, [R1+0x1f8] ;  /* 0x0001f800010f7983 */ /* 0x000ea80000300800 */
[----:B------:R-:W2:Y:S04]  /*f2c0*/  LDL.LU R24, [R1+0x10] ;  /* 0x0000100001187983 */ /* 0x000ea80000300800 */
[----:B------:R-:W2:Y:S04]  /*f2d0*/  LDL.LU R25, [R1+0x14] ;  /* 0x0000140001197983 */ /* 0x000ea80000300800 */
[----:B------:R-:W2:Y:S04]  /*f2e0*/  LDL.LU R26, [R1+0x18] ;  /* 0x00001800011a7983 */ /* 0x000ea80000300800 */
[----:B------:R-:W2:Y:S04]  /*f2f0*/  LDL.LU R27, [R1+0x1c] ;  /* 0x00001c00011b7983 */ /* 0x000ea80000300800 */
[----:B--2---:R-:W-:Y:S04]  /*f300*/  STL.64 [R1+0xb60], R26 ;  /* 0x000b601a01007387 */ /* 0x004fe80000100a00 */
[----:B------:R0:W-:Y:S04]  /*f310*/  STL.64 [R1+0xb58], R24 ;  /* 0x000b581801007387 */ /* 0x0001e80000100a00 */
[----:B0-----:R-:W2:Y:S04]  /*f320*/  LDL.LU R24, [R1+0x60] ;  /* 0x0000600001187983 */ /* 0x001ea80000300800 */
[----:B------:R-:W2:Y:S04]  /*f330*/  LDL.LU R25, [R1+0x64] ;  /* 0x0000640001197983 */ /* 0x000ea80000300800 */
[----:B------:R-:W2:Y:S04]  /*f340*/  LDL.LU R26, [R1+0x68] ;  /* 0x00006800011a7983 */ /* 0x000ea80000300800 */
[----:B------:R-:W2:Y:S04]  /*f350*/  LDL.LU R27, [R1+0x6c] ;  /* 0x00006c00011b7983 */ /* 0x000ea80000300800 */
[----:B------:R-:W2:Y:S04]  /*f360*/  LDL.LU.64 R16, [R1+0xd0] ;  /* 0x0000d00001107983 */ /* 0x000ea80000300a00 */
[----:B------:R-:W2:Y:S04]  /*f370*/  LDL.LU.64 R18, [R1+0xd8] ;  /* 0x0000d80001127983 */ /* 0x000ea80000300a00 */
[----:B------:R-:W2:Y:S04]  /*f380*/  LDL.LU R2, [R1+0x150] ;  /* 0x0001500001027983 */ /* 0x000ea80000300800 */
[----:B------:R-:W2:Y:S04]  /*f390*/  LDL.LU R3, [R1+0x154] ;  /* 0x0001540001037983 */ /* 0x000ea80000300800 */
[----:B------:R-:W2:Y:S01]  /*f3a0*/  LDL.LU R4, [R1+0x160] ;  /* 0x0001600001047983 */ /* 0x000ea20000300800 */
[----:B------:R-:W-:-:S02]  /*f3b0*/  IMAD.MOV.U32 R28, RZ, RZ, R11 ;  /* 0x000000ffff1c7224 */ /* 0x000fc400078e000b */
[----:B------:R-:W-:Y:S02]  /*f3c0*/  IMAD.MOV.U32 R29, RZ, RZ, R10 ;  /* 0x000000ffff1d7224 */ /* 0x000fe400078e000a */
[----:B------:R-:W-:Y:S02]  /*f3d0*/  IMAD R12, R12, 0x100, R23 ;  /* 0x000001000c0c7824 */ /* 0x000fe400078e0217 */
[----:B---3--:R-:W-:Y:S02]  /*f3e0*/  IMAD R13, R13, 0x100, R8 ;  /* 0x000001000d0d7824 */ /* 0x008fe400078e0208 */
[----:B----4-:R-:W-:Y:S01]  /*f3f0*/  IMAD R14, R14, 0x100, R9 ;  /* 0x000001000e0e7824 */ /* 0x010fe200078e0209 */
[----:B--2---:R-:W-:Y:S04]  /*f400*/  STL.64 [R1+0xb70], R26 ;  /* 0x000b701a01007387 */ /* 0x004fe80000100a00 */
[----:B------:R0:W-:Y:S04]  /*f410*/  STL.64 [R1+0xb68], R24 ;  /* 0x000b681801007387 */ /* 0x0001e80000100a00 */
[----:B0-----:R-:W2:Y:S04]  /*f420*/  LDL.LU R24, [R1+0x20] ;  /* 0x0000200001187983 */ /* 0x001ea80000300800 */
[----:B------:R-:W2:Y:S04]  /*f430*/  LDL.LU R25, [R1+0x24] ;  /* 0x0000240001197983 */ /* 0x000ea80000300800 */
[----:B------:R-:W2:Y:S04]  /*f440*/  LDL.LU R26, [R1+0x28] ;  /* 0x00002800011a7983 */ /* 0x000ea80000300800 */
[----:B------:R-:W2:Y:S04]  /*f450*/  LDL.LU R27, [R1+0x2c] ;  /* 0x00002c00011b7983 */ /* 0x000ea80000300800 */
[----:B------:R-:W3:Y:S04]  /*f460*/  LDL.LU R5, [R1+0x164] ;  /* 0x0001640001057983 */ /* 0x000ee80000300800 */
[----:B------:R-:W4:Y:S04]  /*f470*/  LDL.LU R6, [R1+0x170] ;  /* 0x0001700001067983 */ /* 0x000f280000300800 */
[----:B------:R-:W2:Y:S04]  /*f480*/  LDL.LU R7, [R1+0x174] ;  /* 0x0001740001077983 */ /* 0x000ea80000300800 */
[----:B------:R-:W2:Y:S04]  /*f490*/  LDL.LU R10, [R1+0x200] ;  /* 0x00020000010a7983 */ /* 0x000ea80000300800 */
[----:B------:R-:W2:Y:S04]  /*f4a0*/  LDL.LU R11, [R1+0x208] ;  /* 0x00020800010b7983 */ /* 0x000ea80000300800 */
[----:B------:R0:W-:Y:S04]  /*f4b0*/  STL [R1+0xb34], R28 ;  /* 0x000b341c01007387 */ /* 0x0001e80000100800 */
[----:B0-----:R-:W2:Y:S04]  /*f4c0*/  LDL.LU R28, [R1+0x218] ;  /* 0x00021800011c7983 */ /* 0x001ea80000300800 */
[----:B------:R0:W-:Y:S04]  /*f4d0*/  STL [R1+0xb30], R29 ;  /* 0x000b301d01007387 */ /* 0x0001e80000100800 */
[----:B0-----:R-:W2:Y:S04]  /*f4e0*/  LDL.LU R29, [R1+0x21c] ;  /* 0x00021c00011d7983 */ /* 0x001ea80000300800 */
[----:B------:R-:W2:Y:S04]  /*f4f0*/  LDL.LU R23, [R1+0xb9c] ;  /* 0x000b9c0001177983 */ /* 0x000ea80000300800 */
[----:B------:R-:W2:Y:S04]  /*f500*/  LDL.LU R8, [R1+0xb98] ;  /* 0x000b980001087983 */ /* 0x000ea80000300800 */
[----:B------:R-:W2:Y:S01]  /*f510*/  LDL.LU R9, [R1+0xb94] ;  /* 0x000b940001097983 */ /* 0x000ea20000300800 */
[----:B------:R-:W-:-:S03]  /*f520*/  IMAD R15, R15, 0x100, R0 ;  /* 0x000001000f0f7824 */ /* 0x000fc600078e0200 */
[----:B------:R-:W3:Y:S01]  /*f530*/  LDL.LU R0, [R1+0xb90] ;  /* 0x000b900001007983 */ /* 0x000ee20000300800 */
[----:B--2---:R-:W-:Y:S03]  /*f540*/  HMMA.16816.F32 R20, R20, R8, R16 ;  /* 0x000000081414723c */ /* 0x004fe60000001810 */
[----:B------:R-:W2:Y:S04]  /*f550*/  LDL.LU.64 R18, [R1+0xb88] ;  /* 0x000b880001127983 */ /* 0x000ea80000300a00 */
[----:B------:R-:W3:Y:S04]  /*f560*/  LDL.LU.64 R16, [R1+0xb80] ;  /* 0x000b800001107983 */ /* 0x000ee80000300a00 */
[----:B------:R-:W3:Y:S04]  /*f570*/  LDL.LU R8, [R1+0x180] ;  /* 0x0001800001087983 */ /* 0x000ee80000300800 */
[----:B------:R-:W3:Y:S04]  /*f580*/  LDL.LU R9, [R1+0x184] ;  /* 0x0001840001097983 */ /* 0x000ee80000300800 */
[----:B------:R-:W-:Y:S04]  /*f590*/  STL.64 [R1+0xad8], R22 ;  /* 0x000ad81601007387 */ /* 0x000fe80000100a00 */
[----:B------:R2:W-:Y:S02]  /*f5a0*/  STL.64 [R1+0xad0], R20 ;  /* 0x000ad01401007387 */ /* 0x0005e40000100a00 */
[----:B--2---:R-:W-:-:S02]  /*f5b0*/  IMAD.MOV.U32 R20, RZ, RZ, R18 ;  /* 0x000000ffff147224 */ /* 0x004fc400078e0012 */
[----:B------:R-:W2:Y:S01]  /*f5c0*/  LDL.LU R18, [R1+0xb7c] ;  /* 0x000b7c0001127983 */ /* 0x000ea20000300800 */
[----:B------:R-:W-:-:S03]  /*f5d0*/  IMAD.MOV.U32 R21, RZ, RZ, R19 ;  /* 0x000000ffff157224 */ /* 0x000fc600078e0013 */
[----:B------:R-:W2:Y:S01]  /*f5e0*/  LDL.LU R19, [R1+0xb78] ;  /* 0x000b780001137983 */ /* 0x000ea20000300800 */
[----:B------:R-:W-:Y:S02]  /*f5f0*/  F2FP.F16.E4M3.UNPACK_B R12, R12 ;  /* 0x0000000cff0c723e */ /* 0x000fe400020006ff */
[----:B------:R-:W-:Y:S01]  /*f600*/  F2FP.F16.E4M3.UNPACK_B R13, R13 ;  /* 0x0000000dff0d723e */ /* 0x000fe200020006ff */
[----:B------:R-:W4:Y:S01]  /*f610*/  LDL.LU R22, [R1+0x48] ;  /* 0x0000480001167983 */ /* 0x000f220000300800 */
[----:B------:R-:W-:Y:S02]  /*f620*/  F2FP.F16.E4M3.UNPACK_B R14, R14 ;  /* 0x0000000eff0e723e */ /* 0x000fe400020006ff */
[----:B------:R-:W-:Y:S01]  /*f630*/  F2FP.F16.E4M3.UNPACK_B R15, R15 ;  /* 0x0000000fff0f723e */ /* 0x000fe200020006ff */
[----:B------:R-:W4:Y:S01]  /*f640*/  LDL.LU R23, [R1+0x4c] ;  /* 0x00004c0001177983 */ /* 0x000f220000300800 */
[----:B------:R-:W-:Y:S02]  /*f650*/  F2FP.F16.E4M3.UNPACK_B R2, R2.H1 ;  /* 0x00000002ff02723e */ /* 0x000fe400030006ff */
[----:B------:R-:W-:-:S02]  /*f660*/  F2FP.F16.E4M3.UNPACK_B R3, R3.H1 ;  /* 0x00000003ff03723e */ /* 0x000fc400030006ff */
[----:B------:R-:W-:Y:S02]  /*f670*/  F2FP.F16.E4M3.UNPACK_B R4, R4.H1 ;  /* 0x00000004ff04723e */ /* 0x000fe400030006ff */
[----:B---3--:R-:W-:-:S07]  /*f680*/  F2FP.F16.E4M3.UNPACK_B R5, R5.H1 ;  /* 0x00000005ff05723e */ /* 0x008fce00030006ff */
[C---:B------:R-:W-:Y:S08]  /*f690*/  HMMA.16816.F32 R24, R12.reuse, R4, R24 ;  /* 0x000000040c18723c */ /* 0x040ff00000001818 */
[----:B--2---:R-:W-:-:S15]  /*f6a0*/  HMMA.16816.F32 R16, R12, R2, R16 ;  /* 0x000000020c10723c */ /* 0x004fde0000001810 */
[----:B------:R-:W-:-:S04]  /*f6b0*/  NOP ;  /* 0x0000000000007918 */ /* 0x000fc80000000000 */
[----:B------:R0:W-:Y:S04]  /*f6c0*/  STL.64 [R1+0xd0], R16 ;  /* 0x0000d01001007387 */ /* 0x0001e80000100a00 */
[----:B------:R1:W-:Y:S04]  /*f6d0*/  STL.64 [R1+0xd8], R18 ;  /* 0x0000d81201007387 */ /* 0x0003e80000100a00 */
[----:B0-----:R-:W2:Y:S04]  /*f6e0*/  LDL.LU R16, [R1+0x204] ;  /* 0x0002040001107983 */ /* 0x001ea80000300800 */
[----:B------:R-:W3:Y:S04]  /*f6f0*/  LDL.LU R17, [R1+0x20c] ;  /* 0x00020c0001117983 */ /* 0x000ee80000300800 */
[----:B-1----:R-:W2:Y:S04]  /*f700*/  LDL.LU R18, [R1+0x214] ;  /* 0x0002140001127983 */ /* 0x002ea80000300800 */
[----:B------:R-:W2:Y:S04]  /*f710*/  LDL.LU R19, [R1+0x210] ;  /* 0x0002100001137983 */ /* 0x000ea80000300800 */
[----:B------:R-:W-:Y:S04]  /*f720*/  STL.64 [R1+0xe0], R24 ;  /* 0x0000e01801007387 */ /* 0x000fe80000100a00 */
[----:B------:R0:W-:Y:S04]  /*f730*/  STL.64 [R1+0xe8], R26 ;  /* 0x0000e81a01007387 */ /* 0x0001e80000100a00 */
[----:B0-----:R-:W2:Y:S04]  /*f740*/  LDL.LU.64 R26, [R1+0xb70] ;  /* 0x000b7000011a7983 */ /* 0x001ea80000300a00 */
[----:B------:R-:W2:Y:S01]  /*f750*/  LDL.LU.64 R24, [R1+0xb68] ;  /* 0x000b680001187983 */ /* 0x000ea20000300a00 */
[----:B----4-:R-:W-:-:S02]  /*f760*/  F2FP.F16.E4M3.UNPACK_B R6, R6.H1 ;  /* 0x00000006ff06723e */ /* 0x010fc400030006ff */
[----:B------:R-:W-:-:S07]  /*f770*/  F2FP.F16.E4M3.UNPACK_B R7, R7.H1 ;  /* 0x00000007ff07723e */ /* 0x000fce00030006ff */
[----:B--2---:R-:W-:-:S15]  /*f780*/  HMMA.16816.F32 R24, R12, R6, R24 ;  /* 0x000000060c18723c */ /* 0x004fde0000001818 */
[----:B------:R-:W-:-:S04]  /*f790*/  NOP ;  /* 0x0000000000007918 */ /* 0x000fc80000000000 */
[----:B------:R-:W-:Y:S04]  /*f7a0*/  STL.64 [R1+0x140], R24 ;  /* 0x0001401801007387 */ /* 0x000fe80000100a00 */
[----:B------:R0:W-:Y:S04]  /*f7b0*/  STL.64 [R1+0x148], R26 ;  /* 0x0001481a01007387 */ /* 0x0001e80000100a00 */
[----:B0-----:R-:W2:Y:S04]  /*f7c0*/  LDL.LU.64 R26, [R1+0xb60] ;  /* 0x000b6000011a7983 */ /* 0x001ea80000300a00 */
[----:B------:R-:W2:Y:S01]  /*f7d0*/  LDL.LU.64 R24, [R1+0xb58] ;  /* 0x000b580001187983 */ /* 0x000ea20000300a00 */
[----:B------:R-:W-:-:S02]  /*f7e0*/  F2FP.F16.E4M3.UNPACK_B R8, R8.H1 ;  /* 0x00000008ff08723e */ /* 0x000fc400030006ff */
[----:B------:R-:W-:Y:S01]  /*f7f0*/  F2FP.F16.E4M3.UNPACK_B R9, R9.H1 ;  /* 0x00000009ff09723e */ /* 0x000fe200030006ff */
[----:B------:R-:W-:Y:S02]  /*f800*/  IMAD R10, R10, 0x100, R16 ;  /* 0x000001000a0a7824 */ /* 0x000fe400078e0210 */
[----:B---3--:R-:W-:-:S04]  /*f810*/  IMAD R11, R11, 0x100, R17 ;  /* 0x000001000b0b7824 */ /* 0x008fc800078e0211 */
[----:B--2---:R-:W-:Y:S01]  /*f820*/  HMMA.16816.F32 R12, R12, R8, R24 ;  /* 0x000000080c0c723c */ /* 0x004fe20000001818 */
[----:B------:R-:W2:Y:S04]  /*f830*/  LDL.LU R24, [R1+0xb54] ;  /* 0x000b540001187983 */ /* 0x000ea80000300800 */
[----:B------:R0:W-:Y:S04]  /*f840*/  STL [R1+0xb3c], R8 ;  /* 0x000b3c0801007387 */ /* 0x0001e80000100800 */
[----:B------:R-:W-:Y:S10]  /*f850*/  STL [R1+0xb38], R9 ;  /* 0x000b380901007387 */ /* 0x000ff40000100800 */
[----:B------:R1:W-:Y:S04]  /*f860*/  STL.64 [R1+0x60], R12 ;  /* 0x0000600c01007387 */ /* 0x0003e80000100a00 */
[----:B------:R3:W-:Y:S04]  /*f870*/  STL.64 [R1+0x68], R14 ;  /* 0x0000680e01007387 */ /* 0x0007e80000100a00 */
[----:B0-----:R-:W4:Y:S01]  /*f880*/  LDL.LU R8, [R1+0x50] ;  /* 0x0000500001087983 */ /* 0x001f220000300800 */
[----:B-1----:R-:W-:-:S03]  /*f890*/  F2FP.F16.E4M3.UNPACK_B R12, R10 ;  /* 0x0000000aff0c723e */ /* 0x002fc600020006ff */
[----:B------:R-:W4:Y:S01]  /*f8a0*/  LDL.LU R9, [R1+0x54] ;  /* 0x0000540001097983 */ /* 0x000f220000300800 */
[----:B------:R-:W-:-:S03]  /*f8b0*/  F2FP.F16.E4M3.UNPACK_B R13, R11 ;  /* 0x0000000bff0d723e */ /* 0x000fc600020006ff */
[----:B------:R-:W4:Y:S04]  /*f8c0*/  LDL.LU R10, [R1+0x58] ;  /* 0x00005800010a7983 */ /* 0x000f280000300800 */
[----:B------:R-:W4:Y:S01]  /*f8d0*/  LDL.LU R11, [R1+0x5c] ;  /* 0x00005c00010b7983 */ /* 0x000f220000300800 */
[----:B------:R-:W-:Y:S02]  /*f8e0*/  IMAD R16, R19, 0x100, R18 ;  /* 0x0000010013107824 */ /* 0x000fe400078e0212 */
[----:B------:R-:W-:-:S03]  /*f8f0*/  IMAD R17, R28, 0x100, R29 ;  /* 0x000001001c117824 */ /* 0x000fc600078e021d */
[----:B---3--:R-:W-:Y:S02]  /*f900*/  F2FP.F16.E4M3.UNPACK_B R14, R16 ;  /* 0x00000010ff0e723e */ /* 0x008fe400020006ff */
[----:B------:R-:W-:-:S07]  /*f910*/  F2FP.F16.E4M3.UNPACK_B R15, R17 ;  /* 0x00000011ff0f723e */ /* 0x000fce00020006ff */
[C---:B----4-:R-:W-:Y:S08]  /*f920*/  HMMA.16816.F32 R16, R12.reuse, R2, R8 ;  /* 0x000000020c10723c */ /* 0x050ff00000001808 */
[----:B------:R-:W-:Y:S01]  /*f930*/  HMMA.16816.F32 R8, R12, R4, R20 ;  /* 0x000000040c08723c */ /* 0x000fe20000001814 */
[----:B------:R-:W3:Y:S10]  /*f940*/  LDL.LU R20, [R1] ;  /* 0x0000000001147983 */ /* 0x000ef40000300800 */
[----:B------:R-:W-:Y:S04]  /*f950*/  STL.64 [R1+0x130], R16 ;  /* 0x0001301001007387 */ /* 0x000fe80000100a00 */
[----:B------:R-:W-:Y:S04]  /*f960*/  STL.64 [R1+0x138], R18 ;  /* 0x0001381201007387 */ /* 0x000fe80000100a00 */
[----:B------:R-:W-:Y:S04]  /*f970*/  STL.64 [R1+0x120], R8 ;  /* 0x0001200801007387 */ /* 0x000fe80000100a00 */
[----:B------:R-:W-:Y:S04]  /*f980*/  STL.64 [R1+0x128], R10 ;  /* 0x0001280a01007387 */ /* 0x000fe80000100a00 */
[----:B------:R-:W3:Y:S04]  /*f990*/  LDL.LU R21, [R1+0x4] ;  /* 0x0000040001157983 */ /* 0x000ee80000300800 */
[----:B------:R-:W4:Y:S04]  /*f9a0*/  LDL.LU R22, [R1+0x8] ;  /* 0x0000080001167983 */ /* 0x000f280000300800 */
[----:B------:R-:W4:Y:S04]  /*f9b0*/  LDL.LU R23, [R1+0xc] ;  /* 0x00000c0001177983 */ /* 0x000f280000300800 */
[----:B----4-:R-:W-:Y:S04]  /*f9c0*/  STL.64 [R1+0xb48], R22 ;  /* 0x000b481601007387 */ /* 0x010fe80000100a00 */
[----:B---3--:R0:W-:Y:S04]  /*f9d0*/  STL.64 [R1+0xb40], R20 ;  /* 0x000b401401007387 */ /* 0x0081e80000100a00 */
[----:B0-----:R-:W3:Y:S04]  /*f9e0*/  LDL.LU R20, [R1+0x30] ;  /* 0x0000300001147983 */ /* 0x001ee80000300800 */
[----:B------:R-:W3:Y:S04]  /*f9f0*/  LDL.LU R21, [R1+0x34] ;  /* 0x0000340001157983 */ /* 0x000ee80000300800 */
        /* <DEDUP_REMOVED lines=17> */
[----:B------:R-:W2:Y:S01]  /*fb10*/  LDL.LU R26, [R1+0xa8] ;  /* 0x0000a800011a7983 */ /* 0x000ea20000300800 */
[----:B------:R-:W-:-:S03]  /*fb20*/  IMAD.MOV.U32 R27, RZ, RZ, R0 ;  /* 0x000000ffff1b7224 */ /* 0x000fc600078e0000 */
[----:B------:R-:W4:Y:S01]  /*fb30*/  LDL.LU R0, [R1+0xb50] ;  /* 0x000b500001007983 */ /* 0x000f220000300800 */
[----:B---3--:R-:W-:Y:S03]  /*fb40*/  HMMA.16816.F32 R20, R12, R6, R20 ;  /* 0x000000060c14723c */ /* 0x008fe60000001814 */
[----:B--2---:R-:W-:Y:S04]  /*fb50*/  STL.64 [R1+0xb18], R26 ;  /* 0x000b181a01007387 */ /* 0x004fe80000100a00 */
[----:B------:R0:W-:Y:S04]  /*fb60*/  STL.64 [R1+0xb10], R24 ;  /* 0x000b101801007387 */ /* 0x0001e80000100a00 */
[----:B0-----:R-:W2:Y:S04]  /*fb70*/  LDL.LU R24, [R1+0xb0] ;  /* 0x0000b00001187983 */ /* 0x001ea80000300800 */
[----:B------:R-:W2:Y:S04]  /*fb80*/  LDL.LU R25, [R1+0xb4] ;  /* 0x0000b40001197983 */ /* 0x000ea80000300800 */
[----:B------:R-:W3:Y:S04]  /*fb90*/  LDL.LU R26, [R1+0xb8] ;  /* 0x0000b800011a7983 */ /* 0x000ee80000300800 */
[----:B------:R-:W3:Y:S01]  /*fba0*/  LDL.LU R27, [R1+0xbc] ;  /* 0x0000bc00011b7983 */ /* 0x000ee20000300800 */
[----:B----4-:R-:W-:-:S02]  /*fbb0*/  IMAD R10, R10, 0x100, R8 ;  /* 0x000001000a0a7824 */ /* 0x010fc400078e0208 */
[----:B------:R-:W-:Y:S01]  /*fbc0*/  IMAD R11, R11, 0x100, R9 ;  /* 0x000001000b0b7824 */ /* 0x000fe200078e0209 */
[----:B---3--:R0:W-:Y:S04]  /*fbd0*/  STL.64 [R1+0xb28], R26 ;  /* 0x000b281a01007387 */ /* 0x0081e80000100a00 */
[----:B--2---:R1:W-:Y:S01]  /*fbe0*/  STL.64 [R1+0xb20], R24 ;  /* 0x000b201801007387 */ /* 0x0043e20000100a00 */
[----:B0-----:R-:W-:-:S03]  /*fbf0*/  IMAD.MOV.U32 R27, RZ, RZ, R0 ;  /* 0x000000ffff1b7224 */ /* 0x001fc600078e0000 */
[----:B-1----:R-:W2:Y:S01]  /*fc00*/  LDL.LU R24, [R1+0xc0] ;  /* 0x0000c00001187983 */ /* 0x002ea20000300800 */
[----:B------:R-:W-:-:S03]  /*fc10*/  IMAD.MOV.U32 R0, RZ, RZ, R23 ;  /* 0x000000ffff007224 */ /* 0x000fc600078e0017 */
[----:B------:R-:W2:Y:S04]  /*fc20*/  LDL.LU R25, [R1+0xc4] ;  /* 0x0000c40001197983 */ /* 0x000ea80000300800 */
[----:B------:R-:W2:Y:S04]  /*fc30*/  LDL.LU R26, [R1+0xc8] ;  /* 0x0000c800011a7983 */ /* 0x000ea80000300800 */
[----:B------:R-:W3:Y:S04]  /*fc40*/  LDL.LU R18, [R1+0x250] ;  /* 0x0002500001127983 */ /* 0x000ee80000300800 */
[----:B------:R-:W4:Y:S04]  /*fc50*/  LDL.LU R19, [R1+0x268] ;  /* 0x0002680001137983 */ /* 0x000f280000300800 */
[----:B------:R-:W-:Y:S04]  /*fc60*/  STL.64 [R1+0x110], R20 ;  /* 0x0001101401007387 */ /* 0x000fe80000100a00 */
[----:B------:R0:W-:Y:S04]  /*fc70*/  STL [R1+0x118], R22 ;  /* 0x0001181601007387 */ /* 0x0001e80000100800 */
[----:B0-----:R-:W2:Y:S04]  /*fc80*/  LDL.LU.64 R22, [R1+0xb48] ;  /* 0x000b480001167983 */ /* 0x001ea80000300a00 */
[----:B------:R-:W2:Y:S04]  /*fc90*/  LDL.LU.64 R20, [R1+0xb40] ;  /* 0x000b400001147983 */ /* 0x000ea80000300a00 */
[----:B------:R0:W-:Y:S04]  /*fca0*/  STL [R1+0xaa8], R0 ;  /* 0x000aa80001007387 */ /* 0x0001e80000100800 */
[----:B0-----:R-:W4:Y:S04]  /*fcb0*/  LDL.LU R0, [R1+0x26c] ;  /* 0x00026c0001007983 */ /* 0x001f280000300800 */
[----:B------:R-:W2:Y:S04]  /*fcc0*/  LDL.LU R8, [R1+0xb3c] ;  /* 0x000b3c0001087983 */ /* 0x000ea80000300800 */
[----:B------:R-:W2:Y:S01]  /*fcd0*/  LDL.LU R9, [R1+0xb38] ;  /* 0x000b380001097983 */ /* 0x000ea20000300800 */
[----:B------:R-:W-:-:S02]  /*fce0*/  IMAD R16, R16, 0x100, R28 ;  /* 0x0000010010107824 */ /* 0x000fc400078e021c */
[----:B------:R-:W-:Y:S01]  /*fcf0*/  IMAD R17, R17, 0x100, R29 ;  /* 0x0000010011117824 */ /* 0x000fe200078e021d */
[----:B------:R-:W3:Y:S04]  /*fd00*/  LDL.LU R28, [R1+0xb34] ;  /* 0x000b3400011c7983 */ /* 0x000ee80000300800 */
[----:B------:R-:W3:Y:S01]  /*fd10*/  LDL.LU R29, [R1+0xb30] ;  /* 0x000b3000011d7983 */ /* 0x000ee20000300800 */
[----:B--2---:R-:W-:Y:S03]  /*fd20*/  HMMA.16816.F32 R12, R12, R8, R20 ;  /* 0x000000080c0c723c */ /* 0x004fe60000001814 */
[----:B------:R-:W2:-:S15]  /*fd30*/  LDL.LU R20, [R1+0x80] ;  /* 0x0000800001147983 */ /* 0x000e9e0000300800 */
[----:B------:R-:W-:Y:S01]  /*fd40*/  NOP ;  /* 0x0000000000007918 */ /* 0x000fe20000000000 */
[----:B------:R0:W-:Y:S04]  /*fd50*/  STL.64 [R1+0x30], R12 ;  /* 0x0000300c01007387 */ /* 0x0001e80000100a00 */
[----:B------:R1:W-:Y:S04]  /*fd60*/  STL.64 [R1+0x38], R14 ;  /* 0x0000380e01007387 */ /* 0x0003e80000100a00 */
[----:B------:R-:W2:Y:S04]  /*fd70*/  LDL.LU R21, [R1+0x84] ;  /* 0x0000840001157983 */ /* 0x000ea80000300800 */
[----:B------:R-:W2:Y:S04]  /*fd80*/  LDL.LU R22, [R1+0x88] ;  /* 0x0000880001167983 */ /* 0x000ea80000300800 */
[----:B------:R-:W2:Y:S01]  /*fd90*/  LDL.LU R23, [R1+0x8c] ;  /* 0x00008c0001177983 */ /* 0x000ea20000300800 */
[----:B0-----:R-:W-:-:S02]  /*fda0*/  F2FP.F16.E4M3.UNPACK_B R12, R10 ;  /* 0x0000000aff0c723e */ /* 0x001fc400020006ff */
[----:B------:R-:W-:Y:S02]  /*fdb0*/  F2FP.F16.E4M3.UNPACK_B R13, R11 ;  /* 0x0000000bff0d723e */ /* 0x000fe400020006ff */
[----:B-1----:R-:W-:Y:S02]  /*fdc0*/  F2FP.F16.E4M3.UNPACK_B R14, R16 ;  /* 0x00000010ff0e723e */ /* 0x002fe400020006ff */
[----:B------:R-:W-:-:S07]  /*fdd0*/  F2FP.F16.E4M3.UNPACK_B R15, R17 ;  /* 0x00000011ff0f723e */ /* 0x000fce00020006ff */
[C---:B------:R-:W-:Y:S01]  /*fde0*/  HMMA.16816.F32 R24, R12.reuse, R2, R24 ;  /* 0x000000020c18723c */ /* 0x040fe20000001818 */
[----:B--2---:R-:W-:Y:S04]  /*fdf0*/  STL.64 [R1+0xae8], R22 ;  /* 0x000ae81601007387 */ /* 0x004fe80000100a00 */
[----:B------:R0:W-:Y:S04]  /*fe00*/  STL.64 [R1+0xae0], R20 ;  /* 0x000ae01401007387 */ /* 0x0001e80000100a00 */
[----:B0-----:R-:W2:Y:S04]  /*fe10*/  LDL.LU R20, [R1+0x90] ;  /* 0x0000900001147983 */ /* 0x001ea80000300800 */
[----:B------:R-:W2:Y:S04]  /*fe20*/  LDL.LU R21, [R1+0x94] ;  /* 0x0000940001157983 */ /* 0x000ea80000300800 */
[----:B------:R-:W2:Y:S04]  /*fe30*/  LDL.LU R22, [R1+0x98] ;  /* 0x0000980001167983 */ /* 0x000ea80000300800 */
[----:B------:R-:W2:Y:S04]  /*fe40*/  LDL.LU R23, [R1+0x9c] ;  /* 0x00009c0001177983 */ /* 0x000ea80000300800 */
[----:B------:R-:W2:Y:S04]  /*fe50*/  LDL.LU R10, [R1+0x288] ;  /* 0x00028800010a7983 */ /* 0x000ea80000300800 */
[----:B------:R-:W2:Y:S04]  /*fe60*/  LDL.LU R11, [R1+0x28c] ;  /* 0x00028c00010b7983 */ /* 0x000ea80000300800 */
[----:B------:R-:W2:Y:S04]  /*fe70*/  LDL.LU R16, [R1+0x240] ;  /* 0x0002400001107983 */ /* 0x000ea80000300800 */
[----:B------:R-:W2:Y:S04]  /*fe80*/  LDL.LU R17, [R1+0x248] ;  /* 0x0002480001117983 */ /* 0x000ea80000300800 */
[----:B------:R-:W-:Y:S04]  /*fe90*/  STL.64 [R1+0x100], R24 ;  /* 0x0001001801007387 */ /* 0x000fe80000100a00 */
[----:B------:R0:W-:Y:S04]  /*fea0*/  STL.64 [R1+0x108], R26 ;  /* 0x0001081a01007387 */ /* 0x0001e80000100a00 */
[----:B0-----:R-:W2:Y:S04]  /*feb0*/  LDL.LU.64 R26, [R1+0xb28] ;  /* 0x000b2800011a7983 */ /* 0x001ea80000300a00 */
[----:B------:R-:W2:Y:S02]  /*fec0*/  LDL.LU.64 R24, [R1+0xb20] ;  /* 0x000b200001187983 */ /* 0x000ea40000300a00 */
[----:B--2---:R-:W-:-:S15]  /*fed0*/  HMMA.16816.F32 R24, R12, R4, R24 ;  /* 0x000000040c18723c */ /* 0x004fde0000001818 */
[----:B------:R-:W-:-:S04]  /*fee0*/  NOP ;  /* 0x0000000000007918 */ /* 0x000fc80000000000 */
        /* <DEDUP_REMOVED lines=9> */
[----:B------:R-:W4:Y:S01]  /*ff80*/  LDL.LU.64 R24, [R1+0xb00] ;  /* 0x000b000001187983 */ /* 0x000f220000300a00 */
[----:B--2---:R-:W-:-:S02]  /*ff90*/  IMAD R17, R17, 0x100, R26 ;  /* 0x0000010011117824 */ /* 0x004fc400078e021a */
[----:B---3--:R-:W-:Y:S02]  /*ffa0*/  IMAD R18, R18, 0x100, R27 ;  /* 0x0000010012127824 */ /* 0x008fe400078e021b */
[----:B----4-:R-:W-:Y:S02]  /*ffb0*/  IMAD R16, R16, 0x100, R25 ;  /* 0x0000010010107824 */ /* 0x010fe400078e0219 */
[----:B------:R-:W2:Y:S04]  /*ffc0*/  LDL.LU R25, [R1+0xaf8] ;  /* 0x000af80001197983 */ /* 0x000ea80000300800 */
[----:B------:R-:W2:Y:S04]  /*ffd0*/  LDL.LU R26, [R1+0xaf4] ;  /* 0x000af400011a7983 */ /* 0x000ea80000300800 */
[----:B------:R-:W2:Y:S01]  /*ffe0*/  LDL.LU R27, [R1+0xaf0] ;  /* 0x000af000011b7983 */ /* 0x000ea20000300800 */
[----:B------:R-:W-:Y:S01]  /*fff0*/  IMAD R19, R19, 0x100, R0 ;  /* 0x0000010013137824 */ /* 0x000fe200078e0200 */
[----:B------:R-:W-:-:S02]  /*10000*/  F2FP.F16.E4M3.UNPACK_B R16, R16 ;  /* 0x00000010ff10723e */ /* 0x000fc400020006ff */
[----:B------:R-:W-:Y:S02]  /*10010*/  F2FP.F16.E4M3.UNPACK_B R17, R17 ;  /* 0x00000011ff11723e */ /* 0x000fe400020006ff */
[----:B------:R-:W-:Y:S02]  /*10020*/  F2FP.F16.E4M3.UNPACK_B R18, R18 ;  /* 0x00000012ff12723e */ /* 0x000fe400020006ff */
[----:B------:R-:W-:-:S07]  /*10030*/  F2FP.F16.E4M3.UNPACK_B R19, R19 ;  /* 0x00000013ff13723e */ /* 0x000fce00020006ff */
[----:B------:R-:W-:Y:S08]  /*10040*/  HMMA.16816.F32 R20, R16, R2, R20 ;  /* 0x000000021014723c */ /* 0x000ff00000001814 */
[----:B--2---:R-:W-:-:S15]  /*10050*/  HMMA.16816.F32 R12, R12, R8, R24 ;  /* 0x000000080c0c723c */ /* 0x004fde0000001818 */
[----:B------:R-:W-:-:S04]  /*10060*/  NOP ;  /* 0x0000000000007918 */ /* 0x000fc80000000000 */
[----:B------:R0:W-:Y:S01]  /*10070*/  STL [R1+0x20], R12 ;  /* 0x0000200c01007387 */ /* 0x0001e20000100800 */
[----:B------:R-:W-:-:S03]  /*10080*/  IMAD.MOV.U32 R0, RZ, RZ, R13 ;  /* 0x000000ffff007224 */ /* 0x000fc600078e000d */
[----:B------:R1:W-:Y:S04]  /*10090*/  STL.64 [R1+0x28], R14 ;  /* 0x0000280e01007387 */ /* 0x0003e80000100a00 */
[----:B------:R-:W2:Y:S04]  /*100a0*/  LDL.LU R24, [R1+0x70] ;  /* 0x0000700001187983 */ /* 0x000ea80000300800 */
[----:B------:R-:W2:Y:S04]  /*100b0*/  LDL.LU R25, [R1+0x74] ;  /* 0x0000740001197983 */ /* 0x000ea80000300800 */
[----:B0-----:R-:W3:Y:S04]  /*100c0*/  LDL.LU R12, [R1+0x270] ;  /* 0x00027000010c7983 */ /* 0x001ee80000300800 */
[----:B------:R-:W4:Y:S04]  /*100d0*/  LDL.LU R13, [R1+0x278] ;  /* 0x00027800010d7983 */ /* 0x000f280000300800 */
[----:B-1----:R-:W2:Y:S04]  /*100e0*/  LDL.LU R14, [R1+0x284] ;  /* 0x00028400010e7983 */ /* 0x002ea80000300800 */
[----:B------:R-:W2:Y:S04]  /*100f0*/  LDL.LU R15, [R1+0x280] ;  /* 0x00028000010f7983 */ /* 0x000ea80000300800 */
[----:B------:R-:W-:Y:S04]  /*10100*/  STL.64 [R1+0x10], R20 ;  /* 0x0000101401007387 */ /* 0x000fe80000100a00 */
[----:B------:R0:W-:Y:S04]  /*10110*/  STL.64 [R1+0x18], R22 ;  /* 0x0000181601007387 */ /* 0x0001e80000100a00 */
[----:B0-----:R-:W2:Y:S04]  /*10120*/  LDL.LU.64 R22, [R1+0xae8] ;  /* 0x000ae80001167983 */ /* 0x001ea80000300a00 */
[----:B------:R-:W2:Y:S01]  /*10130*/  LDL.LU.64 R20, [R1+0xae0] ;  /* 0x000ae00001147983 */ /* 0x000ea20000300a00 */
[----:B------:R-:W-:-:S03]  /*10140*/  IMAD.MOV.U32 R26, RZ, RZ, R29 ;  /* 0x000000ffff1a7224 */ /* 0x000fc600078e001d */
[----:B------:R-:W3:Y:S01]  /*10150*/  LDL.LU R2, [R1+0x274] ;  /* 0x0002740001027983 */ /* 0x000ee20000300800 */
[----:B------:R-:W-:-:S03]  /*10160*/  IMAD.MOV.U32 R27, RZ, RZ, R28 ;  /* 0x000000ffff1b7224 */ /* 0x000fc600078e001c */
[----:B------:R-:W4:Y:S01]  /*10170*/  LDL.LU R3, [R1+0x27c] ;  /* 0x00027c0001037983 */ /* 0x000f220000300800 */
[----:B--2---:R-:W-:-:S15]  /*10180*/  HMMA.16816.F32 R20, R16, R4, R20 ;  /* 0x000000041014723c */ /* 0x004fde0000001814 */
[----:B------:R-:W-:-:S04]  /*10190*/  NOP ;  /* 0x0000000000007918 */ /* 0x000fc80000000000 */
[----:B------:R-:W-:Y:S01]  /*101a0*/  IMAD.MOV.U32 R29, RZ, RZ, R22 ;  /* 0x000000ffff1d7224 */ /* 0x000fe200078e0016 */
[----:B------:R0:W-:Y:S01]  /*101b0*/  STL.64 [R1], R20 ;  /* 0x0000001401007387 */ /* 0x0001e20000100a00 */
[----:B------:R-:W-:-:S03]  /*101c0*/  IMAD.MOV.U32 R28, RZ, RZ, R23 ;  /* 0x000000ffff1c7224 */ /* 0x000fc600078e0017 */
[----:B------:R-:W2:Y:S04]  /*101d0*/  LDL.LU.64 R22, [R1+0xad8] ;  /* 0x000ad80001167983 */ /* 0x000ea80000300a00 */
[----:B0-----:R-:W2:Y:S01]  /*101e0*/  LDL.LU.64 R20, [R1+0xad0] ;  /* 0x000ad00001147983 */ /* 0x001ea20000300a00 */
[----:B------:R-:W-:Y:S03]  /*101f0*/  HMMA.16816.F32 R24, R16, R6, R24 ;  /* 0x000000061018723c */ /* 0x000fe60000001818 */
[----:B------:R-:W-:Y:S04]  /*10200*/  STL [R1+0xa98], R28 ;  /* 0x000a981c01007387 */ /* 0x000fe80000100800 */
[----:B------:R-:W-:Y:S01]  /*10210*/  STL [R1+0xa50], R29 ;  /* 0x000a501d01007387 */ /* 0x000fe20000100800 */
[----:B---3--:R-:W-:-:S02]  /*10220*/  IMAD R12, R12, 0x100, R2 ;  /* 0x000001000c0c7824 */ /* 0x008fc400078e0202 */
[----:B----4-:R-:W-:Y:S02]  /*10230*/  IMAD R13, R13, 0x100, R3 ;  /* 0x000001000d0d7824 */ /* 0x010fe400078e0203 */
[----:B------:R-:W-:-:S07]  /*10240*/  IMAD R14, R15, 0x100, R14 ;  /* 0x000001000f0e7824 */ /* 0x000fce00078e020e */
[----:B------:R-:W-:Y:S04]  /*10250*/  STL.64 [R1+0xa38], R26 ;  /* 0x000a381a01007387 */ /* 0x000fe80000100a00 */
[----:B------:R0:W-:Y:S01]  /*10260*/  STL.64 [R1+0xa30], R24 ;  /* 0x000a301801007387 */ /* 0x0001e20000100a00 */
[----:B------:R-:W-:-:S03]  /*10270*/  IMAD R15, R10, 0x100, R11 ;  /* 0x000001000a0f7824 */ /* 0x000fc600078e020b */
[----:B0-----:R-:W3:Y:S04]  /*10280*/  LDL.LU R24, [R1+0xd0] ;  /* 0x0000d00001187983 */ /* 0x001ee80000300800 */
[----:B------:R-:W3:Y:S04]  /*10290*/  LDL.LU R25, [R1+0xd4] ;  /* 0x0000d40001197983 */ /* 0x000ee80000300800 */
[----:B------:R-:W3:Y:S04]  /*102a0*/  LDL.LU R26, [R1+0xd8] ;  /* 0x0000d800011a7983 */ /* 0x000ee80000300800 */
[----:B------:R-:W3:Y:S04]  /*102b0*/  LDL.LU R27, [R1+0xdc] ;  /* 0x0000dc00011b7983 */ /* 0x000ee80000300800 */
[----:B------:R-:W4:Y:S04]  /*102c0*/  LDL R2, [R1+0x158] ;  /* 0x0001580001027983 */ /* 0x000f280000100800 */
[----:B------:R-:W3:Y:S04]  /*102d0*/  LDL R3, [R1+0x15c] ;  /* 0x00015c0001037983 */ /* 0x000ee80000100800 */
[----:B------:R-:W3:Y:S04]  /*102e0*/  LDL R4, [R1+0x168] ;  /* 0x0001680001047983 */ /* 0x000ee80000100800 */
[----:B------:R-:W3:Y:S04]  /*102f0*/  LDL R5, [R1+0x16c] ;  /* 0x00016c0001057983 */ /* 0x000ee80000100800 */
[----:B------:R-:W3:Y:S04]  /*10300*/  LDL R6, [R1+0x178] ;  /* 0x0001780001067983 */ /* 0x000ee80000100800 */
[----:B------:R-:W3:Y:S04]  /*10310*/  LDL.LU R10, [R1+0x290] ;  /* 0x00029000010a7983 */ /* 0x000ee80000300800 */
[----:B------:R-:W3:Y:S04]  /*10320*/  LDL.LU R11, [R1+0x298] ;  /* 0x00029800010b7983 */ /* 0x000ee80000300800 */
[----:B------:R-:W3:Y:S04]  /*10330*/  LDL.LU R29, [R1+0x2ac] ;  /* 0x0002ac00011d7983 */ /* 0x000ee80000300800 */
[----:B------:R-:W3:Y:S01]  /*10340*/  LDL.LU R28, [R1+0x2a8] ;  /* 0x0002a800011c7983 */ /* 0x000ee20000300800 */
[----:B--2---:R-:W-:Y:S03]  /*10350*/  HMMA.16816.F32 R16, R16, R8, R20 ;  /* 0x000000081010723c */ /* 0x004fe60000001814 */
[----:B------:R-:W2:Y:S04]  /*10360*/  LDL R9, [R1+0x18c] ;  /* 0x00018c0001097983 */ /* 0x000ea80000100800 */
        /* <DEDUP_REMOVED lines=9> */
[----:B------:R-:W2:Y:S01]  /*10400*/  LDL.LU R23, [R1+0x14c] ;  /* 0x00014c0001177983 */ /* 0x000ea20000300800 */
[----:B------:R-:W-:-:S02]  /*10410*/  F2FP.F16.E4M3.UNPACK_B R12, R12 ;  /* 0x0000000cff0c723e */ /* 0x000fc400020006ff */
[----:B------:R-:W-:Y:S01]  /*10420*/  F2FP.F16.E4M3.UNPACK_B R13, R13 ;  /* 0x0000000dff0d723e */ /* 0x000fe200020006ff */
        /* <DEDUP_REMOVED lines=8> */
[----:B------:R-:W2:Y:S01]  /*104b0*/  LDL R7, [R1+0x17c] ;  /* 0x00017c0001077983 */ /* 0x000ea20000100800 */
[----:B----4-:R-:W-:Y:S02]  /*104c0*/  F2FP.F16.E4M3.UNPACK_B R2, R2 ;  /* 0x00000002ff02723e */ /* 0x010fe400020006ff */
[----:B---3--:R-:W-:Y:S01]  /*104d0*/  F2FP.F16.E4M3.UNPACK_B R3, R3 ;  /* 0x00000003ff03723e */ /* 0x008fe200020006ff */
[----:B------:R-:W3:Y:S01]  /*104e0*/  LDL R8, [R1+0x188] ;  /* 0x0001880001087983 */ /* 0x000ee20000100800 */
[----:B------:R-:W-:Y:S02]  /*104f0*/  F2FP.F16.E4M3.UNPACK_B R4, R4 ;  /* 0x00000004ff04723e */ /* 0x000fe400020006ff */
[----:B------:R-:W-:Y:S01]  /*10500*/  F2FP.F16.E4M3.UNPACK_B R5, R5 ;  /* 0x00000005ff05723e */ /* 0x000fe200020006ff */
[----:B------:R-:W-:Y:S04]  /*10510*/  STL [R1+0xa0c], R16 ;  /* 0x000a0c1001007387 */ /* 0x000fe80000100800 */
[----:B------:R-:W-:Y:S04]  /*10520*/  STL [R1+0xa08], R17 ;  /* 0x000a081101007387 */ /* 0x000fe80000100800 */
[----:B------:R-:W-:Y:S04]  /*10530*/  STL [R1+0xa04], R18 ;  /* 0x000a041201007387 */ /* 0x000fe80000100800 */
[----:B------:R0:W-:Y:S02]  /*10540*/  STL [R1+0xa00], R19 ;  /* 0x000a001301007387 */ /* 0x0001e40000100800 */
[----:B0-----:R-:W-:Y:S02]  /*10550*/  HMMA.16816.F32 R16, R12, R2, R24 ;  /* 0x000000020c10723c */ /* 0x001fe40000001818 */
[----:B------:R-:W4:-:S15]  /*10560*/  LDL.LU R24, [R1+0x120] ;  /* 0x0001200001187983 */ /* 0x000f1e0000300800 */
[----:B------:R-:W-:Y:S02]  /*10570*/  NOP ;  /* 0x0000000000007918 */ /* 0x000fe40000000000 */
[----:B------:R-:W-:Y:S04]  /*10580*/  STL.64 [R1+0x40], R16 ;  /* 0x0000401001007387 */ /* 0x000fe80000100a00 */
[----:B------:R0:W-:Y:S04]  /*10590*/  STL.64 [R1+0x48], R18 ;  /* 0x0000481201007387 */ /* 0x0001e80000100a00 */
[----:B------:R-:W4:Y:S04]  /*105a0*/  LDL.LU R25, [R1+0x124] ;  /* 0x0001240001197983 */ /* 0x000f280000300800 */
[----:B------:R-:W4:Y:S04]  /*105b0*/  LDL.LU R26, [R1+0x128] ;  /* 0x00012800011a7983 */ /* 0x000f280000300800 */
[----:B------:R-:W4:Y:S01]  /*105c0*/  LDL.LU R27, [R1+0x12c] ;  /* 0x00012c00011b7983 */ /* 0x000f220000300800 */
[----:B--2---:R-:W-:-:S15]  /*105d0*/  HMMA.16816.F32 R20, R12, R4, R20 ;  /* 0x000000040c14723c */ /* 0x004fde0000001814 */
[----:B------:R-:W-:-:S04]  /*105e0*/  NOP ;  /* 0x0000000000007918 */ /* 0x000fc80000000000 */
[----:B0-----:R-:W-:Y:S02]  /*105f0*/  IMAD.MOV.U32 R19, RZ, RZ, R23 ;  /* 0x000000ffff137224 */ /* 0x001fe400078e0017 */
[----:B------:R-:W-:Y:S02]  /*10600*/  IMAD.MOV.U32 R18, RZ, RZ, R22 ;  /* 0x000000ffff127224 */ /* 0x000fe400078e0016 */
[----:B------:R-:W-:Y:S01]  /*10610*/  IMAD.MOV.U32 R17, RZ, RZ, R21 ;  /* 0x000000ffff117224 */ /* 0x000fe200078e0015 */
[----:B------:R-:W2:Y:S01]  /*10620*/  LDL.LU.64 R22, [R1+0xac8] ;  /* 0x000ac80001167983 */ /* 0x000ea20000300a00 */
[----:B------:R-:W-:-:S03]  /*10630*/  IMAD.MOV.U32 R16, RZ, RZ, R20 ;  /* 0x000000ffff107224 */ /* 0x000fc600078e0014 */
[----:B------:R-:W2:Y:S04]  /*10640*/  LDL.LU.64 R20, [R1+0xac0] ;  /* 0x000ac00001147983 */ /* 0x000ea80000300a00 */
[----:B------:R-:W-:Y:S04]  /*10650*/  STL [R1+0xa1c], R19 ;  /* 0x000a1c1301007387 */ /* 0x000fe80000100800 */
[----:B------:R-:W-:Y:S04]  /*10660*/  STL [R1+0xa18], R18 ;  /* 0x000a181201007387 */ /* 0x000fe80000100800 */
[----:B------:R-:W-:Y:S04]  /*10670*/  STL [R1+0xa14], R17 ;  /* 0x000a141101007387 */ /* 0x000fe80000100800 */
[----:B------:R0:W-:Y:S04]  /*10680*/  STL [R1+0xa10], R16 ;  /* 0x000a101001007387 */ /* 0x0001e80000100800 */
[----:B0-----:R-:W4:Y:S04]  /*10690*/  LDL.LU R16, [R1+0x60] ;  /* 0x0000600001107983 */ /* 0x001f280000300800 */
[----:B------:R-:W4:Y:S04]  /*106a0*/  LDL.LU R17, [R1+0x64] ;  /* 0x0000640001117983 */ /* 0x000f280000300800 */
[----:B------:R-:W4:Y:S04]  /*106b0*/  LDL.LU R18, [R1+0x68] ;  /* 0x0000680001127983 */ /* 0x000f280000300800 */
[----:B------:R-:W4:Y:S01]  /*106c0*/  LDL.LU R19, [R1+0x6c] ;  /* 0x00006c0001137983 */ /* 0x000f220000300800 */
[----:B------:R-:W-:-:S02]  /*106d0*/  F2FP.F16.E4M3.UNPACK_B R6, R6 ;  /* 0x00000006ff06723e */ /* 0x000fc400020006ff */
[----:B------:R-:W-:Y:S02]  /*106e0*/  F2FP.F16.E4M3.UNPACK_B R7, R7 ;  /* 0x00000007ff07723e */ /* 0x000fe400020006ff */
[----:B---3--:R-:W-:Y:S02]  /*106f0*/  F2FP.F16.E4M3.UNPACK_B R8, R8 ;  /* 0x00000008ff08723e */ /* 0x008fe400020006ff */
[----:B------:R-:W-:-:S03]  /*10700*/  F2FP.F16.E4M3.UNPACK_B R9, R9 ;  /* 0x00000009ff09723e */ /* 0x000fc600020006ff */
[----:B--2---:R-:W-:-:S15]  /*10710*/  HMMA.16816.F32 R20, R12, R6, R20 ;  /* 0x000000060c14723c */ /* 0x004fde0000001814 */
[----:B------:R-:W-:-:S04]  /*10720*/  NOP ;  /* 0x0000000000007918 */ /* 0x000fc80000000000 */
[----:B------:R-:W-:Y:S01]  /*10730*/  STL.64 [R1+0xd0], R20 ;  /* 0x0000d01401007387 */ /* 0x000fe20000100a00 */
[----:B----4-:R-:W-:Y:S03]  /*10740*/  HMMA.16816.F32 R12, R12, R8, R16 ;  /* 0x000000080c0c723c */ /* 0x010fe60000001810 */
[----:B------:R0:W-:Y:S04]  /*10750*/  STL.64 [R1+0xd8], R22 ;  /* 0x0000d81601007387 */ /* 0x0001e80000100a00 */
[----:B0-----:R-:W2:Y:S04]  /*10760*/  LDL.LU.64 R22, [R1+0xab8] ;  /* 0x000ab80001167983 */ /* 0x001ea80000300a00 */
[----:B------:R-:W3:Y:S08]  /*10770*/  LDL.LU.64 R20, [R1+0xab0] ;  /* 0x000ab00001147983 */ /* 0x000ef00000300a00 */
[----:B------:R-:W-:-:S02]  /*10780*/  IMAD.MOV.U32 R16, RZ, RZ, R15 ;  /* 0x000000ffff107224 */ /* 0x000fc400078e000f */
[----:B------:R-:W-:Y:S02]  /*10790*/  IMAD.MOV.U32 R17, RZ, RZ, R14 ;  /* 0x000000ffff117224 */ /* 0x000fe400078e000e */
[----:B------:R-:W-:Y:S02]  /*107a0*/  IMAD.MOV.U32 R18, RZ, RZ, R13 ;  /* 0x000000ffff127224 */ /* 0x000fe400078e000d */
[----:B------:R-:W-:Y:S01]  /*107b0*/  IMAD.MOV.U32 R19, RZ, RZ, R12 ;  /* 0x000000ffff137224 */ /* 0x000fe200078e000c */
[----:B------:R0:W-:Y:S04]  /*107c0*/  STL [R1+0xa2c], R16 ;  /* 0x000a2c1001007387 */ /* 0x0001e80000100800 */
[----:B------:R1:W-:Y:S04]  /*107d0*/  STL [R1+0xa28], R17 ;  /* 0x000a281101007387 */ /* 0x0003e80000100800 */
[----:B------:R4:W-:Y:S04]  /*107e0*/  STL [R1+0xa24], R18 ;  /* 0x000a241201007387 */ /* 0x0009e80000100800 */
[----:B------:R4:W-:Y:S04]  /*107f0*/  STL [R1+0xa20], R19 ;  /* 0x000a201301007387 */ /* 0x0009e80000100800 */
[----:B0-----:R-:W2:Y:S04]  /*10800*/  LDL.LU R16, [R1+0x130] ;  /* 0x0001300001107983 */ /* 0x001ea80000300800 */
[----:B-1----:R-:W2:Y:S04]  /*10810*/  LDL.LU R17, [R1+0x134] ;  /* 0x0001340001117983 */ /* 0x002ea80000300800 */
[----:B----4-:R-:W4:Y:S04]  /*10820*/  LDL.LU R18, [R1+0x138] ;  /* 0x0001380001127983 */ /* 0x010f280000300800 */
[----:B------:R-:W4:Y:S04]  /*10830*/  LDL.LU R19, [R1+0x13c] ;  /* 0x00013c0001137983 */ /* 0x000f280000300800 */
[----:B------:R4:W-:Y:S01]  /*10840*/  STL.64 [R1+0xaa0], R8 ;  /* 0x000aa00801007387 */ /* 0x0009e20000100a00 */
[----:B---3--:R-:W-:-:S02]  /*10850*/  IMAD R10, R10, 0x100, R20 ;  /* 0x000001000a0a7824 */ /* 0x008fc400078e0214 */
[----:B------:R-:W-:Y:S02]  /*10860*/  IMAD R11, R11, 0x100, R21 ;  /* 0x000001000b0b7824 */ /* 0x000fe400078e0215 */
[----:B--2---:R-:W-:Y:S02]  /*10870*/  IMAD R20, R23, 0x100, R22 ;  /* 0x0000010017147824 */ /* 0x004fe400078e0216 */
[----:B------:R-:W-:Y:S01]  /*10880*/  IMAD R21, R28, 0x100, R29 ;  /* 0x000001001c157824 */ /* 0x000fe200078e021d */
[----:B------:R-:W-:Y:S01]  /*10890*/  F2FP.F16.E4M3.UNPACK_B R12, R10 ;  /* 0x0000000aff0c723e */ /* 0x000fe200020006ff */
[----:B------:R-:W2:Y:S01]  /*108a0*/  LDL.LU R22, [R1+0x2f4] ;  /* 0x0002f40001167983 */ /* 0x000ea20000300800 */
[----:B------:R-:W-:Y:S02]  /*108b0*/  F2FP.F16.E4M3.UNPACK_B R13, R11 ;  /* 0x0000000bff0d723e */ /* 0x000fe400020006ff */
[----:B------:R-:W-:Y:S01]  /*108c0*/  F2FP.F16.E4M3.UNPACK_B R14, R20 ;  /* 0x00000014ff0e723e */ /* 0x000fe200020006ff */
[----:B------:R-:W2:Y:S01]  /*108d0*/  LDL.LU R23, [R1+0x2f0] ;  /* 0x0002f00001177983 */ /* 0x000ea20000300800 */
[----:B------:R-:W-:-:S07]  /*108e0*/  F2FP.F16.E4M3.UNPACK_B R15, R21 ;  /* 0x00000015ff0f723e */ /* 0x000fce00020006ff */
[----:B----4-:R-:W-:-:S15]  /*108f0*/  HMMA.16816.F32 R8, R12, R2, R16 ;  /* 0x000000020c08723c */ /* 0x010fde0000001810 */
[----:B------:R-:W-:-:S04]  /*10900*/  NOP ;  /* 0x0000000000007918 */ /* 0x000fc80000000000 */
[----:B------:R-:W-:Y:S04]  /*10910*/  STL.64 [R1+0xb0], R8 ;  /* 0x0000b00801007387 */ /* 0x000fe80000100a00 */
[----:B------:R0:W-:Y:S04]  /*10920*/  STL.64 [R1+0xb8], R10 ;  /* 0x0000b80a01007387 */ /* 0x0001e80000100a00 */
[----:B------:R-:W3:Y:S01]  /*10930*/  LDL.LU R29, [R1+0x2dc] ;  /* 0x0002dc00011d7983 */ /* 0x000ee20000300800 */
[----:B0-----:R-:W-:-:S15]  /*10940*/  HMMA.16816.F32 R8, R12, R4, R24 ;  /* 0x000000040c08723c */ /* 0x001fde0000001818 */
[----:B------:R-:W-:-:S04]  /*10950*/  NOP ;  /* 0x0000000000007918 */ /* 0x000fc80000000000 */
[----:B------:R-:W-:Y:S02]  /*10960*/  IMAD.MOV.U32 R18, RZ, RZ, R10 ;  /* 0x000000ffff127224 */ /* 0x000fe400078e000a */
[----:B------:R-:W-:Y:S02]  /*10970*/  IMAD.MOV.U32 R19, RZ, RZ, R11 ;  /* 0x000000ffff137224 */ /* 0x000fe400078e000b */
[----:B------:R-:W-:Y:S02]  /*10980*/  IMAD.MOV.U32 R16, RZ, RZ, R8 ;  /* 0x000000ffff107224 */ /* 0x000fe400078e0008 */
[----:B------:R-:W-:Y:S01]  /*10990*/  IMAD.MOV.U32 R17, RZ, RZ, R9 ;  /* 0x000000ffff117224 */ /* 0x000fe200078e0009 */
[----:B------:R-:W-:Y:S04]  /*109a0*/  STL.64 [R1+0xa48], R18 ;  /* 0x000a481201007387 */ /* 0x000fe80000100a00 */
[----:B------:R0:W-:Y:S04]  /*109b0*/  STL.64 [R1+0xa40], R16 ;  /* 0x000a401001007387 */ /* 0x0001e80000100a00 */
[----:B0-----:R-:W4:Y:S01]  /*109c0*/  LDL.LU R16, [R1+0x20] ;  /* 0x0000200001107983 */ /* 0x001f220000300800 */
[----:B------:R-:W-:-:S03]  /*109d0*/  IMAD.MOV.U32 R17, RZ, RZ, R0 ;  /* 0x000000ffff117224 */ /* 0x000fc600078e0000 */
[----:B------:R-:W2:Y:S04]  /*109e0*/  LDL.LU R0, [R1+0xaa8] ;  /* 0x000aa80001007983 */ /* 0x000ea80000300800 */
[----:B------:R-:W3:Y:S04]  /*109f0*/  LDL.LU R18, [R1+0x28] ;  /* 0x0000280001127983 */ /* 0x000ee80000300800 */
[----:B------:R-:W3:Y:S04]  /*10a00*/  LDL.LU R19, [R1+0x2c] ;  /* 0x00002c0001137983 */ /* 0x000ee80000300800 */
[----:B------:R-:W4:Y:S04]  /*10a10*/  LDL.LU R8, [R1+0x110] ;  /* 0x0001100001087983 */ /* 0x000f280000300800 */
        /* <DEDUP_REMOVED lines=8> */
[----:B------:R-:W4:Y:S01]  /*10aa0*/  LDL.LU R21, [R1+0x2d0] ;  /* 0x0002d00001157983 */ /* 0x000f220000300800 */
[----:B--2---:R-:W-:-:S03]  /*10ab0*/  IMAD.MOV.U32 R11, RZ, RZ, R0 ;  /* 0x000000ffff0b7224 */ /* 0x004fc600078e0000 */
[----:B------:R-:W2:Y:S04]  /*10ac0*/  LDL.LU R0, [R1+0x2cc] ;  /* 0x0002cc0001007983 */ /* 0x000ea80000300800 */
[----:B---3--:R-:W-:Y:S04]  /*10ad0*/  STL.64 [R1+0xa60], R18 ;  /* 0x000a601201007387 */ /* 0x008fe80000100a00 */
[----:B----4-:R0:W-:Y:S04]  /*10ae0*/  STL.64 [R1+0xa58], R16 ;  /* 0x000a581001007387 */ /* 0x0101e80000100a00 */
[----:B0-----:R-:W3:Y:S04]  /*10af0*/  LDL.LU R16, [R1+0x50] ;  /* 0x0000500001107983 */ /* 0x001ee80000300800 */
[----:B------:R-:W3:Y:S04]  /*10b00*/  LDL.LU R17, [R1+0x54] ;  /* 0x0000540001117983 */ /* 0x000ee80000300800 */
[----:B------:R-:W4:Y:S04]  /*10b10*/  LDL.LU R18, [R1+0x58] ;  /* 0x0000580001127983 */ /* 0x000f280000300800 */
[----:B------:R-:W4:Y:S04]  /*10b20*/  LDL.LU R19, [R1+0x5c] ;  /* 0x00005c0001137983 */ /* 0x000f280000300800 */
[----:B----4-:R-:W-:Y:S04]  /*10b30*/  STL.64 [R1+0xa70], R18 ;  /* 0x000a701201007387 */ /* 0x010fe80000100a00 */
[----:B---3--:R0:W-:Y:S04]  /*10b40*/  STL.64 [R1+0xa68], R16 ;  /* 0x000a681001007387 */ /* 0x0081e80000100a00 */
[----:B0-----:R-:W3:Y:S04]  /*10b50*/  LDL.LU R16, [R1+0xf0] ;  /* 0x0000f00001107983 */ /* 0x001ee80000300800 */
[----:B------:R-:W3:Y:S04]  /*10b60*/  LDL.LU R17, [R1+0xf4] ;  /* 0x0000f40001117983 */ /* 0x000ee80000300800 */
[----:B------:R-:W4:Y:S04]  /*10b70*/  LDL.LU R18, [R1+0xf8] ;  /* 0x0000f80001127983 */ /* 0x000f280000300800 */
[----:B------:R-:W4:Y:S01]  /*10b80*/  LDL.LU R19, [R1+0xfc] ;  /* 0x0000fc0001137983 */ /* 0x000f220000300800 */
[----:B------:R-:W-:Y:S03]  /*10b90*/  HMMA.16816.F32 R8, R12, R6, R8 ;  /* 0x000000060c08723c */ /* 0x000fe60000001808 */
[----:B----4-:R-:W-:Y:S04]  /*10ba0*/  STL.64 [R1+0xa80], R18 ;  /* 0x000a801201007387 */ /* 0x010fe80000100a00 */
[----:B---3--:R0:W-:Y:S04]  /*10bb0*/  STL.64 [R1+0xa78], R16 ;  /* 0x000a781001007387 */ /* 0x0081e80000100a00 */
        /* <DEDUP_REMOVED lines=10> */
[----:B------:R0:W-:Y:S04]  /*10c60*/  STL.64 [R1+0x90], R8 ;  /* 0x0000900801007387 */ /* 0x0001e80000100a00 */
[----:B------:R1:W-:Y:S04]  /*10c70*/  STL.64 [R1+0x98], R10 ;  /* 0x0000980a01007387 */ /* 0x0003e80000100a00 */
[----:B0-----:R-:W3:Y:S01]  /*10c80*/  LDL.LU.64 R8, [R1+0xaa0] ;  /* 0x000aa00001087983 */ /* 0x001ee20000300a00 */
[----:B-1----:R-:W-:-:S03]  /*10c90*/  IMAD R10, R25, 0x100, R24 ;  /* 0x00000100190a7824 */ /* 0x002fc600078e0218 */
[----:B------:R-:W4:Y:S01]  /*10ca0*/  LDL.LU R24, [R1+0x10] ;  /* 0x0000100001187983 */ /* 0x000f220000300800 */
[----:B------:R-:W-:-:S03]  /*10cb0*/  IMAD R11, R27, 0x100, R26 ;  /* 0x000001001b0b7824 */ /* 0x000fc600078e021a */
[----:B------:R-:W4:Y:S01]  /*10cc0*/  LDL.LU R25, [R1+0x14] ;  /* 0x0000140001197983 */ /* 0x000f220000300800 */
[----:B------:R-:W-:-:S03]  /*10cd0*/  IMAD R20, R20, 0x100, R28 ;  /* 0x0000010014147824 */ /* 0x000fc600078e021c */
[----:B------:R-:W4:Y:S04]  /*10ce0*/  LDL.LU R26, [R1+0x18] ;  /* 0x00001800011a7983 */ /* 0x000f280000300800 */
[----:B------:R-:W4:Y:S04]  /*10cf0*/  LDL.LU R27, [R1+0x1c] ;  /* 0x00001c00011b7983 */ /* 0x000f280000300800 */
[----:B------:R-:W4:Y:S01]  /*10d00*/  LDL.LU R28, [R1+0xa98] ;  /* 0x000a9800011c7983 */ /* 0x000f220000300800 */
[----:B---3--:R-:W-:Y:S03]  /*10d10*/  HMMA.16816.F32 R12, R12, R8, R16 ;  /* 0x000000080c0c723c */ /* 0x008fe60000001810 */
[----:B------:R-:W3:Y:S04]  /*10d20*/  LDL.LU.64 R18, [R1+0xa90] ;  /* 0x000a900001127983 */ /* 0x000ee80000300a00 */
[----:B------:R-:W3:Y:S01]  /*10d30*/  LDL.LU.64 R16, [R1+0xa88] ;  /* 0x000a880001107983 */ /* 0x000ee20000300a00 */
[----:B--2---:R-:W-:-:S11]  /*10d40*/  IMAD R21, R0, 0x100, R21 ;  /* 0x0000010000157824 */ /* 0x004fd600078e0215 */
[----:B------:R0:W-:Y:S04]  /*10d50*/  STL.64 [R1+0x30], R12 ;  /* 0x0000300c01007387 */ /* 0x0001e80000100a00 */
[----:B------:R1:W-:Y:S01]  /*10d60*/  STL.64 [R1+0x38], R14 ;  /* 0x0000380e01007387 */ /* 0x0003e20000100a00 */
[----:B0-----:R-:W-:Y:S02]  /*10d70*/  F2FP.F16.E4M3.UNPACK_B R12, R10 ;  /* 0x0000000aff0c723e */ /* 0x001fe400020006ff */
[----:B------:R-:W-:Y:S01]  /*10d80*/  F2FP.F16.E4M3.UNPACK_B R13, R11 ;  /* 0x0000000bff0d723e */ /* 0x000fe200020006ff */
[----:B------:R-:W2:Y:S01]  /*10d90*/  LDL.LU R10, [R1+0x2d8] ;  /* 0x0002d800010a7983 */ /* 0x000ea20000300800 */
[----:B-1----:R-:W-:Y:S02]  /*10da0*/  F2FP.F16.E4M3.UNPACK_B R14, R20 ;  /* 0x00000014ff0e723e */ /* 0x002fe400020006ff */
[----:B------:R-:W-:Y:S01]  /*10db0*/  F2FP.F16.E4M3.UNPACK_B R15, R21 ;  /* 0x00000015ff0f723e */ /* 0x000fe200020006ff */
[----:B------:R-:W2:Y:S04]  /*10dc0*/  LDL.LU R11, [R1+0x2e0] ;  /* 0x0002e000010b7983 */ /* 0x000ea80000300800 */
[----:B------:R-:W2:Y:S04]  /*10dd0*/  LDL.LU R20, [R1+0x2e8] ;  /* 0x0002e80001147983 */ /* 0x000ea80000300800 */
[----:B------:R-:W2:Y:S01]  /*10de0*/  LDL.LU R21, [R1+0x2ec] ;  /* 0x0002ec0001157983 */ /* 0x000ea20000300800 */
[----:B---3--:R-:W-:-:S15]  /*10df0*/  HMMA.16816.F32 R16, R12, R2, R16 ;  /* 0x000000020c10723c */ /* 0x008fde0000001810 */
[----:B------:R-:W-:-:S04]  /*10e00*/  NOP ;  /* 0x0000000000007918 */ /* 0x000fc80000000000 */
[----:B------:R-:W-:Y:S04]  /*10e10*/  STL.64 [R1+0x70], R16 ;  /* 0x0000701001007387 */ /* 0x000fe80000100a00 */
[----:B------:R0:W-:Y:S04]  /*10e20*/  STL.64 [R1+0x78], R18 ;  /* 0x0000781201007387 */ /* 0x0001e80000100a00 */
[----:B0-----:R-:W3:Y:S04]  /*10e30*/  LDL.LU.64 R18, [R1+0xa80] ;  /* 0x000a800001127983 */ /* 0x001ee80000300a00 */
[----:B------:R-:W3:Y:S02]  /*10e40*/  LDL.LU.64 R16, [R1+0xa78] ;  /* 0x000a780001107983 */ /* 0x000ee40000300a00 */
[----:B---3--:R-:W-:-:S15]  /*10e50*/  HMMA.16816.F32 R16, R12, R4, R16 ;  /* 0x000000040c10723c */ /* 0x008fde0000001810 */
[----:B------:R-:W-:-:S04]  /*10e60*/  NOP ;  /* 0x0000000000007918 */ /* 0x000fc80000000000 */
[----:B------:R-:W-:Y:S01]  /*10e70*/  STL [R1+0x60], R16 ;  /* 0x0000601001007387 */ /* 0x000fe20000100800 */
[----:B------:R-:W-:-:S03]  /*10e80*/  IMAD.MOV.U32 R0, RZ, RZ, R17 ;  /* 0x000000ffff007224 */ /* 0x000fc600078e0011 */
[----:B------:R0:W-:Y:S04]  /*10e90*/  STL.64 [R1+0x68], R18 ;  /* 0x0000681201007387 */ /* 0x0001e80000100a00 */
[----:B0-----:R-:W3:Y:S04]  /*10ea0*/  LDL.LU.64 R18, [R1+0xa70] ;  /* 0x000a700001127983 */ /* 0x001ee80000300a00 */
[----:B------:R-:W3:Y:S04]  /*10eb0*/  LDL.LU.64 R16, [R1+0xa68] ;  /* 0x000a680001107983 */ /* 0x000ee80000300a00 */
[----:B------:R0:W-:Y:S04]  /*10ec0*/  STL [R1+0x98c], R0 ;  /* 0x00098c0001007387 */ /* 0x0001e80000100800 */
[----:B0-----:R-:W4:Y:S01]  /*10ed0*/  LDL.LU R0, [R1+0x2e4] ;  /* 0x0002e40001007983 */ /* 0x001f220000300800 */
[----:B--2---:R-:W-:Y:S01]  /*10ee0*/  IMAD R10, R10, 0x100, R29 ;  /* 0x000001000a0a7824 */ /* 0x004fe200078e021d */
[----:B---3--:R-:W-:-:S15]  /*10ef0*/  HMMA.16816.F32 R16, R12, R6, R16 ;  /* 0x000000060c10723c */ /* 0x008fde0000001810 */
[----:B------:R-:W-:-:S04]  /*10f00*/  NOP ;  /* 0x0000000000007918 */ /* 0x000fc80000000000 */
[----:B------:R-:W-:Y:S04]  /*10f10*/  STL.64 [R1+0x50], R16 ;  /* 0x0000501001007387 */ /* 0x000fe80000100a00 */
[----:B------:R0:W-:Y:S04]  /*10f20*/  STL.64 [R1+0x58], R18 ;  /* 0x0000581201007387 */ /* 0x0001e80000100a00 */
[----:B0-----:R-:W2:Y:S04]  /*10f30*/  LDL.LU.64 R18, [R1+0xa60] ;  /* 0x000a600001127983 */ /* 0x001ea80000300a00 */
[----:B------:R-:W2:Y:S04]  /*10f40*/  LDL.LU.64 R16, [R1+0xa58] ;  /* 0x000a580001107983 */ /* 0x000ea80000300a00 */
[----:B------:R-:W3:Y:S01]  /*10f50*/  LDL.LU R29, [R1+0xa50] ;  /* 0x000a5000011d7983 */ /* 0x000ee20000300800 */
[----:B------:R-:W-:-:S02]  /*10f60*/  IMAD R20, R20, 0x100, R21 ;  /* 0x0000010014147824 */ /* 0x000fc400078e0215 */
[----:B----4-:R-:W-:Y:S02]  /*10f70*/  IMAD R11, R11, 0x100, R0 ;  /* 0x000001000b0b7824 */ /* 0x010fe400078e0200 */
[----:B------:R-:W-:Y:S01]  /*10f80*/  IMAD R21, R23, 0x100, R22 ;  /* 0x0000010017157824 */ /* 0x000fe200078e0216 */
[----:B--2---:R-:W-:Y:S01]  /*10f90*/  HMMA.16816.F32 R12, R12, R8, R16 ;  /* 0x000000080c0c723c */ /* 0x004fe20000001810 */
[----:B------:R-:W2:Y:S04]  /*10fa0*/  LDL.LU.64 R18, [R1+0xa48] ;  /* 0x000a480001127983 */ /* 0x000ea80000300a00 */
[----:B------:R-:W4:-:S14]  /*10fb0*/  LDL.LU.64 R16, [R1+0xa40] ;  /* 0x000a400001107983 */ /* 0x000f1c0000300a00 */
[----:B------:R0:W-:Y:S01]  /*10fc0*/  STL.64 [R1+0x20], R12 ;  /* 0x0000200c01007387 */ /* 0x0001e20000100a00 */
[----:B------:R-:W-:Y:S01]  /*10fd0*/  IMAD.MOV.U32 R0, RZ, RZ, R15 ;  /* 0x000000ffff007224 */ /* 0x000fe200078e000f */
[----:B------:R-:W-:Y:S02]  /*10fe0*/  F2FP.F16.E4M3.UNPACK_B R15, R21 ;  /* 0x00000015ff0f723e */ /* 0x000fe400020006ff */
[----:B------:R1:W-:Y:S04]  /*10ff0*/  STL [R1+0x28], R14 ;  /* 0x0000280e01007387 */ /* 0x0003e80000100800 */
[----:B------:R3:W-:Y:S01]  /*11000*/  STL [R1+0x9c0], R0 ;  /* 0x0009c00001007387 */ /* 0x0007e20000100800 */
[----:B0-----:R-:W-:Y:S02]  /*11010*/  F2FP.F16.E4M3.UNPACK_B R12, R10 ;  /* 0x0000000aff0c723e */ /* 0x001fe400020006ff */
[----:B------:R-:W-:-:S02]  /*11020*/  F2FP.F16.E4M3.UNPACK_B R13, R11 ;  /* 0x0000000bff0d723e */ /* 0x000fc400020006ff */
[----:B-1----:R-:W-:Y:S01]  /*11030*/  F2FP.F16.E4M3.UNPACK_B R14, R20 ;  /* 0x00000014ff0e723e */ /* 0x002fe200020006ff */
[----:B---3--:R-:W3:Y:S04]  /*11040*/  LDL.LU R0, [R1+0x314] ;  /* 0x0003140001007983 */ /* 0x008ee80000300800 */
[----:B------:R-:W3:Y:S02]  /*11050*/  LDL.LU R10, [R1+0x318] ;  /* 0x00031800010a7983 */ /* 0x000ee40000300800 */
[----:B------:R-:W-:Y:S02]  /*11060*/  HMMA.16816.F32 R24, R12, R2, R24 ;  /* 0x000000020c18723c */ /* 0x000fe40000001818 */
[----:B------:R-:W2:Y:S04]  /*11070*/  LDL.LU R11, [R1+0x30c] ;  /* 0x00030c00010b7983 */ /* 0x000ea80000300800 */
[----:B------:R-:W2:Y:S04]  /*11080*/  LDL.LU R20, [R1] ;  /* 0x0000000001147983 */ /* 0x000ea80000300800 */
[----:B------:R-:W2:Y:S01]  /*11090*/  LDL.LU R21, [R1+0x4] ;  /* 0x0000040001157983 */ /* 0x000ea20000300800 */
[----:B------:R-:W-:-:S08]  /*110a0*/  IMAD.MOV.U32 R22, RZ, RZ, R29 ;  /* 0x000000ffff167224 */ /* 0x000fd000078e001d */
[----:B------:R-:W-:Y:S01]  /*110b0*/  STL.64 [R1+0x10], R24 ;  /* 0x0000101801007387 */ /* 0x000fe20000100a00 */
[----:B------:R-:W-:-:S03]  /*110c0*/  IMAD.MOV.U32 R29, RZ, RZ, R27 ;  /* 0x000000ffff1d7224 */ /* 0x000fc600078e001b */
[----:B------:R0:W-:Y:S04]  /*110d0*/  STL [R1+0x18], R26 ;  /* 0x0000181a01007387 */ /* 0x0001e80000100800 */
[----:B0-----:R-:W3:Y:S04]  /*110e0*/  LDL.LU.64 R26, [R1+0xa38] ;  /* 0x000a3800011a7983 */ /* 0x001ee80000300a00 */
[----:B------:R-:W3:Y:S01]  /*110f0*/  LDL.LU.64 R24, [R1+0xa30] ;  /* 0x000a300001187983 */ /* 0x000ee20000300a00 */
[----:B------:R-:W-:-:S03]  /*11100*/  IMAD.MOV.U32 R23, RZ, RZ, R28 ;  /* 0x000000ffff177224 */ /* 0x000fc600078e001c */
[----:B------:R-:W3:Y:S04]  /*11110*/  LDL.LU R2, [R1+0x304] ;  /* 0x0003040001027983 */ /* 0x000ee80000300800 */
[----:B------:R-:W4:Y:S04]  /*11120*/  LDL.LU R3, [R1+0x310] ;  /* 0x0003100001037983 */ /* 0x000f280000300800 */
[----:B------:R0:W-:Y:S04]  /*11130*/  STL [R1+0x9c4], R29 ;  /* 0x0009c41d01007387 */ /* 0x0001e80000100800 */
[----:B0-----:R-:W4:Y:S01]  /*11140*/  LDL.LU R29, [R1+0x308] ;  /* 0x00030800011d7983 */ /* 0x001f220000300800 */
[----:B--2---:R-:W-:-:S15]  /*11150*/  HMMA.16816.F32 R20, R12, R4, R20 ;  /* 0x000000040c14723c */ /* 0x004fde0000001814 */
[----:B------:R-:W-:-:S04]  /*11160*/  NOP ;  /* 0x0000000000007918 */ /* 0x000fc80000000000 */
[----:B------:R-:W-:Y:S01]  /*11170*/  STL.64 [R1], R20 ;  /* 0x0000001401007387 */ /* 0x000fe20000100a00 */
[----:B------:R-:W-:-:S03]  /*11180*/  IMAD.MOV.U32 R28, RZ, RZ, R23 ;  /* 0x000000ffff1c7224 */ /* 0x000fc600078e0017 */
[----:B------:R3:W-:Y:S04]  /*11190*/  STL [R1+0x8], R22 ;  /* 0x0000081601007387 */ /* 0x0007e80000100800 */
[----:B------:R-:W2:Y:S04]  /*111a0*/  LDL.LU R4, [R1+0x300] ;  /* 0x0003000001047983 */ /* 0x000ea80000300800 */
[----:B------:R-:W2:Y:S01]  /*111b0*/  LDL.LU R5, [R1+0x2fc] ;  /* 0x0002fc0001057983 */ /* 0x000ea20000300800 */
[----:B---3--:R-:W-:Y:S03]  /*111c0*/  HMMA.16816.F32 R20, R12, R6, R24 ;  /* 0x000000060c14723c */ /* 0x008fe60000001818 */
[----:B------:R-:W-:-:S15]  /*111d0*/  STL [R1+0x9c8], R28 ;  /* 0x0009c81c01007387 */ /* 0x000fde0000100800 */
[----:B------:R-:W-:Y:S01]  /*111e0*/  NOP ;  /* 0x0000000000007918 */ /* 0x000fe20000000000 */
[----:B------:R-:W-:Y:S04]  /*111f0*/  STL.64 [R1+0x910], R22 ;  /* 0x0009101601007387 */ /* 0x000fe80000100a00 */
[----:B------:R0:W-:Y:S04]  /*11200*/  STL.64 [R1+0x908], R20 ;  /* 0x0009081401007387 */ /* 0x0001e80000100a00 */
[----:B0-----:R-:W3:Y:S04]  /*11210*/  LDL.LU R20, [R1+0x340] ;  /* 0x0003400001147983 */ /* 0x001ee80000300800 */
[----:B------:R-:W3:Y:S04]  /*11220*/  LDL.LU R21, [R1+0x33c] ;  /* 0x00033c0001157983 */ /* 0x000ee80000300800 */
[----:B------:R-:W2:Y:S04]  /*11230*/  LDL.LU R22, [R1+0x348] ;  /* 0x0003480001167983 */ /* 0x000ea80000300800 */
[----:B------:R-:W2:Y:S01]  /*11240*/  LDL.LU R23, [R1+0x344] ;  /* 0x0003440001177983 */ /* 0x000ea20000300800 */
[----:B------:R-:W-:-:S03]  /*11250*/  IMAD R7, R0, 0x100, R10 ;  /* 0x0000010000077824 */ /* 0x000fc600078e020a */
[----:B--2---:R0:W-:Y:S04]  /*11260*/  STL.64 [R1+0x998], R22 ;  /* 0x0009981601007387 */ /* 0x0041e80000100a00 */
[----:B---3--:R4:W-:Y:S01]  /*11270*/  STL.64 [R1+0x990], R20 ;  /* 0x0009901401007387 */ /* 0x0089e20000100a00 */
[----:B0-----:R-:W-:Y:S02]  /*11280*/  IMAD.MOV.U32 R22, RZ, RZ, R18 ;  /* 0x000000ffff167224 */ /* 0x001fe400078e0012 */
[----:B------:R-:W-:Y:S02]  /*11290*/  IMAD.MOV.U32 R23, RZ, RZ, R19 ;  /* 0x000000ffff177224 */ /* 0x000fe400078e0013 */
[----:B----4-:R-:W-:Y:S02]  /*112a0*/  IMAD.MOV.U32 R20, RZ, RZ, R16 ;  /* 0x000000ffff147224 */ /* 0x010fe400078e0010 */
[----:B------:R-:W2:Y:S01]  /*112b0*/  LDL.LU R16, [R1+0xa2c] ;  /* 0x000a2c0001107983 */ /* 0x000ea20000300800 */
[----:B------:R-:W-:-:S03]  /*112c0*/  IMAD.MOV.U32 R21, RZ, RZ, R17 ;  /* 0x000000ffff157224 */ /* 0x000fc600078e0011 */
[----:B------:R-:W3:Y:S04]  /*112d0*/  LDL.LU R17, [R1+0xa28] ;  /* 0x000a280001117983 */ /* 0x000ee80000300800 */
[----:B------:R-:W4:Y:S04]  /*112e0*/  LDL.LU R18, [R1+0xa24] ;  /* 0x000a240001127983 */ /* 0x000f280000300800 */
[----:B------:R-:W2:Y:S04]  /*112f0*/  LDL.LU R19, [R1+0xa20] ;  /* 0x000a200001137983 */ /* 0x000ea80000300800 */
[----:B------:R-:W-:Y:S04]  /*11300*/  STL.64 [R1+0x9a8], R22 ;  /* 0x0009a81601007387 */ /* 0x000fe80000100a00 */
[----:B------:R0:W-:Y:S04]  /*11310*/  STL.64 [R1+0x9a0], R20 ;  /* 0x0009a01401007387 */ /* 0x0001e80000100a00 */
[----:B0-----:R-:W2:Y:S04]  /*11320*/  LDL.LU R20, [R1+0xb0] ;  /* 0x0000b00001147983 */ /* 0x001ea80000300800 */
[----:B------:R-:W2:Y:S04]  /*11330*/  LDL.LU R21, [R1+0xb4] ;  /* 0x0000b40001157983 */ /* 0x000ea80000300800 */
[----:B------:R-:W2:Y:S04]  /*11340*/  LDL.LU R22, [R1+0xb8] ;  /* 0x0000b80001167983 */ /* 0x000ea80000300800 */
[----:B------:R-:W2:Y:S04]  /*11350*/  LDL.LU R23, [R1+0xbc] ;  /* 0x0000bc0001177983 */ /* 0x000ea80000300800 */
[----:B------:R-:W2:Y:S04]  /*11360*/  LDL.LU R10, [R1+0x31c] ;  /* 0x00031c00010a7983 */ /* 0x000ea80000300800 */
[----:B------:R-:W2:Y:S01]  /*11370*/  LDL.LU R28, [R1+0x328] ;  /* 0x00032800011c7983 */ /* 0x000ea20000300800 */
[----:B------:R-:W-:-:S02]  /*11380*/  IMAD R4, R5, 0x100, R4 ;  /* 0x0000010005047824 */ /* 0x000fc400078e0204 */
[----:B------:R-:W-:Y:S02]  /*11390*/  IMAD R6, R11, 0x100, R3 ;  /* 0x000001000b067824 */ /* 0x000fe400078e0203 */
[----:B------:R-:W-:Y:S01]  /*113a0*/  IMAD R5, R2, 0x100, R29 ;  /* 0x0000010002057824 */ /* 0x000fe200078e021d */
[----:B--2---:R0:W-:Y:S04]  /*113b0*/  STL [R1+0x9cc], R28 ;  /* 0x0009cc1c01007387 */ /* 0x0041e80000100800 */
[----:B0-----:R-:W2:Y:S04]  /*113c0*/  LDL.LU R28, [R1+0x320] ;  /* 0x00032000011c7983 */ /* 0x001ea80000300800 */
[----:B------:R-:W2:Y:S04]  /*113d0*/  LDL.LU R11, [R1+0x324] ;  /* 0x00032400010b7983 */ /* 0x000ea80000300800 */
[----:B------:R-:W2:Y:S04]  /*113e0*/  LDL.LU R29, [R1+0x330] ;  /* 0x00033000011d7983 */ /* 0x000ea80000300800 */
[----:B------:R-:W2:Y:S04]  /*113f0*/  LDL.LU R24, [R1+0x32c] ;  /* 0x00032c0001187983 */ /* 0x000ea80000300800 */
[----:B------:R-:W2:Y:S04]  /*11400*/  LDL.LU R0, [R1+0x338] ;  /* 0x0003380001007983 */ /* 0x000ea80000300800 */
[----:B------:R-:W2:Y:S04]  /*11410*/  LDL.LU R25, [R1+0x334] ;  /* 0x0003340001197983 */ /* 0x000ea80000300800 */
[----:B------:R3:W-:Y:S04]  /*11420*/  STL.64 [R1+0x9b8], R22 ;  /* 0x0009b81601007387 */ /* 0x0007e80000100a00 */
[----:B------:R0:W-:Y:S01]  /*11430*/  STL.64 [R1+0x9b0], R20 ;  /* 0x0009b01401007387 */ /* 0x0001e20000100a00 */
[----:B---3--:R-:W-:-:S02]  /*11440*/  IMAD.MOV.U32 R22, RZ, RZ, R17 ;  /* 0x000000ffff167224 */ /* 0x008fc400078e0011 */
[----:B------:R-:W-:Y:S02]  /*11450*/  IMAD.MOV.U32 R23, RZ, RZ, R16 ;  /* 0x000000ffff177224 */ /* 0x000fe400078e0010 */
[----:B0-----:R-:W-:Y:S02]  /*11460*/  IMAD.MOV.U32 R20, RZ, RZ, R19 ;  /* 0x000000ffff147224 */ /* 0x001fe400078e0013 */
[----:B------:R-:W3:Y:S01]  /*11470*/  LDL.LU R19, [R1+0xa1c] ;  /* 0x000a1c0001137983 */ /* 0x000ee20000300800 */
[----:B----4-:R-:W-:-:S03]  /*11480*/  IMAD.MOV.U32 R21, RZ, RZ, R18 ;  /* 0x000000ffff157224 */ /* 0x010fc600078e0012 */
[----:B------:R-:W4:Y:S04]  /*11490*/  LDL.LU R18, [R1+0xa18] ;  /* 0x000a180001127983 */ /* 0x000f280000300800 */
[----:B------:R-:W2:Y:S04]  /*114a0*/  LDL.LU R17, [R1+0xa14] ;  /* 0x000a140001117983 */ /* 0x000ea80000300800 */
[----:B------:R-:W2:Y:S04]  /*114b0*/  LDL.LU R16, [R1+0xa10] ;  /* 0x000a100001107983 */ /* 0x000ea80000300800 */
[----:B------:R-:W2:Y:S04]  /*114c0*/  LDL.LU R2, [R1+0x158] ;  /* 0x0001580001027983 */ /* 0x000ea80000300800 */
[----:B------:R-:W2:Y:S04]  /*114d0*/  LDL.LU R3, [R1+0x15c] ;  /* 0x00015c0001037983 */ /* 0x000ea80000300800 */
[----:B------:R-:W-:Y:S04]  /*114e0*/  STL.64 [R1+0x9d8], R22 ;  /* 0x0009d81601007387 */ /* 0x000fe80000100a00 */
[----:B------:R0:W-:Y:S04]  /*114f0*/  STL.64 [R1+0x9d0], R20 ;  /* 0x0009d01401007387 */ /* 0x0001e80000100a00 */
[----:B0-----:R-:W2:Y:S04]  /*11500*/  LDL.LU R20, [R1+0xd0] ;  /* 0x0000d00001147983 */ /* 0x001ea80000300800 */
[----:B------:R-:W2:Y:S04]  /*11510*/  LDL.LU R21, [R1+0xd4] ;  /* 0x0000d40001157983 */ /* 0x000ea80000300800 */
[----:B------:R-:W2:Y:S04]  /*11520*/  LDL.LU R22, [R1+0xd8] ;  /* 0x0000d80001167983 */ /* 0x000ea80000300800 */
[----:B------:R-:W2:Y:S04]  /*11530*/  LDL.LU R23, [R1+0xdc] ;  /* 0x0000dc0001177983 */ /* 0x000ea80000300800 */
[----:B--2---:R4:W-:Y:S04]  /*11540*/  STL.64 [R1+0x9e8], R22 ;  /* 0x0009e81601007387 */ /* 0x0049e80000100a00 */
[----:B------:R0:W-:Y:S01]  /*11550*/  STL.64 [R1+0x9e0], R20 ;  /* 0x0009e01401007387 */ /* 0x0001e20000100a00 */
[----:B----4-:R-:W-:-:S02]  /*11560*/  IMAD.MOV.U32 R22, RZ, RZ, R18 ;  /* 0x000000ffff167224 */ /* 0x010fc400078e0012 */
[----:B0-----:R-:W-:Y:S02]  /*11570*/  IMAD.MOV.U32 R20, RZ, RZ, R16 ;  /* 0x000000ffff147224 */ /* 0x001fe400078e0010 */
[----:B------:R-:W2:Y:S01]  /*11580*/  LDL.LU R16, [R1+0xa0c] ;  /* 0x000a0c0001107983 */ /* 0x000ea20000300800 */
[----:B------:R-:W-:Y:S02]  /*11590*/  IMAD.MOV.U32 R21, RZ, RZ, R17 ;  /* 0x000000ffff157224 */ /* 0x000fe400078e0011 */
[----:B---3--:R-:W-:Y:S01]  /*115a0*/  IMAD.MOV.U32 R23, RZ, RZ, R19 ;  /* 0x000000ffff177224 */ /* 0x008fe200078e0013 */
[----:B------:R-:W2:Y:S04]  /*115b0*/  LDL.LU R17, [R1+0xa08] ;  /* 0x000a080001117983 */ /* 0x000ea80000300800 */
[----:B------:R-:W2:Y:S04]  /*115c0*/  LDL.LU R18, [R1+0xa04] ;  /* 0x000a040001127983 */ /* 0x000ea80000300800 */
[----:B------:R-:W2:Y:S04]  /*115d0*/  LDL.LU R19, [R1+0xa00] ;  /* 0x000a000001137983 */ /* 0x000ea80000300800 */
[----:B------:R-:W-:Y:S04]  /*115e0*/  STL.64 [R1+0x9f8], R22 ;  /* 0x0009f81601007387 */ /* 0x000fe80000100a00 */
[----:B------:R0:W-:Y:S04]  /*115f0*/  STL.64 [R1+0x9f0], R20 ;  /* 0x0009f01401007387 */ /* 0x0001e80000100a00 */
[----:B0-----:R-:W3:Y:S04]  /*11600*/  LDL.LU R20, [R1+0x40] ;  /* 0x0000400001147983 */ /* 0x001ee80000300800 */
[----:B------:R-:W3:Y:S04]  /*11610*/  LDL.LU R21, [R1+0x44] ;  /* 0x0000440001157983 */ /* 0x000ee80000300800 */
[----:B------:R-:W3:Y:S04]  /*11620*/  LDL.LU R22, [R1+0x48] ;  /* 0x0000480001167983 */ /* 0x000ee80000300800 */
[----:B------:R-:W3:Y:S01]  /*11630*/  LDL.LU R23, [R1+0x4c] ;  /* 0x00004c0001177983 */ /* 0x000ee20000300800 */
[----:B------:R-:W-:-:S02]  /*11640*/  F2FP.F16.E4M3.UNPACK_B R2, R2.H1 ;  /* 0x00000002ff02723e */ /* 0x000fc400030006ff */
[----:B------:R-:W-:Y:S01]  /*11650*/  F2FP.F16.E4M3.UNPACK_B R3, R3.H1 ;  /* 0x00000003ff03723e */ /* 0x000fe200030006ff */
[----:B------:R-:W4:Y:S04]  /*11660*/  LDL.LU R26, [R1+0x840] ;  /* 0x00084000011a7983 */ /* 0x000f280000300800 */
[----:B------:R-:W4:Y:S01]  /*11670*/  LDL.LU R27, [R1+0x838] ;  /* 0x00083800011b7983 */ /* 0x000f220000300800 */
[----:B--2---:R-:W-:Y:S01]  /*11680*/  HMMA.16816.F32 R12, R12, R8, R16 ;  /* 0x000000080c0c723c */ /* 0x004fe20000001810 */
[----:B------:R-:W-:Y:S02]  /*11690*/  F2FP.F16.E4M3.UNPACK_B R16, R4 ;  /* 0x00000004ff10723e */ /* 0x000fe400020006ff */
[----:B------:R-:W2:Y:S01]  /*116a0*/  LDL.LU R8, [R1+0x188] ;  /* 0x0001880001087983 */ /* 0x000ea20000300800 */
[----:B------:R-:W-:-:S02]  /*116b0*/  F2FP.F16.E4M3.UNPACK_B R17, R5 ;  /* 0x00000005ff11723e */ /* 0x000fc400020006ff */
[----:B------:R-:W-:Y:S01]  /*116c0*/  F2FP.F16.E4M3.UNPACK_B R18, R6 ;  /* 0x00000006ff12723e */ /* 0x000fe200020006ff */
[----:B------:R-:W2:Y:S01]  /*116d0*/  LDL.LU R9, [R1+0x18c] ;  /* 0x00018c0001097983 */ /* 0x000ea20000300800 */
[----:B------:R-:W-:-:S11]  /*116e0*/  F2FP.F16.E4M3.UNPACK_B R19, R7 ;  /* 0x00000007ff13723e */ /* 0x000fd600020006ff */
[----:B------:R-:W-:Y:S04]  /*116f0*/  STL.64 [R1+0x920], R14 ;  /* 0x0009200e01007387 */ /* 0x000fe80000100a00 */
[----:B------:R0:W-:Y:S01]  /*11700*/  STL.64 [R1+0x918], R12 ;  /* 0x0009180c01007387 */ /* 0x0001e20000100a00 */
[----:B---3--:R-:W-:Y:S03]  /*11710*/  HMMA.16816.F32 R20, R16, R2, R20 ;  /* 0x000000021014723c */ /* 0x008fe60000001814 */
[----:B0-----:R-:W3:Y:S04]  /*11720*/  LDL.LU R12, [R1+0x90] ;  /* 0x00009000010c7983 */ /* 0x001ee80000300800 */
[----:B------:R-:W3:Y:S04]  /*11730*/  LDL.LU R13, [R1+0x94] ;  /* 0x00009400010d7983 */ /* 0x000ee80000300800 */
[----:B------:R-:W3:Y:S04]  /*11740*/  LDL.LU R14, [R1+0x98] ;  /* 0x00009800010e7983 */ /* 0x000ee80000300800 */
[----:B------:R-:W3:Y:S04]  /*11750*/  LDL.LU R15, [R1+0x9c] ;  /* 0x00009c00010f7983 */ /* 0x000ee80000300800 */
[----:B------:R-:W2:Y:S04]  /*11760*/  LDL.LU R4, [R1+0x168] ;  /* 0x0001680001047983 */ /* 0x000ea80000300800 */
[----:B------:R-:W3:Y:S04]  /*11770*/  LDL.LU R5, [R1+0x16c] ;  /* 0x00016c0001057983 */ /* 0x000ee80000300800 */
[----:B------:R-:W4:Y:S04]  /*11780*/  LDL.LU R6, [R1+0x178] ;  /* 0x0001780001067983 */ /* 0x000f280000300800 */
[----:B------:R-:W4:Y:S04]  /*11790*/  LDL.LU R7, [R1+0x17c] ;  /* 0x00017c0001077983 */ /* 0x000f280000300800 */
[----:B------:R-:W-:Y:S04]  /*117a0*/  STL.64 [R1+0x40], R20 ;  /* 0x0000401401007387 */ /* 0x000fe80000100a00 */
[----:B------:R0:W-:Y:S04]  /*117b0*/  STL.64 [R1+0x48], R22 ;  /* 0x0000481601007387 */ /* 0x0001e80000100a00 */
[----:B0-----:R-:W4:Y:S04]  /*117c0*/  LDL.LU.64 R22, [R1+0x9f8] ;  /* 0x0009f80001167983 */ /* 0x001f280000300a00 */
[----:B------:R-:W4:Y:S01]  /*117d0*/  LDL.LU.64 R20, [R1+0x9f0] ;  /* 0x0009f00001147983 */ /* 0x000f220000300a00 */
[----:B--2---:R-:W-:-:S02]  /*117e0*/  F2FP.F16.E4M3.UNPACK_B R4, R4.H1 ;  /* 0x00000004ff04723e */ /* 0x004fc400030006ff */
[----:B---3--:R-:W-:-:S07]  /*117f0*/  F2FP.F16.E4M3.UNPACK_B R5, R5.H1 ;  /* 0x00000005ff05723e */ /* 0x008fce00030006ff */
[----:B----4-:R-:W-:-:S15]  /*11800*/  HMMA.16816.F32 R20, R16, R4, R20 ;  /* 0x000000041014723c */ /* 0x010fde0000001814 */
[----:B------:R-:W-:-:S04]  /*11810*/  NOP ;  /* 0x0000000000007918 */ /* 0x000fc80000000000 */
[----:B------:R-:W-:Y:S04]  /*11820*/  STL.64 [R1+0xc0], R20 ;  /* 0x0000c01401007387 */ /* 0x000fe80000100a00 */
[----:B------:R0:W-:Y:S04]  /*11830*/  STL.64 [R1+0xc8], R22 ;  /* 0x0000c81601007387 */ /* 0x0001e80000100a00 */
[----:B0-----:R-:W2:Y:S04]  /*11840*/  LDL.LU.64 R22, [R1+0x9e8] ;  /* 0x0009e80001167983 */ /* 0x001ea80000300a00 */
[----:B------:R-:W2:Y:S01]  /*11850*/  LDL.LU.64 R20, [R1+0x9e0] ;  /* 0x0009e00001147983 */ /* 0x000ea20000300a00 */
[----:B------:R-:W-:-:S02]  /*11860*/  F2FP.F16.E4M3.UNPACK_B R6, R6.H1 ;  /* 0x00000006ff06723e */ /* 0x000fc400030006ff */
[----:B------:R-:W-:Y:S01]  /*11870*/  F2FP.F16.E4M3.UNPACK_B R7, R7.H1 ;  /* 0x00000007ff07723e */ /* 0x000fe200030006ff */
[----:B------:R-:W-:-:S06]  /*11880*/  IMAD R10, R10, 0x100, R28 ;  /* 0x000001000a0a7824 */ /* 0x000fcc00078e021c */
[----:B--2---:R-:W-:-:S15]  /*11890*/  HMMA.16816.F32 R20, R16, R6, R20 ;  /* 0x000000061014723c */ /* 0x004fde0000001814 */
[----:B------:R-:W-:-:S04]  /*118a0*/  NOP ;  /* 0x0000000000007918 */ /* 0x000fc80000000000 */
[----:B------:R-:W-:Y:S04]  /*118b0*/  STL.64 [R1+0x100], R20 ;  /* 0x0001001401007387 */ /* 0x000fe80000100a00 */
[----:B------:R0:W-:Y:S04]  /*118c0*/  STL.64 [R1+0x108], R22 ;  /* 0x0001081601007387 */ /* 0x0001e80000100a00 */
[----:B0-----:R-:W2:Y:S04]  /*118d0*/  LDL.LU.64 R22, [R1+0x9d8] ;  /* 0x0009d80001167983 */ /* 0x001ea80000300a00 */
[----:B------:R-:W2:Y:S04]  /*118e0*/  LDL.LU.64 R20, [R1+0x9d0] ;  /* 0x0009d00001147983 */ /* 0x000ea80000300a00 */
[----:B------:R-:W3:Y:S01]  /*118f0*/  LDL.LU R28, [R1+0x9cc] ;  /* 0x0009cc00011c7983 */ /* 0x000ee20000300800 */
[----:B------:R-:W-:-:S02]  /*11900*/  F2FP.F16.E4M3.UNPACK_B R8, R8.H1 ;  /* 0x00000008ff08723e */ /* 0x000fc400030006ff */
[----:B------:R-:W-:Y:S01]  /*11910*/  F2FP.F16.E4M3.UNPACK_B R9, R9.H1 ;  /* 0x00000009ff09723e */ /* 0x000fe200030006ff */
[----:B------:R-:W-:Y:S02]  /*11920*/  IMAD R24, R24, 0x100, R29 ;  /* 0x0000010018187824 */ /* 0x000fe400078e021d */
[----:B------:R-:W-:-:S04]  /*11930*/  IMAD R25, R25, 0x100, R0 ;  /* 0x0000010019197824 */ /* 0x000fc800078e0200 */
[----:B--2---:R-:W-:Y:S01]  /*11940*/  HMMA.16816.F32 R16, R16, R8, R20 ;  /* 0x000000081010723c */ /* 0x004fe20000001814 */
[----:B---3--:R-:W-:Y:S02]  /*11950*/  IMAD R11, R11, 0x100, R28 ;  /* 0x000001000b0b7824 */ /* 0x008fe400078e021c */
[----:B------:R-:W2:Y:S04]  /*11960*/  LDL.LU R28, [R1+0x9c8] ;  /* 0x0009c800011c7983 */ /* 0x000ea80000300800 */
[----:B------:R-:W3:Y:S04]  /*11970*/  LDL.LU R29, [R1+0x9c4] ;  /* 0x0009c400011d7983 */ /* 0x000ee80000300800 */
[----:B------:R-:W4:Y:S04]  /*11980*/  LDL.LU R0, [R1+0x9c0] ;  /* 0x0009c00001007983 */ /* 0x000f280000300800 */
[----:B------:R-:W2:Y:S04]  /*11990*/  LDL.LU.64 R22, [R1+0x9b8] ;  /* 0x0009b80001167983 */ /* 0x000ea80000300a00 */
[----:B------:R-:W2:Y:S04]  /*119a0*/  LDL.LU.64 R20, [R1+0x9b0] ;  /* 0x0009b00001147983 */ /* 0x000ea80000300a00 */
[----:B------:R0:W-:Y:S04]  /*119b0*/  STL.64 [R1+0xf0], R16 ;  /* 0x0000f01001007387 */ /* 0x0001e80000100a00 */
[----:B------:R1:W-:Y:S01]  /*119c0*/  STL.64 [R1+0xf8], R18 ;  /* 0x0000f81201007387 */ /* 0x0003e20000100a00 */
[----:B0-----:R-:W-:-:S02]  /*119d0*/  F2FP.F16.E4M3.UNPACK_B R16, R10 ;  /* 0x0000000aff10723e */ /* 0x001fc400020006ff */
[----:B------:R-:W-:Y:S02]  /*119e0*/  F2FP.F16.E4M3.UNPACK_B R17, R11 ;  /* 0x0000000bff11723e */ /* 0x000fe400020006ff */
[----:B-1----:R-:W-:Y:S02]  /*119f0*/  F2FP.F16.E4M3.UNPACK_B R18, R24 ;  /* 0x00000018ff12723e */ /* 0x002fe400020006ff */
[----:B------:R-:W-:-:S07]  /*11a00*/  F2FP.F16.E4M3.UNPACK_B R19, R25 ;  /* 0x00000019ff13723e */ /* 0x000fce00020006ff */
[----:B--2---:R-:W-:-:S15]  /*11a10*/  HMMA.16816.F32 R20, R16, R2, R20 ;  /* 0x000000021014723c */ /* 0x004fde0000001814 */
[----:B------:R-:W-:-:S04]  /*11a20*/  NOP ;  /* 0x0000000000007918 */ /* 0x000fc80000000000 */
[----:B------:R-:W-:Y:S04]  /*11a30*/  STL.64 [R1+0x190], R20 ;  /* 0x0001901401007387 */ /* 0x000fe80000100a00 */
[----:B------:R0:W-:Y:S04]  /*11a40*/  STL.64 [R1+0x198], R22 ;  /* 0x0001981601007387 */ /* 0x0001e80000100a00 */
[----:B0-----:R-:W2:Y:S04]  /*11a50*/  LDL.LU.64 R22, [R1+0x9a8] ;  /* 0x0009a80001167983 */ /* 0x001ea80000300a00 */
[----:B------:R-:W2:Y:S01]  /*11a60*/  LDL.LU.64 R20, [R1+0x9a0] ;  /* 0x0009a00001147983 */ /* 0x000ea20000300a00 */
[C---:B------:R-:W-:Y:S08]  /*11a70*/  HMMA.16816.F32 R12, R16.reuse, R6, R12 ;  /* 0x00000006100c723c */ /* 0x040ff0000000180c */
[----:B--2---:R-:W-:-:S15]  /*11a80*/  HMMA.16816.F32 R20, R16, R4, R20 ;  /* 0x000000041014723c */ /* 0x004fde0000001814 */
[----:B------:R-:W-:-:S04]  /*11a90*/  NOP ;  /* 0x0000000000007918 */ /* 0x000fc80000000000 */
[----:B------:R-:W-:Y:S04]  /*11aa0*/  STL.64 [R1+0x140], R20 ;  /* 0x0001401401007387 */ /* 0x000fe80000100a00 */
[----:B------:R0:W-:Y:S04]  /*11ab0*/  STL.64 [R1+0x148], R22 ;  /* 0x0001481601007387 */ /* 0x0001e80000100a00 */
[----:B0-----:R-:W2:Y:S04]  /*11ac0*/  LDL.LU.64 R22, [R1+0x998] ;  /* 0x0009980001167983 */ /* 0x001ea80000300a00 */
[----:B------:R-:W2:Y:S04]  /*11ad0*/  LDL.LU.64 R20, [R1+0x990] ;  /* 0x0009900001147983 */ /* 0x000ea80000300a00 */
[----:B------:R-:W-:Y:S04]  /*11ae0*/  STL.64 [R1+0x970], R6 ;  /* 0x0009700601007387 */ /* 0x000fe80000100a00 */
[----:B------:R-:W-:Y:S04]  /*11af0*/  STL.64 [R1+0x968], R4 ;  /* 0x0009680401007387 */ /* 0x000fe80000100a00 */
[----:B------:R0:W-:Y:S04]  /*11b00*/  STL.64 [R1+0x130], R12 ;  /* 0x0001300c01007387 */ /* 0x0001e80000100a00 */
[----:B------:R1:W-:Y:S04]  /*11b10*/  STL.64 [R1+0x138], R14 ;  /* 0x0001380e01007387 */ /* 0x0003e80000100a00 */
[----:B0-----:R-:W2:Y:S04]  /*11b20*/  LDL.LU R12, [R1+0x10] ;  /* 0x00001000010c7983 */ /* 0x001ea80000300800 */
[----:B------:R-:W2:Y:S04]  /*11b30*/  LDL.LU R13, [R1+0x14] ;  /* 0x00001400010d7983 */ /* 0x000ea80000300800 */
[----:B-1----:R-:W2:Y:S01]  /*11b40*/  LDL.LU R14, [R1+0x18] ;  /* 0x00001800010e7983 */ /* 0x002ea20000300800 */
[----:B---3--:R-:W-:-:S03]  /*11b50*/  IMAD.MOV.U32 R15, RZ, RZ, R29 ;  /* 0x000000ffff0f7224 */ /* 0x008fc600078e001d */
[----:B------:R-:W3:Y:S04]  /*11b60*/  LDL.LU R29, [R1+0x848] ;  /* 0x00084800011d7983 */ /* 0x000ee80000300800 */
[----:B--2---:R-:W-:Y:S04]  /*11b70*/  STL.64 [R1+0x930], R14 ;  /* 0x0009300e01007387 */ /* 0x004fe80000100a00 */
[----:B------:R0:W-:Y:S04]  /*11b80*/  STL.64 [R1+0x928], R12 ;  /* 0x0009280c01007387 */ /* 0x0001e80000100a00 */
[----:B0-----:R-:W2:Y:S04]  /*11b90*/  LDL.LU R12, [R1+0x20] ;  /* 0x00002000010c7983 */ /* 0x001ea80000300800 */
[----:B--2---:R0:W-:Y:S04]  /*11ba0*/  STL [R1+0x938], R12 ;  /* 0x0009380c01007387 */ /* 0x0041e80000100800 */
[----:B0-----:R-:W2:Y:S04]  /*11bb0*/  LDL.LU R12, [R1+0x868] ;  /* 0x00086800010c7983 */ /* 0x001ea80000300800 */
[----:B--2---:R0:W-:Y:S04]  /*11bc0*/  STL [R1+0x93c], R12 ;  /* 0x00093c0c01007387 */ /* 0x0041e80000100800 */
[----:B0-----:R-:W2:Y:S04]  /*11bd0*/  LDL.LU R12, [R1+0x860] ;  /* 0x00086000010c7983 */ /* 0x001ea80000300800 */
[----:B--2---:R0:W-:Y:S04]  /*11be0*/  STL [R1+0x940], R12 ;  /* 0x0009400c01007387 */ /* 0x0041e80000100800 */
[----:B0-----:R-:W2:Y:S01]  /*11bf0*/  LDL.LU R12, [R1+0x858] ;  /* 0x00085800010c7983 */ /* 0x001ea20000300800 */
[----:B----4-:R-:W-:-:S03]  /*11c00*/  IMAD.MOV.U32 R15, RZ, RZ, R0 ;  /* 0x000000ffff0f7224 */ /* 0x010fc600078e0000 */
[----:B--2---:R0:W-:Y:S04]  /*11c10*/  STL [R1+0x944], R12 ;  /* 0x0009440c01007387 */ /* 0x0041e80000100800 */
[----:B0-----:R-:W2:Y:S04]  /*11c20*/  LDL.LU R12, [R1+0x850] ;  /* 0x00085000010c7983 */ /* 0x001ea80000300800 */
[----:B------:R-:W2:Y:S04]  /*11c30*/  LDL.LU R13, [R1+0x24] ;  /* 0x00002400010d7983 */ /* 0x000ea80000300800 */
[----:B------:R-:W4:Y:S04]  /*11c40*/  LDL.LU R14, [R1+0x28] ;  /* 0x00002800010e7983 */ /* 0x000f280000300800 */
        /* <DEDUP_REMOVED lines=11> */
[----:B----4-:R-:W-:Y:S04]  /*11d00*/  STL.64 [R1+0x950], R14 ;  /* 0x0009500e01007387 */ /* 0x010fe80000100a00 */
[----:B------:R0:W-:Y:S04]  /*11d10*/  STL.64 [R1+0x948], R12 ;  /* 0x0009480c01007387 */ /* 0x0001e80000100a00 */
[----:B0-----:R-:W4:Y:S04]  /*11d20*/  LDL.LU R12, [R1+0x50] ;  /* 0x00005000010c7983 */ /* 0x001f280000300800 */
[----:B------:R-:W4:Y:S04]  /*11d30*/  LDL.LU R13, [R1+0x54] ;  /* 0x00005400010d7983 */ /* 0x000f280000300800 */
[----:B------:R-:W3:Y:S04]  /*11d40*/  LDL.LU R14, [R1+0x58] ;  /* 0x00005800010e7983 */ /* 0x000ee80000300800 */
[----:B------:R-:W3:Y:S01]  /*11d50*/  LDL.LU R15, [R1+0x5c] ;  /* 0x00005c00010f7983 */ /* 0x000ee20000300800 */
[----:B------:R-:W-:-:S02]  /*11d60*/  IMAD R10, R21, 0x100, R20 ;  /* 0x00000100150a7824 */ /* 0x000fc400078e0214 */
[----:B------:R-:W-:Y:S01]  /*11d70*/  IMAD R11, R23, 0x100, R22 ;  /* 0x00000100170b7824 */ /* 0x000fe200078e0216 */
[----:B--2---:R-:W-:Y:S01]  /*11d80*/  HMMA.16816.F32 R16, R16, R8, R4 ;  /* 0x000000081010723c */ /* 0x004fe20000001804 */
[----:B---3--:R-:W-:Y:S04]  /*11d90*/  STL.64 [R1+0x960], R14 ;  /* 0x0009600e01007387 */ /* 0x008fe80000100a00 */
[----:B----4-:R0:W-:Y:S04]  /*11da0*/  STL.64 [R1+0x958], R12 ;  /* 0x0009580c01007387 */ /* 0x0101e80000100a00 */
[----:B0-----:R-:W2:Y:S01]  /*11db0*/  LDL.LU R12, [R1+0x60] ;  /* 0x00006000010c7983 */ /* 0x001ea20000300800 */
[----:B------:R-:W-:-:S03]  /*11dc0*/  IMAD.MOV.U32 R13, RZ, RZ, R0 ;  /* 0x000000ffff0d7224 */ /* 0x000fc600078e0000 */
[----:B------:R-:W3:Y:S04]  /*11dd0*/  LDL.LU R0, [R1+0x988] ;  /* 0x0009880001007983 */ /* 0x000ee80000300800 */
[----:B------:R-:W2:Y:S04]  /*11de0*/  LDL.LU R14, [R1+0x68] ;  /* 0x00006800010e7983 */ /* 0x000ea80000300800 */
[----:B------:R-:W2:Y:S04]  /*11df0*/  LDL.LU R15, [R1+0x6c] ;  /* 0x00006c00010f7983 */ /* 0x000ea80000300800 */
[----:B------:R-:W4:Y:S04]  /*11e00*/  LDL.LU R20, [R1] ;  /* 0x0000000001147983 */ /* 0x000f280000300800 */
[----:B------:R-:W4:Y:S04]  /*11e10*/  LDL.LU R21, [R1+0x4] ;  /* 0x0000040001157983 */ /* 0x000f280000300800 */
[----:B------:R-:W4:Y:S04]  /*11e20*/  LDL.LU R22, [R1+0x8] ;  /* 0x0000080001167983 */ /* 0x000f280000300800 */
[----:B------:R-:W2:Y:S04]  /*11e30*/  LDL.LU.64 R6, [R1+0x980] ;  /* 0x0009800001067983 */ /* 0x000ea80000300a00 */
[----:B------:R-:W2:Y:S01]  /*11e40*/  LDL.LU.64 R4, [R1+0x978] ;  /* 0x0009780001047983 */ /* 0x000ea20000300a00 */
[----:B------:R-:W-:-:S03]  /*11e50*/  IMAD R24, R27, 0x100, R26 ;  /* 0x000001001b187824 */ /* 0x000fc600078e021a */
[----:B------:R-:W4:Y:S04]  /*11e60*/  LDL.LU R26, [R1+0x724] ;  /* 0x00072400011a7983 */ /* 0x000f280000300800 */
[----:B------:R-:W4:Y:S04]  /*11e70*/  LDL.LU R27, [R1+0x254] ;  /* 0x00025400011b7983 */ /* 0x000f280000300800 */
[----:B------:R0:W-:Y:S04]  /*11e80*/  STL.64 [R1+0xa0], R16 ;  /* 0x0000a01001007387 */ /* 0x0001e80000100a00 */
[----:B------:R1:W-:Y:S01]  /*11e90*/  STL.64 [R1+0xa8], R18 ;  /* 0x0000a81201007387 */ /* 0x0003e20000100a00 */
[----:B0-----:R-:W-:-:S02]  /*11ea0*/  F2FP.F16.E4M3.UNPACK_B R16, R10 ;  /* 0x0000000aff10723e */ /* 0x001fc400020006ff */
[----:B------:R-:W-:Y:S02]  /*11eb0*/  F2FP.F16.E4M3.UNPACK_B R17, R11 ;  /* 0x0000000bff11723e */ /* 0x000fe400020006ff */
[----:B-1----:R-:W-:Y:S01]  /*11ec0*/  F2FP.F16.E4M3.UNPACK_B R18, R24 ;  /* 0x00000018ff12723e */ /* 0x002fe200020006ff */
[----:B------:R-:W-:Y:S02]  /*11ed0*/  IMAD.MOV.U32 R23, RZ, RZ, R28 ;  /* 0x000000ffff177224 */ /* 0x000fe400078e001c */
[----:B------:R-:W4:Y:S01]  /*11ee0*/  LDL.LU R28, [R1+0x71c] ;  /* 0x00071c00011c7983 */ /* 0x000f220000300800 */
[----:B---3--:R-:W-:-:S03]  /*11ef0*/  IMAD R25, R0, 0x100, R29 ;  /* 0x0000010000197824 */ /* 0x008fc600078e021d */
[----:B------:R-:W3:Y:S02]  /*11f00*/  LDL.LU R29, [R1+0x25c] ;  /* 0x00025c00011d7983 */ /* 0x000ee40000300800 */
[----:B------:R-:W-:Y:S02]  /*11f10*/  F2FP.F16.E4M3.UNPACK_B R19, R25 ;  /* 0x00000019ff13723e */ /* 0x000fe400020006ff */
[----:B------:R-:W3:Y:S04]  /*11f20*/  LDL.LU R0, [R1+0x714] ;  /* 0x0007140001007983 */ /* 0x000ee80000300800 */
[----:B------:R-:W3:Y:S04]  /*11f30*/  LDL.LU R10, [R1+0x84c] ;  /* 0x00084c00010a7983 */ /* 0x000ee80000300800 */
[----:B------:R-:W3:Y:S04]  /*11f40*/  LDL.LU R11, [R1+0x854] ;  /* 0x00085400010b7983 */ /* 0x000ee80000300800 */
[----:B------:R-:W3:Y:S04]  /*11f50*/  LDL.LU R24, [R1+0x85c] ;  /* 0x00085c0001187983 */ /* 0x000ee80000300800 */
[----:B------:R-:W3:Y:S01]  /*11f60*/  LDL.LU R25, [R1+0x864] ;  /* 0x0008640001197983 */ /* 0x000ee20000300800 */
        /* <DEDUP_REMOVED lines=17> */
[----:B------:R-:W3:Y:S02]  /*12080*/  LDL.LU.64 R12, [R1+0x948] ;  /* 0x00094800010c7983 */ /* 0x000ee40000300a00 */
[----:B---3--:R-:W-:-:S02]  /*12090*/  IMAD R10, R10, 0x100, R12 ;  /* 0x000001000a0a7824 */ /* 0x008fc400078e020c */
[----:B------:R-:W3:Y:S02]  /*120a0*/  LDL.LU R12, [R1+0x944] ;  /* 0x00094400010c7983 */ /* 0x000ee40000300800 */
[----:B---3--:R-:W-:Y:S02]  /*120b0*/  IMAD R11, R11, 0x100, R12 ;  /* 0x000001000b0b7824 */ /* 0x008fe400078e020c */
[----:B------:R-:W3:Y:S02]  /*120c0*/  LDL.LU R12, [R1+0x940] ;  /* 0x00094000010c7983 */ /* 0x000ee40000300800 */
[----:B---3--:R-:W-:Y:S02]  /*120d0*/  IMAD R24, R24, 0x100, R12 ;  /* 0x0000010018187824 */ /* 0x008fe400078e020c */
[----:B------:R-:W3:Y:S02]  /*120e0*/  LDL.LU R12, [R1+0x93c] ;  /* 0x00093c00010c7983 */ /* 0x000ee40000300800 */
[----:B---3--:R-:W-:-:S02]  /*120f0*/  IMAD R25, R25, 0x100, R12 ;  /* 0x0000010019197824 */ /* 0x008fc400078e020c */
[----:B------:R-:W2:Y:S02]  /*12100*/  LDL.LU R12, [R1+0x938] ;  /* 0x00093800010c7983 */ /* 0x000ea40000300800 */
[----:B--2---:R-:W-:Y:S02]  /*12110*/  HMMA.16816.F32 R16, R16, R8, R12 ;  /* 0x000000081010723c */ /* 0x004fe4000000180c */
[----:B------:R-:W2:Y:S04]  /*12120*/  LDL.LU.64 R14, [R1+0x930] ;  /* 0x00093000010e7983 */ /* 0x000ea80000300a00 */
[----:B------:R-:W2:-:S13]  /*12130*/  LDL.LU.64 R12, [R1+0x928] ;  /* 0x00092800010c7983 */ /* 0x000e9a0000300a00 */
[----:B------:R0:W-:Y:S04]  /*12140*/  STL.64 [R1+0x1a0], R16 ;  /* 0x0001a01001007387 */ /* 0x0001e80000100a00 */
[----:B------:R1:W-:Y:S01]  /*12150*/  STL.64 [R1+0x1a8], R18 ;  /* 0x0001a81201007387 */ /* 0x0003e20000100a00 */
[----:B0-----:R-:W-:Y:S02]  /*12160*/  F2FP.F16.E4M3.UNPACK_B R16, R10 ;  /* 0x0000000aff10723e */ /* 0x001fe400020006ff */
[----:B------:R-:W-:Y:S01]  /*12170*/  F2FP.F16.E4M3.UNPACK_B R17, R11 ;  /* 0x0000000bff11723e */ /* 0x000fe200020006ff */
[----:B------:R-:W3:Y:S01]  /*12180*/  LDL.LU R10, [R1+0x72c] ;  /* 0x00072c00010a7983 */ /* 0x000ee20000300800 */
[----:B-1----:R-:W-:Y:S02]  /*12190*/  F2FP.F16.E4M3.UNPACK_B R18, R24 ;  /* 0x00000018ff12723e */ /* 0x002fe400020006ff */
[----:B------:R-:W-:Y:S01]  /*121a0*/  F2FP.F16.E4M3.UNPACK_B R19, R25 ;  /* 0x00000019ff13723e */ /* 0x000fe200020006ff */
[----:B------:R-:W3:Y:S04]  /*121b0*/  LDL.LU R11, [R1+0x734] ;  /* 0x00073400010b7983 */ /* 0x000ee80000300800 */
[----:B------:R-:W3:Y:S02]  /*121c0*/  LDL.LU R24, [R1+0x73c] ;  /* 0x00073c0001187983 */ /* 0x000ee40000300800 */
[C---:B----4-:R-:W-:Y:S02]  /*121d0*/  HMMA.16816.F32 R20, R16.reuse, R4, R20 ;  /* 0x000000041014723c */ /* 0x050fe40000001814 */
[----:B------:R-:W4:Y:S06]  /*121e0*/  LDL.LU R25, [R1+0x260] ;  /* 0x0002600001197983 */ /* 0x000f2c0000300800 */
[----:B--2---:R-:W-:-:S15]  /*121f0*/  HMMA.16816.F32 R12, R16, R2, R12 ;  /* 0x00000002100c723c */ /* 0x004fde000000180c */
[----:B------:R-:W-:-:S04]  /*12200*/  NOP ;  /* 0x0000000000007918 */ /* 0x000fc80000000000 */
[----:B------:R-:W-:Y:S04]  /*12210*/  STL.64 [R1+0xe0], R12 ;  /* 0x0000e00c01007387 */ /* 0x000fe80000100a00 */
[----:B------:R0:W-:Y:S04]  /*12220*/  STL.64 [R1+0xe8], R14 ;  /* 0x0000e80e01007387 */ /* 0x0001e80000100a00 */
[----:B0-----:R-:W2:Y:S04]  /*12230*/  LDL.LU.64 R14, [R1+0x920] ;  /* 0x00092000010e7983 */ /* 0x001ea80000300a00 */
[----:B------:R-:W2:Y:S04]  /*12240*/  LDL.LU.64 R12, [R1+0x918] ;  /* 0x00091800010c7983 */ /* 0x000ea80000300a00 */
[----:B------:R-:W2:Y:S04]  /*12250*/  LDL.LU R2, [R1+0x2d4] ;  /* 0x0002d40001027983 */ /* 0x000ea80000300800 */
[----:B------:R-:W2:Y:S04]  /*12260*/  LDL.LU R3, [R1+0x258] ;  /* 0x0002580001037983 */ /* 0x000ea80000300800 */
[----:B------:R-:W-:Y:S04]  /*12270*/  STL.64 [R1+0x80], R20 ;  /* 0x0000801401007387 */ /* 0x000fe80000100a00 */
[----:B------:R0:W-:Y:S04]  /*12280*/  STL.64 [R1+0x88], R22 ;  /* 0x0000881601007387 */ /* 0x0001e80000100a00 */
[----:B0-----:R-:W2:Y:S04]  /*12290*/  LDL.LU.64 R22, [R1+0x910] ;  /* 0x0009100001167983 */ /* 0x001ea80000300a00 */
[----:B------:R-:W2:Y:S01]  /*122a0*/  LDL.LU.64 R20, [R1+0x908] ;  /* 0x0009080001147983 */ /* 0x000ea20000300a00 */
[----:B----4-:R-:W-:-:S02]  /*122b0*/  IADD3 R25, P3, PT, R25, UR7, RZ ;  /* 0x0000000719197c10 */ /* 0x010fc4000ff7e0ff */
[----:B---3--:R-:W-:Y:S02]  /*122c0*/  IADD3 R24, P4, PT, R24, UR7, RZ ;  /* 0x0000000718187c10 */ /* 0x008fe4000ff9e0ff */
[----:B------:R-:W-:Y:S02]  /*122d0*/  IADD3 R11, P5, PT, R11, UR7, RZ ;  /* 0x000000070b0b7c10 */ /* 0x000fe4000ffbe0ff */
[----:B------:R-:W-:Y:S02]  /*122e0*/  IADD3 R10, P6, PT, R10, UR7, RZ ;  /* 0x000000070a0a7c10 */ /* 0x000fe4000ffde0ff */
[----:B------:R-:W-:Y:S01]  /*122f0*/  IADD3 R26, P1, PT, R26, UR7, RZ ;  /* 0x000000071a1a7c10 */ /* 0x000fe2000ff3e0ff */
[----:B--2---:R-:W-:Y:S01]  /*12300*/  VIADD R2, R2, 0x1 ;  /* 0x0000000102027836 */ /* 0x004fe20000000000 */
[----:B------:R-:W-:Y:S01]  /*12310*/  IADD3 R3, P2, PT, R3, UR7, RZ ;  /* 0x0000000703037c10 */ /* 0x000fe2000ff5e0ff */
[C---:B------:R-:W-:Y:S08]  /*12320*/  HMMA.16816.F32 R20, R16.reuse, R6, R20 ;  /* 0x000000061014723c */ /* 0x040ff00000001814 */
[----:B------:R-:W-:Y:S01]  /*12330*/  HMMA.16816.F32 R4, R16, R8, R12 ;  /* 0x000000081004723c */ /* 0x000fe2000000180c */
[----:B------:R-:W-:-:S10]  /*12340*/  IADD3.X R27, PT, PT, R27, UR11, RZ, P2, !PT ;  /* 0x0000000b1b1b7c10 */ /* 0x000fd400097fe4ff */
[----:B------:R-:W-:Y:S04]  /*12350*/  STL.64 [R1+0x70], R20 ;  /* 0x0000701401007387 */ /* 0x000fe80000100a00 */
[----:B------:R-:W-:Y:S04]  /*12360*/  STL.64 [R1+0x78], R22 ;  /* 0x0000781601007387 */ /* 0x000fe80000100a00 */
[----:B------:R-:W-:Y:S04]  /*12370*/  STL [R1+0x2d4], R2 ;  /* 0x0002d40201007387 */ /* 0x000fe80000100800 */
[----:B------:R-:W-:Y:S04]  /*12380*/  STL.64 [R1+0xd0], R4 ;  /* 0x0000d00401007387 */ /* 0x000fe80000100a00 */
[----:B------:R-:W-:Y:S04]  /*12390*/  STL.64 [R1+0xd8], R6 ;  /* 0x0000d80601007387 */ /* 0x000fe80000100a00 */
[----:B------:R-:W-:Y:S04]  /*123a0*/  STL [R1+0x258], R3 ;  /* 0x0002580301007387 */ /* 0x000fe80000100800 */
[----:B------:R-:W-:Y:S04]  /*123b0*/  STL [R1+0x260], R25 ;  /* 0x0002601901007387 */ /* 0x000fe80000100800 */
[----:B------:R-:W-:Y:S04]  /*123c0*/  STL [R1+0x73c], R24 ;  /* 0x00073c1801007387 */ /* 0x000fe80000100800 */
[----:B------:R-:W-:Y:S04]  /*123d0*/  STL [R1+0x734], R11 ;  /* 0x0007340b01007387 */ /* 0x000fe80000100800 */
[----:B------:R-:W-:Y:S04]  /*123e0*/  STL [R1+0x72c], R10 ;  /* 0x00072c0a01007387 */ /* 0x000fe80000100800 */
[----:B------:R-:W-:Y:S04]  /*123f0*/  STL [R1+0x724], R26 ;  /* 0x0007241a01007387 */ /* 0x000fe80000100800 */
[----:B------:R-:W-:Y:S04]  /*12400*/  STL [R1+0x254], R27 ;  /* 0x0002541b01007387 */ /* 0x000fe80000100800 */
[----:B------:R-:W2:Y:S01]  /*12410*/  LDL.LU R16, [R1+0x730] ;  /* 0x0007300001107983 */ /* 0x000ea20000300800 */
[----:B------:R-:W-:-:S02]  /*12420*/  IADD3 R28, P2, PT, R28, UR7, RZ ;  /* 0x000000071c1c7c10 */ /* 0x000fc4000ff5e0ff */
[----:B------:R-:W-:-:S03]  /*12430*/  IADD3.X R29, PT, PT, R29, UR11, RZ, P3, !PT ;  /* 0x0000000b1d1d7c10 */ /* 0x000fc60009ffe4ff */
[----:B------:R-:W-:Y:S04]  /*12440*/  STL [R1+0x71c], R28 ;  /* 0x00071c1c01007387 */ /* 0x000fe80000100800 */
[----:B--2---:R0:W-:Y:S04]  /*12450*/  STL [R1+0x900], R16 ;  /* 0x0009001001007387 */ /* 0x0041e80000100800 */
[----:B------:R-:W-:Y:S04]  /*12460*/  STL [R1+0x25c], R29 ;  /* 0x00025c1d01007387 */ /* 0x000fe80000100800 */
[----:B0-----:R-:W2:Y:S01]  /*12470*/  LDL.LU R16, [R1+0x70c] ;  /* 0x00070c0001107983 */ /* 0x001ea20000300800 */
[----:B------:R-:W-:-:S05]  /*12480*/  IADD3 R0, P3, PT, R0, UR7, RZ ;  /* 0x0000000700007c10 */ /* 0x000fca000ff7e0ff */
[----:B------:R-:W-:Y:S04]  /*12490*/  STL [R1+0x714], R0 ;  /* 0x0007140001007387 */ /* 0x000fe80000100800 */
[----:B--2---:R0:W-:Y:S04]  /*124a0*/  STL [R1+0x904], R16 ;  /* 0x0009041001007387 */ /* 0x0041e80000100800 */
[----:B0-----:R-:W2:Y:S04]  /*124b0*/  LDL.LU R16, [R1+0x738] ;  /* 0x0007380001107983 */ /* 0x001ea80000300800 */
[----:B------:R-:W3:Y:S04]  /*124c0*/  LDL.LU R17, [R1+0x704] ;  /* 0x0007040001117983 */ /* 0x000ee80000300800 */
[----:B------:R-:W4:Y:S04]  /*124d0*/  LDL.LU R18, [R1+0x728] ;  /* 0x0007280001127983 */ /* 0x000f280000300800 */
        /* <DEDUP_REMOVED lines=10> */
[----:B------:R-:W3:Y:S01]  /*12580*/  LDL.LU R21, [R1+0x6d4] ;  /* 0x0006d40001157983 */ /* 0x000ee20000300800 */
[----:B------:R-:W-:-:S03]  /*12590*/  ISETP.NE.U32.AND P0, PT, R2, UR6, PT ;  /* 0x0000000602007c0c */ /* 0x000fc6000bf05070 */
        /* <DEDUP_REMOVED lines=15> */
[----:B--2---:R-:W-:-:S05]  /*12690*/  IADD3.X R16, PT, PT, R16, UR11, RZ, P4, !PT ;  /* 0x0000000b10107c10 */ /* 0x004fca000a7fe4ff */
[----:B------:R0:W-:Y:S04]  /*126a0*/  STL [R1+0x738], R16 ;  /* 0x0007381001007387 */ /* 0x0001e80000100800 */
[----:B0-----:R-:W2:Y:S02]  /*126b0*/  LDL.LU R16, [R1+0x904] ;  /* 0x0009040001107983 */ /* 0x001ea40000300800 */
[----:B--2---:R-:W-:-:S05]  /*126c0*/  IADD3 R16, P4, PT, R16, UR7, RZ ;  /* 0x0000000710107c10 */ /* 0x004fca000ff9e0ff */
[----:B------:R0:W-:Y:S04]  /*126d0*/  STL [R1+0x70c], R16 ;  /* 0x00070c1001007387 */ /* 0x0001e80000100800 */
[----:B0-----:R-:W2:Y:S01]  /*126e0*/  LDL.LU R16, [R1+0x900] ;  /* 0x0009000001107983 */ /* 0x001ea20000300800 */
[----:B----4-:R-:W-:Y:S02]  /*126f0*/  IADD3.X R18, PT, PT, R18, UR11, RZ, P6, !PT ;  /* 0x0000000b12127c10 */ /* 0x010fe4000b7fe4ff */
[----:B---3--:R-:W-:Y:S02]  /*12700*/  IADD3 R19, P6, PT, R19, UR7, RZ ;  /* 0x0000000713137c10 */ /* 0x008fe4000ffde0ff */
[----:B------:R-:W-:Y:S02]  /*12710*/  IADD3.X R8, PT, PT, R8, UR11, RZ, P1, !PT ;  /* 0x0000000b08087c10 */ /* 0x000fe40008ffe4ff */
[----:B------:R-:W-:-:S02]  /*12720*/  IADD3 R9, P1, PT, R9, UR7, RZ ;  /* 0x0000000709097c10 */ /* 0x000fc4000ff3e0ff */
[----:B------:R-:W-:Y:S02]  /*12730*/  IADD3.X R12, PT, PT, R12, UR11, RZ, P2, !PT ;  /* 0x0000000b0c0c7c10 */ /* 0x000fe400097fe4ff */
[----:B------:R-:W-:Y:S02]  /*12740*/  IADD3 R13, P2, PT, R13, UR7, RZ ;  /* 0x000000070d0d7c10 */ /* 0x000fe4000ff5e0ff */
[----:B------:R-:W-:Y:S02]  /*12750*/  IADD3.X R14, PT, PT, R14, UR11, RZ, P3, !PT ;  /* 0x0000000b0e0e7c10 */ /* 0x000fe40009ffe4ff */
[----:B------:R-:W-:Y:S02]  /*12760*/  IADD3 R15, P3, PT, R15, UR7, RZ ;  /* 0x000000070f0f7c10 */ /* 0x000fe4000ff7e0ff */
        /* <DEDUP_REMOVED lines=12> */
[----:B--2---:R-:W-:Y:S02]  /*12830*/  IADD3.X R16, PT, PT, R16, UR11, RZ, P5, !PT ;  /* 0x0000000b10107c10 */ /* 0x004fe4000affe4ff */
[----:B------:R-:W-:-:S03]  /*12840*/  IADD3 R17, P5, PT, R17, UR7, RZ ;  /* 0x0000000711117c10 */ /* 0x000fc6000ffbe0ff */
[----:B------:R0:W-:Y:S04]  /*12850*/  STL [R1+0x730], R16 ;  /* 0x0007301001007387 */ /* 0x0001e80000100800 */
[----:B------:R-:W-:Y:S04]  /*12860*/  STL [R1+0x704], R17 ;  /* 0x0007041101007387 */ /* 0x000fe80000100800 */
[----:B------:R-:W-:Y:S04]  /*12870*/  STL [R1+0x728], R18 ;  /* 0x0007281201007387 */ /* 0x000fe80000100800 */
[----:B------:R-:W-:Y:S01]  /*12880*/  STL [R1+0x6fc], R19 ;  /* 0x0006fc1301007387 */ /* 0x000fe20000100800 */
[----:B------:R-:W-:-:S03]  /*12890*/  IADD3.X R20, PT, PT, R20, UR11, RZ, P5, !PT ;  /* 0x0000000b14147c10 */ /* 0x000fc6000affe4ff */
[----:B------:R-:W-:Y:S01]  /*128a0*/  STL [R1+0x720], R8 ;  /* 0x0007200801007387 */ /* 0x000fe20000100800 */
[----:B------:R-:W-:-:S03]  /*128b0*/  IADD3 R21, P5, PT, R21, UR7, RZ ;  /* 0x0000000715157c10 */ /* 0x000fc6000ffbe0ff */
        /* <DEDUP_REMOVED lines=23> */
[----:B0-----:R-:W2:Y:S01]  /*12a30*/  LDL.LU R16, [R1+0x68c] ;  /* 0x00068c0001107983 */ /* 0x001ea20000300800 */
[----:B------:R-:W-:-:S02]  /*12a40*/  IADD3.X R28, PT, PT, R28, UR11, RZ, P6, !PT ;  /* 0x0000000b1c1c7c10 */ /* 0x000fc4000b7fe4ff */
[----:B------:R-:W-:-:S03]  /*12a50*/  IADD3 R29, P6, PT, R29, UR7, RZ ;  /* 0x000000071d1d7c10 */ /* 0x000fc6000ffde0ff */
[----:B------:R-:W-:Y:S04]  /*12a60*/  STL [R1+0x6c8], R28 ;  /* 0x0006c81c01007387 */ /* 0x000fe80000100800 */
[----:B--2---:R0:W-:Y:S04]  /*12a70*/  STL [R1+0x8f8], R16 ;  /* 0x0008f81001007387 */ /* 0x0041e80000100800 */
[----:B------:R-:W-:Y:S04]  /*12a80*/  STL [R1+0x69c], R29 ;  /* 0x00069c1d01007387 */ /* 0x000fe80000100800 */
[----:B0-----:R-:W2:Y:S01]  /*12a90*/  LDL.LU R16, [R1+0x6b8] ;  /* 0x0006b80001107983 */ /* 0x001ea20000300800 */
[----:B------:R-:W-:-:S05]  /*12aa0*/  IADD3.X R0, PT, PT, R0, UR11, RZ, P1, !PT ;  /* 0x0000000b00007c10 */ /* 0x000fca0008ffe4ff */
        /* <DEDUP_REMOVED lines=31> */
[----:B--2---:R-:W-:-:S05]  /*12ca0*/  IADD3 R16, P1, PT, R16, UR7, RZ ;  /* 0x0000000710107c10 */ /* 0x004fca000ff3e0ff */
[----:B------:R0:W-:Y:S04]  /*12cb0*/  STL [R1+0x694], R16 ;  /* 0x0006941001007387 */ /* 0x0001e80000100800 */
[----:B0-----:R-:W2:Y:S02]  /*12cc0*/  LDL.LU R16, [R1+0x8fc] ;  /* 0x0008fc0001107983 */ /* 0x001ea40000300800 */
[----:B--2---:R-:W-:-:S05]  /*12cd0*/  IADD3.X R16, PT, PT, R16, UR11, RZ, P2, !PT ;  /* 0x0000000b10107c10 */ /* 0x004fca00097fe4ff */
[----:B------:R0:W-:Y:S04]  /*12ce0*/  STL [R1+0x6b8], R16 ;  /* 0x0006b81001007387 */ /* 0x0001e80000100800 */
[----:B0-----:R-:W2:Y:S01]  /*12cf0*/  LDL.LU R16, [R1+0x8f8] ;  /* 0x0008f80001107983 */ /* 0x001ea20000300800 */
[----:B---3--:R-:W-:Y:S02]  /*12d00*/  IADD3.X R17, PT, PT, R17, UR11, RZ, P3, !PT ;  /* 0x0000000b11117c10 */ /* 0x008fe40009ffe4ff */
[----:B----4-:R-:W-:Y:S02]  /*12d10*/  IADD3 R18, P3, PT, R18, UR7, RZ ;  /* 0x0000000712127c10 */ /* 0x010fe4000ff7e0ff */
        /* <DEDUP_REMOVED lines=19> */
[----:B--2---:R-:W-:-:S05]  /*12e50*/  IADD3 R16, P2, PT, R16, UR7, RZ ;  /* 0x0000000710107c10 */ /* 0x004fca000ff5e0ff */
[----:B------:R0:W-:Y:S04]  /*12e60*/  STL [R1+0x68c], R16 ;  /* 0x00068c1001007387 */ /* 0x0001e80000100800 */
        /* <DEDUP_REMOVED lines=29> */
[----:B0-----:R-:W2:Y:S01]  /*13040*/  LDL.LU R16, [R1+0x638] ;  /* 0x0006380001107983 */ /* 0x001ea20000300800 */
        /* <DEDUP_REMOVED lines=647> */
[----:B------:R-:W-:-:S02]  /*158c0*/  IADD3.X R28, PT, PT, R28, UR12, RZ, P4, !PT ;  /* 0x0000000c1c1c7c10 */ /* 0x000fc4000a7fe4ff */
[----:B--2---:R-:W-:Y:S02]  /*158d0*/  IADD3.X R16, PT, PT, R16, UR11, RZ, P3, !PT ;  /* 0x0000000b10107c10 */ /* 0x004fe40009ffe4ff */
        /* <DEDUP_REMOVED lines=31> */
[----:B------:R0:W-:Y:S04]  /*15ad0*/  STL [R1+0x798], R0 ;  /* 0x0007980001007387 */ /* 0x0001e80000100800 */
[----:B------:R-:W-:Y:S04]  /*15ae0*/  STL [R1+0x7a0], R28 ;  /* 0x0007a01c01007387 */ /* 0x000fe80000100800 */
[----:B0-----:R-:W2:Y:S01]  /*15af0*/  LDL.LU R0, [R1+0x7f4] ;  /* 0x0007f40001007983 */ /* 0x001ea20000300800 */
[----:B------:R-:W-:-:S05]  /*15b00*/  IADD3 R29, P4, PT, R29, UR4, RZ ;  /* 0x000000041d1d7c10 */ /* 0x000fca000ff9e0ff */
[----:B------:R-:W-:Y:S04]  /*15b10*/  STL [R1+0x774], R29 ;  /* 0x0007741d01007387 */ /* 0x000fe80000100800 */
[----:B--2---:R0:W-:Y:S04]  /*15b20*/  STL [R1+0x8b8], R0 ;  /* 0x0008b80001007387 */ /* 0x0041e80000100800 */
[----:B0-----:R-:W2:Y:S04]  /*15b30*/  LDL.LU R0, [R1+0x790] ;  /* 0x0007900001007983 */ /* 0x001ea80000300800 */
        /* <DEDUP_REMOVED lines=58> */
[----:B------:R-:W-:Y:S02]  /*15ee0*/  IADD3.X R27, PT, PT, R27, UR12, RZ, P3, !PT ;  /* 0x0000000c1b1b7c10 */ /* 0x000fe40009ffe4ff */
[----:B------:R-:W-:Y:S02]  /*15ef0*/  IADD3.X R29, PT, PT, R29, UR12, RZ, P5, !PT ;  /* 0x0000000c1d1d7c10 */ /* 0x000fe4000affe4ff */
[----:B------:R-:W-:Y:S02]  /*15f00*/  IADD3.X R28, PT, PT, R28, UR12, RZ, P4, !PT ;  /* 0x0000000c1c1c7c10 */ /* 0x000fe4000a7fe4ff */
[----:B--2---:R-:W-:-:S05]  /*15f10*/  IADD3 R0, P6, PT, R0, UR4, RZ ;  /* 0x0000000400007c10 */ /* 0x004fca000ffde0ff */
[----:B------:R0:W-:Y:S01]  /*15f20*/  STL [R1+0x7f4], R0 ;  /* 0x0007f40001007387 */ /* 0x0001e20000100800 */
[----:B------:R-:W-:Y:S02]  /*15f30*/  IADD3.X R6, PT, PT, R6, UR12, RZ, P6, !PT ;  /* 0x0000000c06067c10 */ /* 0x000fe4000b7fe4ff */
[----:B------:R-:W-:Y:S01]  /*15f40*/  IADD3 R7, P6, PT, R7, UR4, RZ ;  /* 0x0000000407077c10 */ /* 0x000fe2000ffde0ff */
[----:B0-----:R0:W5:Y:S04]  /*15f50*/  LDL.LU R0, [R1+0x8b4] ;  /* 0x0008b40001007983 */ /* 0x0011680000300800 */
[----:B------:R0:W-:Y:S04]  /*15f60*/  STL [R1+0x788], R16 ;  /* 0x0007881001007387 */ /* 0x0001e80000100800 */
        /* <DEDUP_REMOVED lines=16> */
[----:B------:R0:W-:Y:S01]  /*16070*/  STL [R1+0x830], R5 ;  /* 0x0008300501007387 */ /* 0x0001e20000100800 */
[----:B------:R-:W-:-:S03]  /*16080*/  IADD3.X R11, PT, PT, R11, UR12, RZ, P6, !PT ;  /* 0x0000000c0b0b7c10 */ /* 0x000fc6000b7fe4ff */
        /* <DEDUP_REMOVED lines=10> */
[----:B------:R-:W-:Y:S05]  /*16130*/  @P0 BRA `(.L_x_2) ;  /* 0xffffff0400a00947 */ /* 0x000fea000383ffff */
.L_x_1:
[----:B0-----:R-:W2:Y:S01]  /*16140*/  LDL.LU R13, [R1+0x40] ;  /* 0x00004000010d7983 */ /* 0x001ea20000300800 */
[----:B------:R-:W0:Y:S03]  /*16150*/  LDCU.128 UR12, c[0x0][0x390] ;  /* 0x00007200ff0c77ac */ /* 0x000e260008000c00 */
[----:B------:R-:W2:Y:S01]  /*16160*/  LDL.LU R12, [R1+0x44] ;  /* 0x00004400010c7983 */ /* 0x000ea20000300800 */
[----:B------:R-:W3:Y:S01]  /*16170*/  S2UR UR5, SR_CgaCtaId ;  /* 0x00000000000579c3 */ /* 0x000ee20000008800 */
[----:B------:R-:W-:Y:S01]  /*16180*/  UMOV UR4, 0x400 ;  /* 0x0000040000047882 */ /* 0x000fe20000000000 */
[----:B------:R-:W4:Y:S01]  /*16190*/  LDCU UR6, c[0x0][0x398] ;  /* 0x00007300ff0677ac */ /* 0x000f220008000800 */
[----:B------:R-:W3:Y:S01]  /*161a0*/  LDL.LU R11, [R1+0x48] ;  /* 0x00004800010b7983 */ /* 0x000ee20000300800 */
[----:B------:R-:W1:Y:S03]  /*161b0*/  LDCU UR7, c[0x0][0x398] ;  /* 0x00007300ff0777ac */ /* 0x000e660008000800 */
[----:B------:R-:W3:Y:S01]  /*161c0*/  LDL.LU R10, [R1+0x4c] ;  /* 0x00004c00010a7983 */ /* 0x000ee20000300800 */
[----:B------:R-:W0:Y:S03]  /*161d0*/  LDCU UR10, c[0x0][0x398] ;  /* 0x00007300ff0a77ac */ /* 0x000e260008000800 */
[----:B------:R-:W4:Y:S01]  /*161e0*/  LDL.LU R9, [R1+0xc0] ;  /* 0x0000c00001097983 */ /* 0x000f220000300800 */
[----:B------:R-:W0:Y:S03]  /*161f0*/  LDCU UR11, c[0x0][0x398] ;  /* 0x00007300ff0b77ac */ /* 0x000e260008000800 */
[----:B------:R-:W4:Y:S04]  /*16200*/  LDL.LU R8, [R1+0xc4] ;  /* 0x0000c40001087983 */ /* 0x000f280000300800 */
[----:B------:R-:W4:Y:S04]  /*16210*/  LDL.LU R7, [R1+0xc8] ;  /* 0x0000c80001077983 */ /* 0x000f280000300800 */
[----:B------:R-:W4:Y:S04]  /*16220*/  LDL.LU R6, [R1+0xcc] ;  /* 0x0000cc0001067983 */ /* 0x000f280000300800 */
[----:B------:R-:W4:Y:S04]  /*16230*/  LDL.LU R5, [R1+0x100] ;  /* 0x0001000001057983 */ /* 0x000f280000300800 */
[----:B------:R-:W4:Y:S04]  /*16240*/  LDL.LU R4, [R1+0x104] ;  /* 0x0001040001047983 */ /* 0x000f280000300800 */
[----:B------:R-:W4:Y:S04]  /*16250*/  LDL.LU R3, [R1+0x108] ;  /* 0x0001080001037983 */ /* 0x000f280000300800 */
[----:B------:R-:W4:Y:S01]  /*16260*/  LDL.LU R2, [R1+0x10c] ;  /* 0x00010c0001027983 */ /* 0x000f220000300800 */
[----:B------:R-:W-:Y:S01]  /*16270*/  BAR.SYNC.DEFER_BLOCKING 0x0 ;  /* 0x0000000000007b1d */ /* 0x000fe20000010000 */
[----:B--2---:R-:W-:-:S05]  /*16280*/  F2FP.SATFINITE.E4M3.F32.PACK_AB_MERGE_C R23, R12, R13, RZ ;  /* 0x0000000d0c17723e */ /* 0x004fca00048070ff */
[----:B------:R-:W-:Y:S01]  /*16290*/  STL [R1+0x8c0], R23 ;  /* 0x0008c01701007387 */ /* 0x000fe20000100800 */
[----:B---3--:R-:W-:-:S05]  /*162a0*/  F2FP.SATFINITE.E4M3.F32.PACK_AB_MERGE_C R20, R10, R11, RZ ;  /* 0x0000000b0a14723e */ /* 0x008fca00048070ff */
[----:B------:R-:W-:Y:S01]  /*162b0*/  STL [R1+0x8c4], R20 ;  /* 0x0008c41401007387 */ /* 0x000fe20000100800 */
[----:B----4-:R-:W-:-:S05]  /*162c0*/  F2FP.SATFINITE.E4M3.F32.PACK_AB_MERGE_C R22, R8, R9, RZ ;  /* 0x000000090816723e */ /* 0x010fca00048070ff */
[----:B------:R-:W-:Y:S01]  /*162d0*/  STL [R1+0x8c8], R22 ;  /* 0x0008c81601007387 */ /* 0x000fe20000100800 */
[----:B------:R-:W-:-:S05]  /*162e0*/  F2FP.SATFINITE.E4M3.F32.PACK_AB_MERGE_C R19, R6, R7, RZ ;  /* 0x000000070613723e */ /* 0x000fca00048070ff */
[----:B------:R-:W-:Y:S01]  /*162f0*/  STL [R1+0x8cc], R19 ;  /* 0x0008cc1301007387 */ /* 0x000fe20000100800 */
[----:B------:R-:W-:-:S05]  /*16300*/  F2FP.SATFINITE.E4M3.F32.PACK_AB_MERGE_C R28, R4, R5, RZ ;  /* 0x00000005041c723e */ /* 0x000fca00048070ff */
[----:B------:R-:W-:Y:S01]  /*16310*/  STL [R1+0x8d0], R28 ;  /* 0x0008d01c01007387 */ /* 0x000fe20000100800 */
[----:B------:R-:W-:-:S03]  /*16320*/  F2FP.SATFINITE.E4M3.F32.PACK_AB_MERGE_C R27, R2, R3, RZ ;  /* 0x00000003021b723e */ /* 0x000fc600048070ff */
[----:B------:R-:W2:Y:S04]  /*16330*/  LDL.LU R29, [R1+0xf8] ;  /* 0x0000f800011d7983 */ /* 0x000ea80000300800 */
[----:B--2---:R2:W-:Y:S04]  /*16340*/  STL [R1+0x924], R29 ;  /* 0x0009241d01007387 */ /* 0x0045e80000100800 */
[----:B--2---:R-:W2:Y:S04]  /*16350*/  LDL.LU R29, [R1+0xf4] ;  /* 0x0000f400011d7983 */ /* 0x004ea80000300800 */
[----:B------:R-:W3:Y:S04]  /*16360*/  LDL.LU R17, [R1+0xfc] ;  /* 0x0000fc0001117983 */ /* 0x000ee80000300800 */
[----:B---3--:R3:W-:Y:S04]  /*16370*/  STL [R1+0x928], R17 ;  /* 0x0009281101007387 */ /* 0x0087e80000100800 */
[----:B---3--:R-:W2:Y:S04]  /*16380*/  LDL.LU R17, [R1+0xf0] ;  /* 0x0000f00001117983 */ /* 0x008ea80000300800 */
[----:B------:R-:W3:Y:S04]  /*16390*/  LDL.LU R18, [R1+0x194] ;  /* 0x0001940001127983 */ /* 0x000ee80000300800 */
[----:B------:R-:W4:Y:S04]  /*163a0*/  LDL.LU R9, [R1+0x19c] ;  /* 0x00019c0001097983 */ /* 0x000f280000300800 */
[----:B----4-:R4:W-:Y:S04]  /*163b0*/  STL [R1+0x920], R9 ;  /* 0x0009200901007387 */ /* 0x0109e80000100800 */
[----:B----4-:R-:W3:Y:S04]  /*163c0*/  LDL.LU R9, [R1+0x190] ;  /* 0x0001900001097983 */ /* 0x010ee80000300800 */
[----:B------:R-:W4:Y:S04]  /*163d0*/  LDL.LU R21, [R1+0x144] ;  /* 0x0001440001157983 */ /* 0x000f280000300800 */
[----:B----4-:R4:W-:Y:S04]  /*163e0*/  STL [R1+0x91c], R21 ;  /* 0x00091c1501007387 */ /* 0x0109e80000100800 */
[----:B----4-:R-:W4:Y:S04]  /*163f0*/  LDL.LU R21, [R1+0x198] ;  /* 0x0001980001157983 */ /* 0x010f280000300800 */
[----:B------:R-:W2:Y:S04]  /*16400*/  LDL.LU R5, [R1+0x14c] ;  /* 0x00014c0001057983 */ /* 0x000ea80000300800 */
[----:B--2---:R2:W-:Y:S04]  /*16410*/  STL [R1+0x918], R5 ;  /* 0x0009180501007387 */ /* 0x0045e80000100800 */
[----:B--2---:R-:W2:Y:S04]  /*16420*/  LDL.LU R5, [R1+0x140] ;  /* 0x0001400001057983 */ /* 0x004ea80000300800 */
[----:B------:R-:W2:Y:S04]  /*16430*/  LDL.LU R3, [R1+0x124] ;  /* 0x0001240001037983 */ /* 0x000ea80000300800 */
[----:B--2---:R2:W-:Y:S04]  /*16440*/  STL [R1+0x8f4], R3 ;  /* 0x0008f40301007387 */ /* 0x0045e80000100800 */
[----:B--2---:R-:W2:Y:S04]  /*16450*/  LDL.LU R3, [R1+0xac] ;  /* 0x0000ac0001037983 */ /* 0x004ea80000300800 */
        /* <DEDUP_REMOVED lines=8> */
[----:B-1---5:R-:W2:Y:S04]  /*164e0*/  LDL.LU R0, [R1+0x128] ;  /* 0x0001280001007983 */ /* 0x022ea80000300800 */
[----:B--2---:R1:W-:Y:S04]  /*164f0*/  STL [R1+0x8f0], R0 ;  /* 0x0008f00001007387 */ /* 0x0043e80000100800 */
[----:B-1----:R-:W2:Y:S04]  /*16500*/  LDL.LU R0, [R1+0x120] ;  /* 0x0001200001007983 */ /* 0x002ea80000300800 */
        /* <DEDUP_REMOVED lines=8> */
[----:B------:R-:W2:Y:S04]  /*16590*/  LDL.LU R26, [R1+0x12c] ;  /* 0x00012c00011a7983 */ /* 0x000ea80000300800 */
[----:B------:R-:W2:Y:S04]  /*165a0*/  LDL.LU R2, [R1+0xb4] ;  /* 0x0000b40001027983 */ /* 0x000ea80000300800 */
[----:B------:R-:W2:Y:S04]  /*165b0*/  LDL.LU R4, [R1+0xbc] ;  /* 0x0000bc0001047983 */ /* 0x000ea80000300800 */
[----:B--2---:R1:W-:Y:S04]  /*165c0*/  STL [R1+0x8ec], R4 ;  /* 0x0008ec0401007387 */ /* 0x0043e80000100800 */
[----:B-1----:R-:W2:Y:S04]  /*165d0*/  LDL.LU R4, [R1+0xb0] ;  /* 0x0000b00001047983 */ /* 0x002ea80000300800 */
        /* <DEDUP_REMOVED lines=9> */
[----:B------:R1:W-:Y:S04]  /*16670*/  STL [R1+0x8d4], R27 ;  /* 0x0008d41b01007387 */ /* 0x0003e80000100800 */
[----:B-1----:R-:W2:Y:S04]  /*16680*/  LDL.LU R27, [R1+0x1ac] ;  /* 0x0001ac00011b7983 */ /* 0x002ea80000300800 */
[----:B--2---:R1:W-:Y:S04]  /*16690*/  STL [R1+0x8dc], R27 ;  /* 0x0008dc1b01007387 */ /* 0x0043e80000100800 */
[----:B-1----:R-:W2:Y:S04]  /*166a0*/  LDL.LU R27, [R1+0x1a0] ;  /* 0x0001a000011b7983 */ /* 0x002ea80000300800 */
[----:B------:R-:W2:Y:S01]  /*166b0*/  LDL.LU R28, [R1+0xe0] ;  /* 0x0000e000011c7983 */ /* 0x000ea20000300800 */
[----:B------:R-:W-:-:S03]  /*166c0*/  F2FP.SATFINITE.E4M3.F32.PACK_AB_MERGE_C R29, R29, R17, RZ ;  /* 0x000000111d1d723e */ /* 0x000fc600048070ff */
[----:B--2---:R1:W-:Y:S04]  /*166d0*/  STL [R1+0x8d8], R28 ;  /* 0x0008d81c01007387 */ /* 0x0043e80000100800 */
[----:B-1----:R-:W2:Y:S04]  /*166e0*/  LDL.LU R28, [R1+0x1a8] ;  /* 0x0001a800011c7983 */ /* 0x002ea80000300800 */
        /* <DEDUP_REMOVED lines=14> */
[----:B------:R1:W-:Y:S04]  /*167d0*/  STL [R1+0x14], R29 ;  /* 0x0000141d01007387 */ /* 0x0003e80000100800 */
[----:B-1----:R-:W2:Y:S01]  /*167e0*/  LDL.LU R29, [R1+0x924] ;  /* 0x00092400011d7983 */ /* 0x002ea20000300800 */
[----:B---3--:R-:W-:-:S02]  /*167f0*/  F2FP.SATFINITE.E4M3.F32.PACK_AB_MERGE_C R18, R18, R9, RZ ;  /* 0x000000091212723e */ /* 0x008fc400048070ff */
[----:B--2---:R-:W-:Y:S02]  /*16800*/  F2FP.SATFINITE.E4M3.F32.PACK_AB_MERGE_C R17, R17, R29, RZ ;  /* 0x0000001d1111723e */ /* 0x004fe400048070ff */
[----:B------:R-:W2:Y:S04]  /*16810*/  LDL.LU R29, [R1+0xd8] ;  /* 0x0000d800011d7983 */ /* 0x000ea80000300800 */
[----:B------:R1:W-:Y:S04]  /*16820*/  STL [R1+0x24], R17 ;  /* 0x0000241101007387 */ /* 0x0003e80000100800 */
[----:B-1----:R-:W2:Y:S04]  /*16830*/  LDL.LU R17, [R1+0xdc] ;  /* 0x0000dc0001117983 */ /* 0x002ea80000300800 */
[----:B------:R-:W4:Y:S02]  /*16840*/  LDL.LU R9, [R1+0x920] ;  /* 0x0009200001097983 */ /* 0x000f240000300800 */
[----:B----4-:R-:W-:-:S02]  /*16850*/  F2FP.SATFINITE.E4M3.F32.PACK_AB_MERGE_C R9, R9, R21, RZ ;  /* 0x000000150909723e */ /* 0x010fc400048070ff */
[----:B------:R-:W3:Y:S02]  /*16860*/  LDL.LU R21, [R1+0x91c] ;  /* 0x00091c0001157983 */ /* 0x000ee40000300800 */
[----:B---3--:R-:W-:Y:S02]  /*16870*/  F2FP.SATFINITE.E4M3.F32.PACK_AB_MERGE_C R21, R21, R5, RZ ;  /* 0x000000051515723e */ /* 0x008fe400048070ff */
[----:B------:R-:W3:Y:S02]  /*16880*/  LDL.LU R5, [R1+0x918] ;  /* 0x0009180001057983 */ /* 0x000ee40000300800 */
[----:B---3--:R-:W-:Y:S02]  /*16890*/  F2FP.SATFINITE.E4M3.F32.PACK_AB_MERGE_C R5, R5, R3, RZ ;  /* 0x000000030505723e */ /* 0x008fe400048070ff */
[----:B------:R-:W3:Y:S02]  /*168a0*/  LDL.LU R3, [R1+0x914] ;  /* 0x0009140001037983 */ /* 0x000ee40000300800 */
[----:B---3--:R-:W-:-:S02]  /*168b0*/  F2FP.SATFINITE.E4M3.F32.PACK_AB_MERGE_C R3, R3, R0, RZ ;  /* 0x000000000303723e */ /* 0x008fc400048070ff */
[----:B------:R-:W3:Y:S04]  /*168c0*/  LDL.LU R0, [R1+0x910] ;  /* 0x0009100001007983 */ /* 0x000ee80000300800 */
[----:B------:R1:W-:Y:S04]  /*168d0*/  STL [R1+0x8], R3 ;  /* 0x0000080301007387 */ /* 0x0003e80000100800 */
[----:B-1----:R-:W3:Y:S02]  /*168e0*/  LDL.LU R3, [R1+0x90c] ;  /* 0x00090c0001037983 */ /* 0x002ee40000300800 */
[----:B---3--:R-:W-:-:S02]  /*168f0*/  F2FP.SATFINITE.E4M3.F32.PACK_AB_MERGE_C R3, R3, R0, RZ ;  /* 0x000000000303723e */ /* 0x008fc400048070ff */
[----:B------:R-:W3:Y:S04]  /*16900*/  LDL.LU R0, [R1+0x908] ;  /* 0x0009080001007983 */ /* 0x000ee80000300800 */
[----:B------:R1:W-:Y:S04]  /*16910*/  STL [R1], R3 ;  /* 0x0000000301007387 */ /* 0x0003e80000100800 */
[----:B-1----:R-:W3:Y:S02]  /*16920*/  LDL.LU R3, [R1+0x904] ;  /* 0x0009040001037983 */ /* 0x002ee40000300800 */
[----:B---3--:R-:W-:-:S02]  /*16930*/  F2FP.SATFINITE.E4M3.F32.PACK_AB_MERGE_C R3, R3, R0, RZ ;  /* 0x000000000303723e */ /* 0x008fc400048070ff */
[----:B------:R-:W3:Y:S04]  /*16940*/  LDL.LU R0, [R1+0x900] ;  /* 0x0009000001007983 */ /* 0x000ee80000300800 */
[----:B------:R1:W-:Y:S04]  /*16950*/  STL [R1+0x20], R3 ;  /* 0x0000200301007387 */ /* 0x0003e80000100800 */
[----:B-1----:R-:W3:Y:S02]  /*16960*/  LDL.LU R3, [R1+0x8fc] ;  /* 0x0008fc0001037983 */ /* 0x002ee40000300800 */
[----:B---3--:R-:W-:-:S02]  /*16970*/  F2FP.SATFINITE.E4M3.F32.PACK_AB_MERGE_C R3, R3, R0, RZ ;  /* 0x000000000303723e */ /* 0x008fc400048070ff */
[----:B------:R-:W3:Y:S04]  /*16980*/  LDL.LU R0, [R1+0x8f8] ;  /* 0x0008f80001007983 */ /* 0x000ee80000300800 */
[----:B------:R1:W-:Y:S04]  /*16990*/  STL [R1+0x1c], R3 ;  /* 0x00001c0301007387 */ /* 0x0003e80000100800 */
[----:B-1----:R-:W3:Y:S02]  /*169a0*/  LDL.LU R3, [R1+0x8f4] ;  /* 0x0008f40001037983 */ /* 0x002ee40000300800 */
[----:B---3--:R-:W-:-:S02]  /*169b0*/  F2FP.SATFINITE.E4M3.F32.PACK_AB_MERGE_C R3, R3, R0, RZ ;  /* 0x000000000303723e */ /* 0x008fc400048070ff */
[----:B------:R-:W3:Y:S01]  /*169c0*/  LDL.LU R0, [R1+0x8f0] ;  /* 0x0008f00001007983 */ /* 0x000ee20000300800 */
[----:B------:R-:W-:Y:S02]  /*169d0*/  F2FP.SATFINITE.E4M3.F32.PACK_AB_MERGE_C R2, R2, R4, RZ ;  /* 0x000000040202723e */ /* 0x000fe400048070ff */
[----:B---3--:R-:W-:Y:S02]  /*169e0*/  F2FP.SATFINITE.E4M3.F32.PACK_AB_MERGE_C R0, R26, R0, RZ ;  /* 0x000000001a00723e */ /* 0x008fe400048070ff */
[----:B------:R-:W3:Y:S04]  /*169f0*/  LDL R26, [R1+0x2b0] ;  /* 0x0002b000011a7983 */ /* 0x000ee80000100800 */
[----:B------:R-:W4:Y:S02]  /*16a00*/  LDL.LU R4, [R1+0x8ec] ;  /* 0x0008ec0001047983 */ /* 0x000f240000300800 */
[----:B----4-:R-:W-:-:S02]  /*16a10*/  F2FP.SATFINITE.E4M3.F32.PACK_AB_MERGE_C R4, R4, R6, RZ ;  /* 0x000000060404723e */ /* 0x010fc400048070ff */
[----:B------:R-:W4:Y:S02]  /*16a20*/  LDL.LU R6, [R1+0x8e8] ;  /* 0x0008e80001067983 */ /* 0x000f240000300800 */
[----:B----4-:R-:W-:Y:S02]  /*16a30*/  F2FP.SATFINITE.E4M3.F32.PACK_AB_MERGE_C R6, R6, R7, RZ ;  /* 0x000000070606723e */ /* 0x010fe400048070ff */
[----:B------:R-:W4:Y:S02]  /*16a40*/  LDL.LU R7, [R1+0x8e4] ;  /* 0x0008e40001077983 */ /* 0x000f240000300800 */
[----:B----4-:R-:W-:Y:S02]  /*16a50*/  F2FP.SATFINITE.E4M3.F32.PACK_AB_MERGE_C R7, R7, R8, RZ ;  /* 0x000000080707723e */ /* 0x010fe400048070ff */
[----:B------:R-:W4:Y:S02]  /*16a60*/  LDL.LU R8, [R1+0x8e0] ;  /* 0x0008e00001087983 */ /* 0x000f240000300800 */
[----:B----4-:R-:W-:-:S02]  /*16a70*/  F2FP.SATFINITE.E4M3.F32.PACK_AB_MERGE_C R8, R8, R27, RZ ;  /* 0x0000001b0808723e */ /* 0x010fc400048070ff */
[----:B------:R-:W4:Y:S02]  /*16a80*/  LDL.LU R27, [R1+0x8dc] ;  /* 0x0008dc00011b7983 */ /* 0x000f240000300800 */
[----:B----4-:R-:W-:Y:S02]  /*16a90*/  F2FP.SATFINITE.E4M3.F32.PACK_AB_MERGE_C R27, R27, R28, RZ ;  /* 0x0000001c1b1b723e */ /* 0x010fe400048070ff */
[----:B------:R-:W4:Y:S01]  /*16aa0*/  LDL.LU R28, [R1+0x8d8] ;  /* 0x0008d800011c7983 */ /* 0x000f220000300800 */
[----:B------:R-:W-:-:S03]  /*16ab0*/  F2FP.SATFINITE.E4M3.F32.PACK_AB_MERGE_C R12, R12, R19, RZ ;  /* 0x000000130c0c723e */ /* 0x000fc600048070ff */
[----:B------:R1:W-:Y:S01]  /*16ac0*/  STL [R1+0xc], R27 ;  /* 0x00000c1b01007387 */ /* 0x0003e20000100800 */
[----:B------:R-:W-:Y:S02]  /*16ad0*/  F2FP.SATFINITE.E4M3.F32.PACK_AB_MERGE_C R11, R11, R22, RZ ;  /* 0x000000160b0b723e */ /* 0x000fe400048070ff */
[----:B------:R-:W-:Y:S02]  /*16ae0*/  F2FP.SATFINITE.E4M3.F32.PACK_AB_MERGE_C R13, R13, R20, RZ ;  /* 0x000000140d0d723e */ /* 0x000fe400048070ff */
[----:B------:R-:W-:Y:S01]  /*16af0*/  F2FP.SATFINITE.E4M3.F32.PACK_AB_MERGE_C R14, R14, R23, RZ ;  /* 0x000000170e0e723e */ /* 0x000fe200048070ff */
[----:B-1----:R-:W2:Y:S01]  /*16b00*/  LDL.LU R27, [R1+0x8d4] ;  /* 0x0008d400011b7983 */ /* 0x002ea20000300800 */
[----:B----4-:R-:W-:-:S03]  /*16b10*/  F2FP.SATFINITE.E4M3.F32.PACK_AB_MERGE_C R10, R10, R28, RZ ;  /* 0x0000001c0a0a723e */ /* 0x010fc600048070ff */
[----:B------:R-:W4:Y:S04]  /*16b20*/  LDL.LU R28, [R1+0x8d0] ;  /* 0x0008d000011c7983 */ /* 0x000f280000300800 */
[----:B------:R-:W4:Y:S04]  /*16b30*/  LDL.LU R19, [R1+0x8cc] ;  /* 0x0008cc0001137983 */ /* 0x000f280000300800 */
[----:B------:R-:W4:Y:S04]  /*16b40*/  LDL.LU R22, [R1+0x8c8] ;  /* 0x0008c80001167983 */ /* 0x000f280000300800 */
[----:B------:R-:W4:Y:S04]  /*16b50*/  LDL.LU R20, [R1+0x8c4] ;  /* 0x0008c40001147983 */ /* 0x000f280000300800 */
[----:B------:R-:W4:Y:S01]  /*16b60*/  LDL.LU R23, [R1+0x8c0] ;  /* 0x0008c00001177983 */ /* 0x000f220000300800 */
[----:B------:R-:W-:Y:S01]  /*16b70*/  F2FP.SATFINITE.E4M3.F32.PACK_AB_MERGE_C R16, R16, R24, RZ ;  /* 0x000000181010723e */ /* 0x000fe200048070ff */
[C---:B---3--:R-:W-:Y:S01]  /*16b80*/  VIADD R24, R26.reuse, 0x1 ;  /* 0x000000011a187836 */ /* 0x048fe20000000000 */
[----:B------:R-:W-:Y:S01]  /*16b90*/  F2FP.SATFINITE.E4M3.F32.PACK_AB_MERGE_C R15, R15, R25, RZ ;  /* 0x000000190f0f723e */ /* 0x000fe200048070ff */
[----:B------:R-:W-:Y:S01]  /*16ba0*/  VIADD R25, R26, 0x2 ;  /* 0x000000021a197836 */ /* 0x000fe20000000000 */
[----:B------:R-:W-:Y:S01]  /*16bb0*/  LOP3.LUT R0, R0, 0xffff, RZ, 0xc0, !PT ;  /* 0x0000ffff00007812 */ /* 0x000fe200078ec0ff */
[----:B------:R-:W-:Y:S01]  /*16bc0*/  VIADD R26, R26, 0x3 ;  /* 0x000000031a1a7836 */ /* 0x000fe20000000000 */
[----:B0-----:R-:W-:Y:S01]  /*16bd0*/  ISETP.GE.AND P1, PT, R24, UR15, PT ;  /* 0x0000000f18007c0c */ /* 0x001fe2000bf26270 */
[----:B------:R0:W-:Y:S01]  /*16be0*/  STL [R1+0x8bc], R16 ;  /* 0x0008bc1001007387 */ /* 0x0001e20000100800 */
[----:B------:R-:W-:Y:S01]  /*16bf0*/  LOP3.LUT R24, R3, 0xffff, RZ, 0xc0, !PT ;  /* 0x0000ffff03187812 */ /* 0x000fe200078ec0ff */
[----:B------:R-:W-:Y:S01]  /*16c00*/  ULEA UR4, UR5, UR4, 0x18 ;  /* 0x0000000405047291 */ /* 0x000fe2000f8ec0ff */
[----:B------:R-:W-:Y:S01]  /*16c10*/  LOP3.LUT R18, R18, 0xffff, RZ, 0xc0, !PT ;  /* 0x0000ffff12127812 */ /* 0x000fe200078ec0ff */
[----:B------:R-:W1:Y:S01]  /*16c20*/  LDCU UR5, c[0x0][0x398] ;  /* 0x00007300ff0577ac */ /* 0x000e620008000800 */
[----:B------:R-:W-:-:S02]  /*16c30*/  LOP3.LUT R10, R10, 0xffff, RZ, 0xc0, !PT ;  /* 0x0000ffff0a0a7812 */ /* 0x000fc400078ec0ff */
[----:B--2---:R-:W-:Y:S02]  /*16c40*/  F2FP.SATFINITE.E4M3.F32.PACK_AB_MERGE_C R17, R17, R29, RZ ;  /* 0x0000001d1111723e */ /* 0x004fe400048070ff */
[----:B------:R-:W-:Y:S02]  /*16c50*/  ISETP.GE.AND P2, PT, R26, UR15, PT ;  /* 0x0000000f1a007c0c */ /* 0x000fe4000bf46270 */
[--C-:B------:R-:W-:Y:S02]  /*16c60*/  PRMT R26, R18, 0x3340, R10.reuse ;  /* 0x00003340121a7816 */ /* 0x100fe4000000000a */
[----:B------:R-:W-:Y:S02]  /*16c70*/  ISETP.GE.AND P3, PT, R25, UR15, PT ;  /* 0x0000000f19007c0c */ /* 0x000fe4000bf66270 */
[----:B------:R-:W-:-:S04]  /*16c80*/  SHF.R.U32.HI R10, RZ, 0x8, R10 ;  /* 0x00000008ff0a7819 */ /* 0x000fc8000001160a */
[----:B------:R-:W-:Y:S02]  /*16c90*/  LOP3.LUT R10, R10, 0xffff, RZ, 0xc0, !PT ;  /* 0x0000ffff0a0a7812 */ /* 0x000fe400078ec0ff */
[----:B----4-:R-:W-:Y:S02]  /*16ca0*/  LOP3.LUT R20, R20, 0xffff, RZ, 0xc0, !PT ;  /* 0x0000ffff14147812 */ /* 0x010fe400078ec0ff */
[----:B------:R-:W-:Y:S02]  /*16cb0*/  LOP3.LUT R23, R23, 0xffff, RZ, 0xc0, !PT ;  /* 0x0000ffff17177812 */ /* 0x000fe400078ec0ff */
[----:B------:R-:W-:Y:S02]  /*16cc0*/  PRMT R29, R20, 0x3340, R0 ;  /* 0x00003340141d7816 */ /* 0x000fe40000000000 */
[----:B------:R-:W-:Y:S02]  /*16cd0*/  SHF.R.U32.HI R3, RZ, 0x8, R23 ;  /* 0x00000008ff037819 */ /* 0x000fe40000011617 */
[----:B0-----:R-:W-:-:S02]  /*16ce0*/  PRMT R16, R23, 0x3340, R24 ;  /* 0x0000334017107816 */ /* 0x001fc40000000018 */
[----:B------:R-:W-:Y:S02]  /*16cf0*/  SHF.R.U32.HI R23, RZ, 0x8, R20 ;  /* 0x00000008ff177819 */ /* 0x000fe40000011614 */
[----:B------:R-:W-:Y:S02]  /*16d00*/  SHF.R.U32.HI R20, RZ, 0x8, R0 ;  /* 0x00000008ff147819 */ /* 0x000fe40000011600 */
[----:B------:R-:W-:Y:S02]  /*16d10*/  SHF.R.U32.HI R0, RZ, 0x8, R18 ;  /* 0x00000008ff007819 */ /* 0x000fe40000011612 */
[----:B------:R-:W0:Y:S01]  /*16d20*/  S2R R18, SR_TID.X ;  /* 0x0000000000127919 */ /* 0x000e220000002100 */
[----:B------:R-:W-:Y:S02]  /*16d30*/  SHF.R.U32.HI R24, RZ, 0x8, R24 ;  /* 0x00000008ff187819 */ /* 0x000fe40000011618 */
[----:B------:R-:W-:Y:S02]  /*16d40*/  LOP3.LUT R3, R3, 0xffff, RZ, 0xc0, !PT ;  /* 0x0000ffff03037812 */ /* 0x000fe400078ec0ff */
[----:B------:R-:W-:Y:S01]  /*16d50*/  LOP3.LUT R24, R24, 0xffff, RZ, 0xc0, !PT ;  /* 0x0000ffff18187812 */ /* 0x000fe200078ec0ff */
[----:B0-----:R-:W-:Y:S01]  /*16d60*/  IMAD.SHL.U32 R25, R18, 0x20, RZ ;  /* 0x0000002012197824 */ /* 0x001fe200078e00ff */
[----:B------:R-:W-:-:S02]  /*16d70*/  LOP3.LUT R18, R23, 0xffff, RZ, 0xc0, !PT ;  /* 0x0000ffff17127812 */ /* 0x000fc400078ec0ff */
[----:B------:R-:W-:Y:S02]  /*16d80*/  LOP3.LUT R23, R20, 0xffff, RZ, 0xc0, !PT ;  /* 0x0000ffff14177812 */ /* 0x000fe400078ec0ff */
[----:B------:R-:W-:Y:S02]  /*16d90*/  LOP3.LUT R20, R25, 0x200, RZ, 0xc0, !PT ;  /* 0x0000020019147812 */ /* 0x000fe400078ec0ff */
[----:B------:R-:W-:Y:S02]  /*16da0*/  LOP3.LUT R25, R0, 0xffff, RZ, 0xc0, !PT ;  /* 0x0000ffff00197812 */ /* 0x000fe400078ec0ff */
[----:B------:R-:W0:Y:S02]  /*16db0*/  S2R R0, SR_TID.X ;  /* 0x0000000000007919 */ /* 0x000e240000002100 */
[----:B0-----:R-:W-:-:S05]  /*16dc0*/  IMAD.SHL.U32 R0, R0, 0x10, RZ ;  /* 0x0000001000007824 */ /* 0x001fca00078e00ff */
[----:B------:R-:W-:-:S04]  /*16dd0*/  LOP3.LUT R0, R0, 0xf0, RZ, 0xc0, !PT ;  /* 0x000000f000007812 */ /* 0x000fc800078ec0ff */
[----:B------:R-:W-:Y:S02]  /*16de0*/  IADD3 R0, PT, PT, R20, UR4, R0 ;  /* 0x0000000414007c10 */ /* 0x000fe4000fffe000 */
[----:B------:R-:W-:Y:S02]  /*16df0*/  PRMT R20, R3, 0x3340, R24 ;  /* 0x0000334003147816 */ /* 0x000fe40000000018 */
[----:B------:R-:W2:Y:S01]  /*16e00*/  LDL.LU R24, [R1+0x8b0] ;  /* 0x0008b00001187983 */ /* 0x000ea20000300800 */
[----:B------:R-:W-:Y:S02]  /*16e10*/  PRMT R18, R18, 0x3340, R23 ;  /* 0x0000334012127816 */ /* 0x000fe40000000017 */
[----:B------:R-:W-:Y:S02]  /*16e20*/  LOP3.LUT R22, R22, 0xffff, RZ, 0xc0, !PT ;  /* 0x0000ffff16167812 */ /* 0x000fe400078ec0ff */
[----:B------:R-:W-:Y:S02]  /*16e30*/  LOP3.LUT R23, R12, 0xffff, RZ, 0xc0, !PT ;  /* 0x0000ffff0c177812 */ /* 0x000fe400078ec0ff */
[----:B------:R-:W-:-:S02]  /*16e40*/  LOP3.LUT R12, R2, 0xffff, RZ, 0xc0, !PT ;  /* 0x0000ffff020c7812 */ /* 0x000fc400078ec0ff */
[----:B------:R-:W-:Y:S02]  /*16e50*/  PRMT R3, R25, 0x3340, R10 ;  /* 0x0000334019037816 */ /* 0x000fe4000000000a */
[----:B------:R-:W-:Y:S02]  /*16e60*/  LOP3.LUT R25, R4, 0xffff, RZ, 0xc0, !PT ;  /* 0x0000ffff04197812 */ /* 0x000fe400078ec0ff */
[----:B------:R-:W-:Y:S02]  /*16e70*/  SHF.R.U32.HI R4, RZ, 0x8, R22 ;  /* 0x00000008ff047819 */ /* 0x000fe40000011616 */
[--C-:B------:R-:W-:Y:S02]  /*16e80*/  PRMT R22, R22, 0x3340, R12.reuse ;  /* 0x0000334016167816 */ /* 0x100fe4000000000c */
[----:B------:R-:W-:Y:S02]  /*16e90*/  LOP3.LUT R19, R19, 0xffff, RZ, 0xc0, !PT ;  /* 0x0000ffff13137812 */ /* 0x000fe400078ec0ff */
[----:B------:R-:W-:Y:S01]  /*16ea0*/  LOP3.LUT R9, R9, 0xffff, RZ, 0xc0, !PT ;  /* 0x0000ffff09097812 */ /* 0x000fe200078ec0ff */
[----:B------:R0:W-:Y:S01]  /*16eb0*/  STL [R1+0x2c], R22 ;  /* 0x00002c1601007387 */ /* 0x0001e20000100800 */
[----:B------:R-:W-:-:S02]  /*16ec0*/  SHF.R.U32.HI R12, RZ, 0x8, R12 ;  /* 0x00000008ff0c7819 */ /* 0x000fc4000001160c */
[--C-:B------:R-:W-:Y:S02]  /*16ed0*/  PRMT R2, R9, 0x3340, R23.reuse ;  /* 0x0000334009027816 */ /* 0x100fe40000000017 */
[----:B------:R-:W-:Y:S02]  /*16ee0*/  SHF.R.U32.HI R23, RZ, 0x8, R23 ;  /* 0x00000008ff177819 */ /* 0x000fe40000011617 */
[----:B------:R-:W-:Y:S02]  /*16ef0*/  LOP3.LUT R4, R4, 0xffff, RZ, 0xc0, !PT ;  /* 0x0000ffff04047812 */ /* 0x000fe400078ec0ff */
[----:B------:R-:W-:Y:S02]  /*16f00*/  LOP3.LUT R12, R12, 0xffff, RZ, 0xc0, !PT ;  /* 0x0000ffff0c0c7812 */ /* 0x000fe400078ec0ff */
[----:B0-----:R-:W-:Y:S02]  /*16f10*/  PRMT R22, R19, 0x3340, R25 ;  /* 0x0000334013167816 */ /* 0x001fe40000000019 */
[----:B------:R-:W-:-:S02]  /*16f20*/  LOP3.LUT R23, R23, 0xffff, RZ, 0xc0, !PT ;  /* 0x0000ffff17177812 */ /* 0x000fc400078ec0ff */
[----:B------:R-:W-:Y:S01]  /*16f30*/  LOP3.LUT R21, R21, 0xffff, RZ, 0xc0, !PT ;  /* 0x0000ffff15157812 */ /* 0x000fe200078ec0ff */
[----:B------:R0:W-:Y:S01]  /*16f40*/  STL [R1+0x28], R22 ;  /* 0x0000281601007387 */ /* 0x0001e20000100800 */
[----:B------:R-:W-:Y:S02]  /*16f50*/  LOP3.LUT R11, R11, 0xffff, RZ, 0xc0, !PT ;  /* 0x0000ffff0b0b7812 */ /* 0x000fe400078ec0ff */
[----:B------:R-:W-:Y:S02]  /*16f60*/  LOP3.LUT R5, R5, 0xffff, RZ, 0xc0, !PT ;  /* 0x0000ffff05057812 */ /* 0x000fe400078ec0ff */
[----:B------:R-:W-:Y:S02]  /*16f70*/  LOP3.LUT R27, R27, 0xffff, RZ, 0xc0, !PT ;  /* 0x0000ffff1b1b7812 */ /* 0x000fe400078ec0ff */
[----:B------:R-:W-:Y:S02]  /*16f80*/  LOP3.LUT R7, R7, 0xffff, RZ, 0xc0, !PT ;  /* 0x0000ffff07077812 */ /* 0x000fe400078ec0ff */
[----:B------:R-:W-:-:S02]  /*16f90*/  LOP3.LUT R28, R28, 0xffff, RZ, 0xc0, !PT ;  /* 0x0000ffff1c1c7812 */ /* 0x000fc400078ec0ff */
[----:B--2---:R-:W-:Y:S02]  /*16fa0*/  LOP3.LUT R10, R24, 0x100, RZ, 0xc0, !PT ;  /* 0x00000100180a7812 */ /* 0x004fe400078ec0ff */
[----:B------:R-:W-:Y:S02]  /*16fb0*/  SHF.R.U32.HI R24, RZ, 0x8, R9 ;  /* 0x00000008ff187819 */ /* 0x000fe40000011609 */
[----:B------:R-:W-:Y:S01]  /*16fc0*/  SHF.R.U32.HI R9, RZ, 0x8, R19 ;  /* 0x00000008ff097819 */ /* 0x000fe20000011613 */
[----:B------:R-:W-:Y:S01]  /*16fd0*/  IMAD.IADD R0, R10, 0x1, R0 ;  /* 0x000000010a007824 */ /* 0x000fe200078e0200 */
[----:B------:R-:W-:Y:S02]  /*16fe0*/  SHF.R.U32.HI R19, RZ, 0x8, R25 ;  /* 0x00000008ff137819 */ /* 0x000fe40000011619 */
[----:B0-----:R-:W-:Y:S02]  /*16ff0*/  LOP3.LUT R22, R24, 0xffff, RZ, 0xc0, !PT ;  /* 0x0000ffff18167812 */ /* 0x001fe400078ec0ff */
[----:B------:R-:W-:-:S02]  /*17000*/  LOP3.LUT R24, R19, 0xffff, RZ, 0xc0, !PT ;  /* 0x0000ffff13187812 */ /* 0x000fc400078ec0ff */
[----:B------:R-:W-:Y:S02]  /*17010*/  PRMT R10, R4, 0x3340, R12 ;  /* 0x00003340040a7816 */ /* 0x000fe4000000000c */
[----:B------:R-:W-:Y:S02]  /*17020*/  PRMT R19, R22, 0x3340, R23 ;  /* 0x0000334016137816 */ /* 0x000fe40000000017 */
[----:B------:R-:W-:Y:S02]  /*17030*/  PRMT R12, R21, 0x3340, R11 ;  /* 0x00003340150c7816 */ /* 0x000fe4000000000b */
[----:B------:R-:W-:Y:S02]  /*17040*/  LOP3.LUT R22, R6, 0xffff, RZ, 0xc0, !PT ;  /* 0x0000ffff06167812 */ /* 0x000fe400078ec0ff */
[----:B------:R-:W-:Y:S01]  /*17050*/  LOP3.LUT R6, R13, 0xffff, RZ, 0xc0, !PT ;  /* 0x0000ffff0d067812 */ /* 0x000fe200078ec0ff */
[----:B------:R0:W-:Y:S01]  /*17060*/  STL [R1+0x18], R12 ;  /* 0x0000180c01007387 */ /* 0x0001e20000100800 */
[----:B------:R-:W-:-:S02]  /*17070*/  LOP3.LUT R9, R9, 0xffff, RZ, 0xc0, !PT ;  /* 0x0000ffff09097812 */ /* 0x000fc400078ec0ff */
[----:B------:R-:W-:Y:S02]  /*17080*/  SHF.R.U32.HI R13, RZ, 0x8, R21 ;  /* 0x00000008ff0d7819 */ /* 0x000fe40000011615 */
[----:B------:R-:W-:Y:S02]  /*17090*/  PRMT R9, R9, 0x3340, R24 ;  /* 0x0000334009097816 */ /* 0x000fe40000000018 */
[----:B------:R-:W-:Y:S02]  /*170a0*/  PRMT R24, R27, 0x3340, R7 ;  /* 0x000033401b187816 */ /* 0x000fe40000000007 */
[----:B------:R-:W-:Y:S02]  /*170b0*/  SHF.R.U32.HI R11, RZ, 0x8, R11 ;  /* 0x00000008ff0b7819 */ /* 0x000fe4000001160b */
[----:B0-----:R-:W-:Y:S02]  /*170c0*/  PRMT R12, R5, 0x3340, R6 ;  /* 0x00003340050c7816 */ /* 0x001fe40000000006 */
[----:B------:R-:W-:-:S02]  /*170d0*/  SHF.R.U32.HI R7, RZ, 0x8, R7 ;  /* 0x00000008ff077819 */ /* 0x000fc40000011607 */
[----:B------:R-:W-:Y:S01]  /*170e0*/  SHF.R.U32.HI R21, RZ, 0x8, R27 ;  /* 0x00000008ff157819 */ /* 0x000fe2000001161b */
[----:B------:R0:W-:Y:S01]  /*170f0*/  STL [R1+0x10], R12 ;  /* 0x0000100c01007387 */ /* 0x0001e20000100800 */
[----:B------:R-:W-:Y:S02]  /*17100*/  SHF.R.U32.HI R4, RZ, 0x8, R5 ;  /* 0x00000008ff047819 */ /* 0x000fe40000011605 */
[----:B------:R-:W-:Y:S02]  /*17110*/  SHF.R.U32.HI R5, RZ, 0x8, R28 ;  /* 0x00000008ff057819 */ /* 0x000fe4000001161c */
[----:B------:R-:W-:Y:S02]  /*17120*/  LOP3.LUT R13, R13, 0xffff, RZ, 0xc0, !PT ;  /* 0x0000ffff0d0d7812 */ /* 0x000fe400078ec0ff */
[----:B------:R-:W-:Y:S02]  /*17130*/  LOP3.LUT R11, R11, 0xffff, RZ, 0xc0, !PT ;  /* 0x0000ffff0b0b7812 */ /* 0x000fe400078ec0ff */
[----:B------:R-:W-:-:S02]  /*17140*/  SHF.R.U32.HI R6, RZ, 0x8, R6 ;  /* 0x00000008ff067819 */ /* 0x000fc40000011606 */
[--C-:B0-----:R-:W-:Y:S02]  /*17150*/  PRMT R12, R28, 0x3340, R22.reuse ;  /* 0x000033401c0c7816 */ /* 0x101fe40000000016 */
[----:B------:R-:W-:Y:S01]  /*17160*/  SHF.R.U32.HI R22, RZ, 0x8, R22 ;  /* 0x00000008ff167819 */ /* 0x000fe20000011616 */
[----:B------:R-:W2:Y:S01]  /*17170*/  LDL.LU R28, [R1+0x8] ;  /* 0x00000800011c7983 */ /* 0x000ea20000300800 */
[----:B------:R-:W-:Y:S02]  /*17180*/  LOP3.LUT R7, R7, 0xffff, RZ, 0xc0, !PT ;  /* 0x0000ffff07077812 */ /* 0x000fe400078ec0ff */
[----:B------:R-:W-:Y:S01]  /*17190*/  LOP3.LUT R25, R21, 0xffff, RZ, 0xc0, !PT ;  /* 0x0000ffff15197812 */ /* 0x000fe200078ec0ff */
[----:B------:R-:W3:Y:S01]  /*171a0*/  LDL.LU R27, [R1+0x14] ;  /* 0x00001400011b7983 */ /* 0x000ee20000300800 */
[----:B------:R-:W-:Y:S02]  /*171b0*/  LOP3.LUT R23, R22, 0xffff, RZ, 0xc0, !PT ;  /* 0x0000ffff16177812 */ /* 0x000fe400078ec0ff */
[----:B------:R-:W-:-:S02]  /*171c0*/  PRMT R22, R13, 0x3340, R11 ;  /* 0x000033400d167816 */ /* 0x000fc4000000000b */
[----:B------:R-:W-:Y:S02]  /*171d0*/  PRMT R13, R25, 0x3340, R7 ;  /* 0x00003340190d7816 */ /* 0x000fe40000000007 */
[----:B------:R-:W4:Y:S01]  /*171e0*/  LDL.LU R7, [R1] ;  /* 0x0000000001077983 */ /* 0x000f220000300800 */
[----:B------:R-:W-:Y:S02]  /*171f0*/  LOP3.LUT R5, R5, 0xffff, RZ, 0xc0, !PT ;  /* 0x0000ffff05057812 */ /* 0x000fe400078ec0ff */
[----:B------:R-:W-:Y:S02]  /*17200*/  LOP3.LUT R4, R4, 0xffff, RZ, 0xc0, !PT ;  /* 0x0000ffff04047812 */ /* 0x000fe400078ec0ff */
[----:B------:R-:W-:Y:S02]  /*17210*/  PRMT R21, R5, 0x3340, R23 ;  /* 0x0000334005157816 */ /* 0x000fe40000000017 */
[----:B------:R-:W-:Y:S02]  /*17220*/  LOP3.LUT R6, R6, 0xffff, RZ, 0xc0, !PT ;  /* 0x0000ffff06067812 */ /* 0x000fe400078ec0ff */
[----:B------:R-:W-:-:S02]  /*17230*/  LOP3.LUT R25, R14, 0xffff, RZ, 0xc0, !PT ;  /* 0x0000ffff0e197812 */ /* 0x000fc400078ec0ff */
[----:B------:R-:W-:Y:S02]  /*17240*/  PRMT R11, R4, 0x3340, R6 ;  /* 0x00003340040b7816 */ /* 0x000fe40000000006 */
[----:B------:R-:W-:Y:S02]  /*17250*/  PRMT R4, R16, 0x5410, R20 ;  /* 0x0000541010047816 */ /* 0x000fe40000000014 */
[----:B------:R-:W-:Y:S01]  /*17260*/  PRMT R5, R29, 0x5410, R18 ;  /* 0x000054101d057816 */ /* 0x000fe20000000012 */
[----:B------:R-:W4:Y:S01]  /*17270*/  LDL.LU R16, [R1+0x8bc] ;  /* 0x0008bc0001107983 */ /* 0x000f220000300800 */
[----:B------:R-:W-:Y:S02]  /*17280*/  PRMT R6, R26, 0x5410, R3 ;  /* 0x000054101a067816 */ /* 0x000fe40000000003 */
[----:B------:R-:W-:Y:S02]  /*17290*/  LOP3.LUT R26, R15, 0xffff, RZ, 0xc0, !PT ;  /* 0x0000ffff0f1a7812 */ /* 0x000fe400078ec0ff */
[----:B--2---:R-:W-:-:S02]  /*172a0*/  LOP3.LUT R23, R28, 0xffff, RZ, 0xc0, !PT ;  /* 0x0000ffff1c177812 */ /* 0x004fc400078ec0ff */
[----:B------:R-:W2:Y:S02]  /*172b0*/  LDL.LU R28, [R1+0x1c] ;  /* 0x00001c00011c7983 */ /* 0x000ea40000300800 */
[--C-:B------:R-:W-:Y:S02]  /*172c0*/  PRMT R14, R23, 0x3340, R25.reuse ;  /* 0x00003340170e7816 */ /* 0x100fe40000000019 */
[----:B------:R-:W-:Y:S02]  /*172d0*/  SHF.R.U32.HI R25, RZ, 0x8, R25 ;  /* 0x00000008ff197819 */ /* 0x000fe40000011619 */
[----:B------:R-:W-:Y:S02]  /*172e0*/  SHF.R.U32.HI R20, RZ, 0x8, R23 ;  /* 0x00000008ff147819 */ /* 0x000fe40000011617 */
[----:B---3--:R-:W-:Y:S02]  /*172f0*/  LOP3.LUT R3, R27, 0xffff, RZ, 0xc0, !PT ;  /* 0x0000ffff1b037812 */ /* 0x008fe400078ec0ff */
[----:B----4-:R-:W-:Y:S01]  /*17300*/  LOP3.LUT R18, R7, 0xffff, RZ, 0xc0, !PT ;  /* 0x0000ffff07127812 */ /* 0x010fe200078ec0ff */
[----:B------:R-:W3:Y:S01]  /*17310*/  LDL.LU R27, [R1+0xc] ;  /* 0x00000c00011b7983 */ /* 0x000ee20000300800 */
[----:B------:R-:W-:-:S02]  /*17320*/  LOP3.LUT R7, R8, 0xffff, RZ, 0xc0, !PT ;  /* 0x0000ffff08077812 */ /* 0x000fc400078ec0ff */
[----:B------:R-:W-:Y:S02]  /*17330*/  LOP3.LUT R25, R25, 0xffff, RZ, 0xc0, !PT ;  /* 0x0000ffff19197812 */ /* 0x000fe400078ec0ff */
[----:B------:R-:W-:Y:S02]  /*17340*/  SHF.R.U32.HI R8, RZ, 0x8, R18 ;  /* 0x00000008ff087819 */ /* 0x000fe40000011612 */
[----:B------:R-:W-:Y:S02]  /*17350*/  PRMT R15, R18, 0x3340, R26 ;  /* 0x00003340120f7816 */ /* 0x000fe4000000001a */
[----:B------:R-:W-:Y:S02]  /*17360*/  LOP3.LUT R20, R20, 0xffff, RZ, 0xc0, !PT ;  /* 0x0000ffff14147812 */ /* 0x000fe400078ec0ff */
[----:B------:R-:W-:Y:S02]  /*17370*/  SHF.R.U32.HI R18, RZ, 0x8, R3 ;  /* 0x00000008ff127819 */ /* 0x000fe40000011603 */
[----:B------:R-:W-:-:S02]  /*17380*/  PRMT R29, R3, 0x3340, R7 ;  /* 0x00003340031d7816 */ /* 0x000fc40000000007 */
[----:B------:R-:W-:Y:S02]  /*17390*/  SHF.R.U32.HI R3, RZ, 0x8, R7 ;  /* 0x00000008ff037819 */ /* 0x000fe40000011607 */
[----:B------:R-:W-:Y:S02]  /*173a0*/  PRMT R7, R2, 0x5410, R19 ;  /* 0x0000541002077816 */ /* 0x000fe40000000013 */
[----:B------:R-:W4:Y:S01]  /*173b0*/  LDL.LU R2, [R1+0x20] ;  /* 0x0000200001027983 */ /* 0x000f220000300800 */
[----:B------:R-:W-:-:S03]  /*173c0*/  PRMT R20, R20, 0x3340, R25 ;  /* 0x0000334014147816 */ /* 0x000fc60000000019 */
[----:B------:R-:W4:Y:S01]  /*173d0*/  LDL.LU R25, [R1+0x24] ;  /* 0x0000240001197983 */ /* 0x000f220000300800 */
[----:B------:R-:W-:Y:S02]  /*173e0*/  SHF.R.U32.HI R23, RZ, 0x8, R26 ;  /* 0x00000008ff177819 */ /* 0x000fe4000001161a */
[----:B------:R-:W0:Y:S01]  /*173f0*/  S2R R26, SR_TID.X ;  /* 0x00000000001a7919 */ /* 0x000e220000002100 */
[----:B------:R-:W-:Y:S02]  /*17400*/  LOP3.LUT R8, R8, 0xffff, RZ, 0xc0, !PT ;  /* 0x0000ffff08087812 */ /* 0x000fe400078ec0ff */
[----:B------:R-:W-:-:S04]  /*17410*/  LOP3.LUT R23, R23, 0xffff, RZ, 0xc0, !PT ;  /* 0x0000ffff17177812 */ /* 0x000fc800078ec0ff */
[----:B------:R-:W-:Y:S02]  /*17420*/  PRMT R19, R8, 0x3340, R23 ;  /* 0x0000334008137816 */ /* 0x000fe40000000017 */
[----:B------:R-:W-:Y:S02]  /*17430*/  LOP3.LUT R18, R18, 0xffff, RZ, 0xc0, !PT ;  /* 0x0000ffff12127812 */ /* 0x000fe400078ec0ff */
[----:B------:R-:W-:Y:S02]  /*17440*/  LOP3.LUT R3, R3, 0xffff, RZ, 0xc0, !PT ;  /* 0x0000ffff03037812 */ /* 0x000fe400078ec0ff */
[----:B------:R-:W-:Y:S02]  /*17450*/  LOP3.LUT R8, R17, 0xffff, RZ, 0xc0, !PT ;  /* 0x0000ffff11087812 */ /* 0x000fe400078ec0ff */
[----:B------:R-:W-:Y:S02]  /*17460*/  PRMT R18, R18, 0x3340, R3 ;  /* 0x0000334012127816 */ /* 0x000fe40000000003 */
[----:B--2---:R-:W-:-:S04]  /*17470*/  LOP3.LUT R28, R28, 0xffff, RZ, 0xc0, !PT ;  /* 0x0000ffff1c1c7812 */ /* 0x004fc800078ec0ff */
[----:B------:R-:W-:Y:S02]  /*17480*/  SHF.R.U32.HI R3, RZ, 0x8, R28 ;  /* 0x00000008ff037819 */ /* 0x000fe4000001161c */
[----:B---3--:R-:W-:Y:S02]  /*17490*/  LOP3.LUT R27, R27, 0xffff, RZ, 0xc0, !PT ;  /* 0x0000ffff1b1b7812 */ /* 0x008fe400078ec0ff */
[--C-:B------:R-:W-:Y:S02]  /*174a0*/  PRMT R28, R28, 0x3340, R8.reuse ;  /* 0x000033401c1c7816 */ /* 0x100fe40000000008 */
[----:B------:R-:W-:Y:S02]  /*174b0*/  SHF.R.U32.HI R8, RZ, 0x8, R8 ;  /* 0x00000008ff087819 */ /* 0x000fe40000011608 */
[----:B------:R-:W-:Y:S02]  /*174c0*/  LOP3.LUT R3, R3, 0xffff, RZ, 0xc0, !PT ;  /* 0x0000ffff03037812 */ /* 0x000fe400078ec0ff */
[----:B------:R-:W-:-:S02]  /*174d0*/  LOP3.LUT R8, R8, 0xffff, RZ, 0xc0, !PT ;  /* 0x0000ffff08087812 */ /* 0x000fc400078ec0ff */
[----:B----4-:R-:W-:Y:S02]  /*174e0*/  LOP3.LUT R23, R25, 0xffff, RZ, 0xc0, !PT ;  /* 0x0000ffff19177812 */ /* 0x010fe400078ec0ff */
[----:B------:R-:W-:Y:S02]  /*174f0*/  LOP3.LUT R25, R2, 0xffff, RZ, 0xc0, !PT ;  /* 0x0000ffff02197812 */ /* 0x000fe400078ec0ff */
[----:B0-----:R-:W-:Y:S02]  /*17500*/  LOP3.LUT R2, R26, 0x3f, RZ, 0xc0, !PT ;  /* 0x0000003f1a027812 */ /* 0x001fe400078ec0ff */
[----:B------:R-:W-:Y:S02]  /*17510*/  LOP3.LUT R26, R16, 0xffff, RZ, 0xc0, !PT ;  /* 0x0000ffff101a7812 */ /* 0x000fe400078ec0ff */
[----:B------:R-:W-:Y:S02]  /*17520*/  SHF.R.U32.HI R17, RZ, 0x8, R23 ;  /* 0x00000008ff117819 */ /* 0x000fe40000011617 */
[----:B------:R-:W-:-:S02]  /*17530*/  PRMT R23, R23, 0x3340, R27 ;  /* 0x0000334017177816 */ /* 0x000fc4000000001b */
[----:B------:R-:W-:Y:S02]  /*17540*/  SHF.R.U32.HI R16, RZ, 0x8, R25 ;  /* 0x00000008ff107819 */ /* 0x000fe40000011619 */
[----:B------:R-:W-:Y:S02]  /*17550*/  SHF.R.U32.HI R27, RZ, 0x8, R27 ;  /* 0x00000008ff1b7819 */ /* 0x000fe4000001161b */
[--C-:B------:R-:W-:Y:S02]  /*17560*/  PRMT R25, R25, 0x3340, R26.reuse ;  /* 0x0000334019197816 */ /* 0x100fe4000000001a */
[----:B------:R-:W-:Y:S02]  /*17570*/  SHF.R.U32.HI R26, RZ, 0x8, R26 ;  /* 0x00000008ff1a7819 */ /* 0x000fe4000001161a */
[----:B------:R-:W-:Y:S02]  /*17580*/  LOP3.LUT R27, R27, 0xffff, RZ, 0xc0, !PT ;  /* 0x0000ffff1b1b7812 */ /* 0x000fe400078ec0ff */
[----:B------:R-:W-:-:S02]  /*17590*/  LOP3.LUT R17, R17, 0xffff, RZ, 0xc0, !PT ;  /* 0x0000ffff11117812 */ /* 0x000fc400078ec0ff */
[----:B------:R-:W-:Y:S02]  /*175a0*/  LOP3.LUT R26, R26, 0xffff, RZ, 0xc0, !PT ;  /* 0x0000ffff1a1a7812 */ /* 0x000fe400078ec0ff */
[----:B------:R-:W-:Y:S02]  /*175b0*/  LOP3.LUT R16, R16, 0xffff, RZ, 0xc0, !PT ;  /* 0x0000ffff10107812 */ /* 0x000fe400078ec0ff */
[----:B------:R-:W-:Y:S02]  /*175c0*/  PRMT R17, R17, 0x3340, R27 ;  /* 0x0000334011117816 */ /* 0x000fe4000000001b */
[----:B------:R-:W2:Y:S01]  /*175d0*/  LDL.LU R27, [R1+0x10] ;  /* 0x00001000011b7983 */ /* 0x000ea20000300800 */
[----:B------:R-:W-:Y:S02]  /*175e0*/  PRMT R16, R16, 0x3340, R26 ;  /* 0x0000334010107816 */ /* 0x000fe4000000001a */
[----:B------:R-:W-:Y:S01]  /*175f0*/  PRMT R3, R3, 0x3340, R8 ;  /* 0x0000334003037816 */ /* 0x000fe20000000008 */
[----:B------:R-:W3:Y:S04]  /*17600*/  LDL.LU R26, [R1+0x18] ;  /* 0x00001800011a7983 */ /* 0x000ee80000300800 */
[----:B------:R-:W4:Y:S04]  /*17610*/  LDL.LU R8, [R1+0x2c] ;  /* 0x00002c0001087983 */ /* 0x000f280000300800 */
[----:B------:R-:W-:Y:S01]  /*17620*/  STSM.16.M88.4 [R0], R4 ;  /* 0x0000000400007844 */ /* 0x000fe20000000200 */
[----:B------:R-:W-:Y:S01]  /*17630*/  LEA R2, R2, UR4, 0x4 ;  /* 0x0000000402027c11 */ /* 0x000fe2000f8e20ff */
[----:B------:R-:W0:Y:S01]  /*17640*/  LDCU UR4, c[0x0][0x3b8] ;  /* 0x00007700ff0477ac */ /* 0x000e220008000800 */
[----:B------:R-:W-:Y:S06]  /*17650*/  BAR.SYNC.DEFER_BLOCKING 0x0 ;  /* 0x0000000000007b1d */ /* 0x000fec0000010000 */
[----:B------:R-:W-:Y:S02]  /*17660*/  LDS.128 R4, [R2] ;  /* 0x0000000002047984 */ /* 0x000fe40000000c00 */
[----:B------:R-:W-:Y:S01]  /*17670*/  BAR.SYNC.DEFER_BLOCKING 0x0 ;  /* 0x0000000000007b1d */ /* 0x000fe20000010000 */
[----:B----4-:R-:W-:-:S05]  /*17680*/  PRMT R8, R8, 0x5410, R10 ;  /* 0x0000541008087816 */ /* 0x010fca000000000a */
[----:B------:R-:W4:Y:S01]  /*17690*/  LDL.LU R10, [R1+0x28] ;  /* 0x00002800010a7983 */ /* 0x000f220000300800 */
[----:B--2---:R-:W-:Y:S02]  /*176a0*/  PRMT R11, R27, 0x5410, R11 ;  /* 0x000054101b0b7816 */ /* 0x004fe4000000000b */
[----:B----4-:R-:W-:Y:S02]  /*176b0*/  PRMT R9, R10, 0x5410, R9 ;  /* 0x000054100a097816 */ /* 0x010fe40000000009 */
[----:B---3--:R-:W-:Y:S02]  /*176c0*/  PRMT R10, R26, 0x5410, R22 ;  /* 0x000054101a0a7816 */ /* 0x008fe40000000016 */
[----:B------:R-:W-:Y:S01]  /*176d0*/  PRMT R12, R12, 0x5410, R21 ;  /* 0x000054100c0c7816 */ /* 0x000fe20000000015 */
[----:B------:R-:W2:Y:S02]  /*176e0*/  LDC R26, c[0x0][0x3b4] ;  /* 0x0000ed00ff1a7b82 */ /* 0x000ea40000000800 */
[----:B------:R-:W-:Y:S06]  /*176f0*/  STSM.16.M88.4 [R0], R8 ;  /* 0x0000000800007844 */ /* 0x000fec0000000200 */
[----:B------:R-:W-:Y:S06]  /*17700*/  BAR.SYNC.DEFER_BLOCKING 0x0 ;  /* 0x0000000000007b1d */ /* 0x000fec0000010000 */
[----:B------:R-:W3:Y:S04]  /*17710*/  LDS.128 R8, [R2] ;  /* 0x0000000002087984 */ /* 0x000ee80000000c00 */
[----:B---3--:R3:W-:Y:S04]  /*17720*/  STL [R1+0x8b8], R10 ;  /* 0x0008b80a01007387 */ /* 0x0087e80000100800 */
[----:B---3--:R-:W2:Y:S04]  /*17730*/  LDL R10, [R1+0x878] ;  /* 0x00087800010a7983 */ /* 0x008ea80000100800 */
[----:B------:R3:W-:Y:S04]  /*17740*/  STL [R1+0x8b4], R11 ;  /* 0x0008b40b01007387 */ /* 0x0007e80000100800 */
[----:B---3--:R-:W0:Y:S01]  /*17750*/  LDL R11, [R1+0x2b0] ;  /* 0x0002b000010b7983 */ /* 0x008e220000100800 */
[----:B------:R-:W-:-:S02]  /*17760*/  PRMT R13, R24, 0x5410, R13 ;  /* 0x00005410180d7816 */ /* 0x000fc4000000000d */
[----:B------:R-:W-:Y:S02]  /*17770*/  PRMT R14, R14, 0x5410, R20 ;  /* 0x000054100e0e7816 */ /* 0x000fe40000000014 */
[----:B------:R-:W-:Y:S01]  /*17780*/  PRMT R15, R15, 0x5410, R19 ;  /* 0x000054100f0f7816 */ /* 0x000fe20000000013 */
[----:B------:R-:W-:Y:S06]  /*17790*/  BAR.SYNC.DEFER_BLOCKING 0x0 ;  /* 0x0000000000007b1d */ /* 0x000fec0000010000 */
[----:B------:R3:W-:Y:S02]  /*177a0*/  STSM.16.M88.4 [R0], R12 ;  /* 0x0000000c00007844 */ /* 0x0007e40000000200 */
[----:B---3--:R-:W-:-:S02]  /*177b0*/  PRMT R12, R29, 0x5410, R18 ;  /* 0x000054101d0c7816 */ /* 0x008fc40000000012 */
[----:B------:R-:W-:Y:S01]  /*177c0*/  PRMT R13, R23, 0x5410, R17 ;  /* 0x00005410170d7816 */ /* 0x000fe20000000011 */
[----:B------:R-:W3:Y:S01]  /*177d0*/  LDL R29, [R1+0x87c] ;  /* 0x00087c00011d7983 */ /* 0x000ee20000100800 */
[----:B------:R-:W-:Y:S01]  /*177e0*/  PRMT R14, R25, 0x5410, R16 ;  /* 0x00005410190e7816 */ /* 0x000fe20000000010 */
[----:B------:R-:W-:Y:S01]  /*177f0*/  BAR.SYNC.DEFER_BLOCKING 0x0 ;  /* 0x0000000000007b1d */ /* 0x000fe20000010000 */
[----:B------:R-:W-:-:S05]  /*17800*/  PRMT R15, R28, 0x5410, R3 ;  /* 0x000054101c0f7816 */ /* 0x000fca0000000003 */
[----:B------:R-:W4:Y:S02]  /*17810*/  LDS.128 R16, [R2] ;  /* 0x0000000002107984 */ /* 0x000f240000000c00 */
[----:B------:R-:W-:Y:S01]  /*17820*/  BAR.SYNC.DEFER_BLOCKING 0x0 ;  /* 0x0000000000007b1d */ /* 0x000fe20000010000 */
[----:B------:R-:W-:-:S05]  /*17830*/  PRMT R28, R4, 0x7770, RZ ;  /* 0x00007770041c7816 */ /* 0x000fca00000000ff */
[----:B------:R-:W-:Y:S01]  /*17840*/  STSM.16.M88.4 [R0], R12 ;  /* 0x0000000c00007844 */ /* 0x000fe20000000200 */
[C---:B--2---:R-:W-:Y:S01]  /*17850*/  IMAD R27, R10.reuse, R26, RZ ;  /* 0x0000001a0a1b7224 */ /* 0x044fe200078e02ff */
[----:B------:R-:W-:Y:S01]  /*17860*/  BAR.SYNC.DEFER_BLOCKING 0x0 ;  /* 0x0000000000007b1d */ /* 0x000fe20000010000 */
[----:B------:R-:W-:-:S03]  /*17870*/  ISETP.GE.AND P0, PT, R10, UR14, PT ;  /* 0x0000000e0a007c0c */ /* 0x000fc6000bf06270 */
[----:B------:R-:W-:Y:S01]  /*17880*/  IADD3 R23, P4, PT, R27, UR12, RZ ;  /* 0x0000000c1b177c10 */ /* 0x000fe2000ff9e0ff */
[----:B------:R-:W-:-:S03]  /*17890*/  IMAD R26, R26, 0x40, R27 ;  /* 0x000000401a1a7824 */ /* 0x000fc600078e021b */
[----:B------:R-:W-:Y:S01]  /*178a0*/  LEA.HI.X.SX32 R27, R27, UR13, 0x1, P4 ;  /* 0x0000000d1b1b7c11 */ /* 0x000fe2000a0f0eff */
[C---:B0-----:R-:W-:Y:S01]  /*178b0*/  IMAD R22, R11.reuse, UR4, RZ ;  /* 0x000000040b167c24 */ /* 0x041fe2000f8e02ff */
[----:B------:R-:W-:-:S04]  /*178c0*/  ISETP.LT.AND P0, PT, R11, UR15, !P0 ;  /* 0x0000000f0b007c0c */ /* 0x000fc8000c701270 */
[----:B------:R-:W-:Y:S02]  /*178d0*/  SHF.R.S32.HI R24, RZ, 0x1f, R22 ;  /* 0x0000001fff187819 */ /* 0x000fe40000011416 */
[----:B------:R-:W-:-:S05]  /*178e0*/  IADD3 R20, P5, PT, R22, R23, RZ ;  /* 0x0000001716147210 */ /* 0x000fca0007fbe0ff */
[----:B------:R-:W-:-:S05]  /*178f0*/  IMAD.X R21, R24, 0x1, R27, P5 ;  /* 0x0000000118157824 */ /* 0x000fca00028e061b */
[----:B------:R0:W-:Y:S04]  /*17900*/  @P0 STG.E.U8 desc[UR8][R20.64], R28 ;  /* 0x0000001c14000986 */ /* 0x0001e8000c101108 */
[----:B0-----:R-:W2:Y:S01]  /*17910*/  LDL R28, [R1+0x87c] ;  /* 0x00087c00011c7983 */ /* 0x001ea20000100800 */
[C---:B------:R-:W-:Y:S02]  /*17920*/  ISETP.GE.AND P4, PT, R11.reuse, UR15, PT ;  /* 0x0000000f0b007c0c */ /* 0x040fe4000bf86270 */
[C---:B------:R-:W-:Y:S01]  /*17930*/  IADD3 R0, P5, PT, R26.reuse, UR12, RZ ;  /* 0x0000000c1a007c10 */ /* 0x040fe2000ffbe0ff */
[----:B------:R-:W-:Y:S01]  /*17940*/  VIADD R25, R11, 0x4 ;  /* 0x000000040b197836 */ /* 0x000fe20000000000 */
[----:B------:R-:W0:Y:S02]  /*17950*/  LDCU UR12, c[0x0][0x398] ;  /* 0x00007300ff0c77ac */ /* 0x000e240008000800 */
[----:B------:R-:W-:-:S02]  /*17960*/  LEA.HI.X.SX32 R26, R26, UR13, 0x1, P5 ;  /* 0x0000000d1a1a7c11 */ /* 0x000fc4000a8f0eff */
[C---:B------:R-:W-:Y:S01]  /*17970*/  IADD3 R12, P0, PT, R22.reuse, R0, RZ ;  /* 0x00000000160c7210 */ /* 0x040fe20007f1e0ff */
[----:B------:R-:W-:Y:S01]  /*17980*/  VIADD R22, R22, UR4 ;  /* 0x0000000416167c36 */ /* 0x000fe20008000000 */
[----:B------:R-:W-:Y:S02]  /*17990*/  ISETP.LT.AND P5, PT, R10, UR14, !P1 ;  /* 0x0000000e0a007c0c */ /* 0x000fe4000cfa1270 */
[----:B---3--:R-:W-:Y:S01]  /*179a0*/  ISETP.LT.AND P4, PT, R29, UR14, !P4 ;  /* 0x0000000e1d007c0c */ /* 0x008fe2000e781270 */
[----:B------:R-:W-:Y:S01]  /*179b0*/  IMAD.X R13, R24, 0x1, R26, P0 ;  /* 0x00000001180d7824 */ /* 0x000fe200000e061a */
[----:B------:R-:W-:Y:S02]  /*179c0*/  PRMT R29, R4, 0x7771, RZ ;  /* 0x00007771041d7816 */ /* 0x000fe400000000ff */
[----:B------:R-:W-:Y:S02]  /*179d0*/  SHF.R.S32.HI R3, RZ, 0x1f, R22 ;  /* 0x0000001fff037819 */ /* 0x000fe40000011416 */
[C---:B------:R-:W-:Y:S01]  /*179e0*/  IADD3 R14, P6, PT, R22.reuse, R23, RZ ;  /* 0x00000017160e7210 */ /* 0x040fe20007fde0ff */
[----:B------:R-:W-:Y:S01]  /*179f0*/  VIADD R21, R22, UR4 ;  /* 0x0000000416157c36 */ /* 0x000fe20008000000 */
[----:B------:R-:W-:-:S05]  /*17a00*/  PRMT R24, R4, 0x7772, RZ ;  /* 0x0000777204187816 */ /* 0x000fca00000000ff */
[----:B------:R3:W-:Y:S01]  /*17a10*/  @P4 STG.E.U8 desc[UR8][R12.64], R29 ;  /* 0x0000001d0c004986 */ /* 0x0007e2000c101108 */
[----:B------:R-:W-:Y:S01]  /*17a20*/  IMAD.X R15, R3, 0x1, R27, P6 ;  /* 0x00000001030f7824 */ /* 0x000fe200030e061b */
[----:B------:R-:W-:Y:S02]  /*17a30*/  ISETP.LT.AND P6, PT, R10, UR14, !P3 ;  /* 0x0000000e0a007c0c */ /* 0x000fe4000dfc1270 */
[----:B------:R-:W-:Y:S02]  /*17a40*/  SHF.R.S32.HI R20, RZ, 0x1f, R21 ;  /* 0x0000001fff147819 */ /* 0x000fe40000011415 */
[----:B------:R0:W-:Y:S01]  /*17a50*/  @P5 STG.E.U8 desc[UR8][R14.64], R24 ;  /* 0x000000180e005986 */ /* 0x0001e2000c101108 */
[----:B------:R-:W-:Y:S02]  /*17a60*/  ISETP.GE.AND P0, PT, R25, UR15, PT ;  /* 0x0000000f19007c0c */ /* 0x000fe4000bf06270 */
[----:B---3--:R-:W-:Y:S02]  /*17a70*/  PRMT R29, R4, 0x7773, RZ ;  /* 0x00007773041d7816 */ /* 0x008fe400000000ff */
[----:B0-----:R-:W-:-:S02]  /*17a80*/  IADD3 R14, P5, PT, R21, R23, RZ ;  /* 0x00000017150e7210 */ /* 0x001fc40007fbe0ff */
[----:B------:R-:W-:-:S03]  /*17a90*/  PRMT R25, R5, 0x7770, RZ ;  /* 0x0000777005197816 */ /* 0x000fc600000000ff */
[----:B------:R-:W-:Y:S01]  /*17aa0*/  IMAD.X R15, R20, 0x1, R27, P5 ;  /* 0x00000001140f7824 */ /* 0x000fe200028e061b */
[----:B------:R-:W-:Y:S02]  /*17ab0*/  ISETP.LT.AND P5, PT, R10, UR14, !P2 ;  /* 0x0000000e0a007c0c */ /* 0x000fe4000d7a1270 */
[----:B------:R-:W-:Y:S02]  /*17ac0*/  PRMT R24, R8, 0x7770, RZ ;  /* 0x0000777008187816 */ /* 0x000fe400000000ff */
[----:B--2---:R-:W-:Y:S02]  /*17ad0*/  ISETP.LT.AND P4, PT, R28, UR14, !P1 ;  /* 0x0000000e1c007c0c */ /* 0x004fe4000cf81270 */
[----:B------:R-:W-:-:S05]  /*17ae0*/  IADD3 R12, P1, PT, R22, R0, RZ ;  /* 0x00000000160c7210 */ /* 0x000fca0007f3e0ff */
[----:B------:R-:W-:Y:S02]  /*17af0*/  IMAD.X R13, R3, 0x1, R26, P1 ;  /* 0x00000001030d7824 */ /* 0x000fe400008e061a */
[----:B------:R-:W-:-:S04]  /*17b00*/  VIADD R3, R21, UR4 ;  /* 0x0000000415037c36 */ /* 0x000fc80008000000 */
[----:B------:R0:W-:Y:S01]  /*17b10*/  @P4 STG.E.U8 desc[UR8][R12.64], R29 ;  /* 0x0000001d0c004986 */ /* 0x0001e2000c101108 */
[----:B------:R-:W-:Y:S02]  /*17b20*/  ISETP.LT.AND P4, PT, R28, UR14, !P3 ;  /* 0x0000000e1c007c0c */ /* 0x000fe4000df81270 */
[----:B------:R-:W-:Y:S01]  /*17b30*/  SHF.R.S32.HI R4, RZ, 0x1f, R3 ;  /* 0x0000001fff047819 */ /* 0x000fe20000011403 */
[----:B------:R2:W-:Y:S01]  /*17b40*/  @P6 STG.E.U8 desc[UR8][R14.64], R25 ;  /* 0x000000190e006986 */ /* 0x0005e2000c101108 */
[----:B0-----:R-:W-:Y:S02]  /*17b50*/  IADD3 R12, P3, PT, R21, R0, RZ ;  /* 0x00000000150c7210 */ /* 0x001fe40007f7e0ff */
[----:B------:R-:W-:Y:S02]  /*17b60*/  PRMT R29, R5, 0x7771, RZ ;  /* 0x00007771051d7816 */ /* 0x000fe400000000ff */
[----:B--2---:R-:W-:Y:S01]  /*17b70*/  IADD3 R14, P6, PT, R3, R23, RZ ;  /* 0x00000017030e7210 */ /* 0x004fe20007fde0ff */
[----:B------:R-:W-:Y:S01]  /*17b80*/  IMAD.X R13, R20, 0x1, R26, P3 ;  /* 0x00000001140d7824 */ /* 0x000fe200018e061a */
[----:B------:R-:W-:-:S03]  /*17b90*/  PRMT R25, R5, 0x7772, RZ ;  /* 0x0000777205197816 */ /* 0x000fc600000000ff */
[----:B------:R-:W-:Y:S01]  /*17ba0*/  IMAD.X R15, R4, 0x1, R27, P6 ;  /* 0x00000001040f7824 */ /* 0x000fe200030e061b */
[----:B------:R0:W-:Y:S01]  /*17bb0*/  @P4 STG.E.U8 desc[UR8][R12.64], R29 ;  /* 0x0000001d0c004986 */ /* 0x0001e2000c101108 */
[----:B------:R-:W-:Y:S01]  /*17bc0*/  VIADD R20, R3, UR4 ;  /* 0x0000000403147c36 */ /* 0x000fe20008000000 */
[----:B------:R-:W-:Y:S02]  /*17bd0*/  ISETP.LT.AND P2, PT, R28, UR14, !P2 ;  /* 0x0000000e1c007c0c */ /* 0x000fe4000d741270 */
[----:B------:R2:W-:Y:S01]  /*17be0*/  @P5 STG.E.U8 desc[UR8][R14.64], R25 ;  /* 0x000000190e005986 */ /* 0x0005e2000c101108 */
[----:B------:R-:W-:Y:S01]  /*17bf0*/  ISETP.LT.AND P5, PT, R10, UR14, !P0 ;  /* 0x0000000e0a007c0c */ /* 0x000fe2000c7a1270 */
[----:B------:R-:W-:Y:S01]  /*17c00*/  VIADD R21, R11, 0x6 ;  /* 0x000000060b157836 */ /* 0x000fe20000000000 */
[----:B0-----:R-:W-:Y:S01]  /*17c10*/  IADD3 R12, P4, PT, R3, R0, RZ ;  /* 0x00000000030c7210 */ /* 0x001fe20007f9e0ff */
[----:B------:R-:W-:Y:S01]  /*17c20*/  VIADD R22, R11, 0x5 ;  /* 0x000000050b167836 */ /* 0x000fe20000000000 */
[----:B------:R-:W-:-:S03]  /*17c30*/  SHF.R.S32.HI R3, RZ, 0x1f, R20 ;  /* 0x0000001fff037819 */ /* 0x000fc60000011414 */
[----:B------:R-:W-:Y:S01]  /*17c40*/  IMAD.X R13, R4, 0x1, R26, P4 ;  /* 0x00000001040d7824 */ /* 0x000fe200020e061a */
[----:B------:R-:W-:Y:S02]  /*17c50*/  IADD3 R4, P6, PT, R20, R23, RZ ;  /* 0x0000001714047210 */ /* 0x000fe40007fde0ff */
[----:B------:R-:W-:Y:S02]  /*17c60*/  ISETP.GE.AND P3, PT, R21, UR15, PT ;  /* 0x0000000f15007c0c */ /* 0x000fe4000bf66270 */
[----:B------:R-:W-:Y:S01]  /*17c70*/  PRMT R21, R5, 0x7773, RZ ;  /* 0x0000777305157816 */ /* 0x000fe200000000ff */
[----:B------:R-:W-:Y:S01]  /*17c80*/  IMAD.X R5, R3, 0x1, R27, P6 ;  /* 0x0000000103057824 */ /* 0x000fe200030e061b */
[----:B------:R-:W-:Y:S02]  /*17c90*/  ISETP.GE.AND P1, PT, R22, UR15, PT ;  /* 0x0000000f16007c0c */ /* 0x000fe4000bf26270 */
[----:B--2---:R-:W-:Y:S01]  /*17ca0*/  PRMT R15, R6, 0x7770, RZ ;  /* 0x00007770060f7816 */ /* 0x004fe200000000ff */
[----:B------:R-:W-:Y:S01]  /*17cb0*/  VIADD R14, R20, UR4 ;  /* 0x00000004140e7c36 */ /* 0x000fe20008000000 */
[----:B------:R-:W-:Y:S01]  /*17cc0*/  ISETP.LT.AND P0, PT, R28, UR14, !P0 ;  /* 0x0000000e1c007c0c */ /* 0x000fe2000c701270 */
[----:B------:R0:W-:Y:S01]  /*17cd0*/  @P2 STG.E.U8 desc[UR8][R12.64], R21 ;  /* 0x000000150c002986 */ /* 0x0001e2000c101108 */
[----:B------:R-:W-:-:S03]  /*17ce0*/  ISETP.LT.AND P6, PT, R10, UR14, !P1 ;  /* 0x0000000e0a007c0c */ /* 0x000fc6000cfc1270 */
[----:B------:R2:W-:Y:S01]  /*17cf0*/  @P5 STG.E.U8 desc[UR8][R4.64], R15 ;  /* 0x0000000f04005986 */ /* 0x0005e2000c101108 */
[----:B------:R-:W-:Y:S01]  /*17d00*/  PRMT R25, R6, 0x7771, RZ ;  /* 0x0000777106197816 */ /* 0x000fe200000000ff */
[----:B------:R-:W-:Y:S01]  /*17d10*/  VIADD R22, R11, 0x7 ;  /* 0x000000070b167836 */ /* 0x000fe20000000000 */
[----:B0-----:R-:W-:Y:S02]  /*17d20*/  IADD3 R12, P5, PT, R14, R23, RZ ;  /* 0x000000170e0c7210 */ /* 0x001fe40007fbe0ff */
[----:B--2---:R-:W-:Y:S02]  /*17d30*/  IADD3 R4, P2, PT, R20, R0, RZ ;  /* 0x0000000014047210 */ /* 0x004fe40007f5e0ff */
[----:B------:R-:W-:Y:S02]  /*17d40*/  SHF.R.S32.HI R20, RZ, 0x1f, R14 ;  /* 0x0000001fff147819 */ /* 0x000fe4000001140e */
[----:B------:R-:W-:Y:S01]  /*17d50*/  PRMT R21, R6, 0x7772, RZ ;  /* 0x0000777206157816 */ /* 0x000fe200000000ff */
[----:B------:R-:W-:-:S02]  /*17d60*/  IMAD.X R5, R3, 0x1, R26, P2 ;  /* 0x0000000103057824 */ /* 0x000fc400010e061a */
[----:B------:R-:W-:Y:S01]  /*17d70*/  IMAD.X R13, R20, 0x1, R27, P5 ;  /* 0x00000001140d7824 */ /* 0x000fe200028e061b */
[----:B------:R-:W-:Y:S02]  /*17d80*/  ISETP.GE.AND P4, PT, R22, UR15, PT ;  /* 0x0000000f16007c0c */ /* 0x000fe4000bf86270 */
[----:B------:R0:W-:Y:S01]  /*17d90*/  @P0 STG.E.U8 desc[UR8][R4.64], R25 ;  /* 0x0000001904000986 */ /* 0x0001e2000c101108 */
[----:B------:R-:W-:Y:S01]  /*17da0*/  ISETP.LT.AND P0, PT, R28, UR14, !P1 ;  /* 0x0000000e1c007c0c */ /* 0x000fe2000cf01270 */
[C---:B------:R-:W-:Y:S02]  /*17db0*/  VIADD R3, R11.reuse, 0x9 ;  /* 0x000000090b037836 */ /* 0x040fe40000000000 */
[----:B------:R2:W-:Y:S01]  /*17dc0*/  @P6 STG.E.U8 desc[UR8][R12.64], R21 ;  /* 0x000000150c006986 */ /* 0x0005e2000c101108 */
[----:B------:R-:W-:Y:S02]  /*17dd0*/  VIADD R22, R11, 0x8 ;  /* 0x000000080b167836 */ /* 0x000fe40000000000 */
[----:B------:R-:W-:Y:S01]  /*17de0*/  VIADD R15, R14, UR4 ;  /* 0x000000040e0f7c36 */ /* 0x000fe20008000000 */
[----:B------:R-:W-:-:S02]  /*17df0*/  ISETP.LT.AND P5, PT, R10, UR14, !P3 ;  /* 0x0000000e0a007c0c */ /* 0x000fc4000dfa1270 */
[----:B0-----:R-:W-:Y:S02]  /*17e00*/  IADD3 R4, P6, PT, R14, R0, RZ ;  /* 0x000000000e047210 */ /* 0x001fe40007fde0ff */
[----:B------:R-:W-:Y:S02]  /*17e10*/  ISETP.GE.AND P1, PT, R3, UR15, PT ;  /* 0x0000000f03007c0c */ /* 0x000fe4000bf26270 */
[----:B------:R-:W-:Y:S01]  /*17e20*/  ISETP.GE.AND P2, PT, R22, UR15, PT ;  /* 0x0000000f16007c0c */ /* 0x000fe2000bf46270 */
[----:B------:R-:W-:Y:S01]  /*17e30*/  IMAD.X R5, R20, 0x1, R26, P6 ;  /* 0x0000000114057824 */ /* 0x000fe200030e061a */
[----:B------:R-:W-:Y:S02]  /*17e40*/  SHF.R.S32.HI R3, RZ, 0x1f, R15 ;  /* 0x0000001fff037819 */ /* 0x000fe4000001140f */
[----:B--2---:R-:W-:Y:S01]  /*17e50*/  IADD3 R12, P6, PT, R15, R23, RZ ;  /* 0x000000170f0c7210 */ /* 0x004fe20007fde0ff */
[----:B------:R-:W-:Y:S01]  /*17e60*/  VIADD R14, R11, 0xa ;  /* 0x0000000a0b0e7836 */ /* 0x000fe20000000000 */
[----:B------:R-:W-:-:S02]  /*17e70*/  PRMT R22, R6, 0x7773, RZ ;  /* 0x0000777306167816 */ /* 0x000fc400000000ff */
[----:B------:R-:W-:Y:S01]  /*17e80*/  PRMT R6, R7, 0x7770, RZ ;  /* 0x0000777007067816 */ /* 0x000fe200000000ff */
[----:B------:R-:W-:Y:S02]  /*17e90*/  IMAD.X R13, R3, 0x1, R27, P6 ;  /* 0x00000001030d7824 */ /* 0x000fe400030e061b */
[----:B------:R0:W-:Y:S01]  /*17ea0*/  @P0 STG.E.U8 desc[UR8][R4.64], R22 ;  /* 0x0000001604000986 */ /* 0x0001e2000c101108 */
[----:B------:R-:W-:Y:S01]  /*17eb0*/  ISETP.GE.AND P0, PT, R14, UR15, PT ;  /* 0x0000000f0e007c0c */ /* 0x000fe2000bf06270 */
[C---:B------:R-:W-:Y:S01]  /*17ec0*/  VIADD R20, R15.reuse, UR4 ;  /* 0x000000040f147c36 */ /* 0x040fe20008000000 */
[----:B------:R-:W-:Y:S01]  /*17ed0*/  IADD3 R14, P6, PT, R15, R0, RZ ;  /* 0x000000000f0e7210 */ /* 0x000fe20007fde0ff */
[----:B------:R2:W-:Y:S01]  /*17ee0*/  @P5 STG.E.U8 desc[UR8][R12.64], R6 ;  /* 0x000000060c005986 */ /* 0x0005e2000c101108 */
[----:B------:R-:W-:Y:S02]  /*17ef0*/  ISETP.LT.AND P3, PT, R28, UR14, !P3 ;  /* 0x0000000e1c007c0c */ /* 0x000fe4000df61270 */
[----:B------:R-:W-:Y:S01]  /*17f00*/  ISETP.LT.AND P5, PT, R10, UR14, !P4 ;  /* 0x0000000e0a007c0c */ /* 0x000fe2000e7a1270 */
[----:B------:R-:W-:Y:S01]  /*17f10*/  IMAD.X R15, R3, 0x1, R26, P6 ;  /* 0x00000001030f7824 */ /* 0x000fe200030e061a */
[----:B------:R-:W-:-:S02]  /*17f20*/  PRMT R21, R7, 0x7773, RZ ;  /* 0x0000777307157816 */ /* 0x000fc400000000ff */
[C---:B------:R-:W-:Y:S02]  /*17f30*/  PRMT R25, R7.reuse, 0x7772, RZ ;  /* 0x0000777207197816 */ /* 0x040fe400000000ff */
[----:B------:R-:W-:Y:S02]  /*17f40*/  PRMT R29, R7, 0x7771, RZ ;  /* 0x00007771071d7816 */ /* 0x000fe400000000ff */
[----:B------:R-:W-:Y:S02]  /*17f50*/  SHF.R.S32.HI R7, RZ, 0x1f, R20 ;  /* 0x0000001fff077819 */ /* 0x000fe40000011414 */
[C---:B0-----:R-:W-:Y:S01]  /*17f60*/  IADD3 R4, P6, PT, R20.reuse, R23, RZ ;  /* 0x0000001714047210 */ /* 0x041fe20007fde0ff */
[----:B------:R-:W-:Y:S01]  /*17f70*/  VIADD R3, R20, UR4 ;  /* 0x0000000414037c36 */ /* 0x000fe20008000000 */
[----:B------:R-:W-:-:S03]  /*17f80*/  ISETP.LT.AND P4, PT, R28, UR14, !P4 ;  /* 0x0000000e1c007c0c */ /* 0x000fc6000e781270 */
[----:B------:R-:W-:Y:S01]  /*17f90*/  IMAD.X R5, R7, 0x1, R27, P6 ;  /* 0x0000000107057824 */ /* 0x000fe200030e061b */
[----:B------:R-:W-:Y:S01]  /*17fa0*/  @P3 STG.E.U8 desc[UR8][R14.64], R29 ;  /* 0x0000001d0e003986 */ /* 0x000fe2000c101108 */
[----:B------:R-:W-:Y:S01]  /*17fb0*/  ISETP.LT.AND P6, PT, R10, UR14, !P2 ;  /* 0x0000000e0a007c0c */ /* 0x000fe2000d7c1270 */
[----:B--2---:R-:W-:Y:S01]  /*17fc0*/  VIADD R13, R11, 0xb ;  /* 0x0000000b0b0d7836 */ /* 0x004fe20000000000 */
[----:B------:R-:W-:Y:S01]  /*17fd0*/  IADD3 R6, P3, PT, R20, R0, RZ ;  /* 0x0000000014067210 */ /* 0x000fe20007f7e0ff */
[----:B------:R-:W-:Y:S01]  /*17fe0*/  @P5 STG.E.U8 desc[UR8][R4.64], R25 ;  /* 0x0000001904005986 */ /* 0x000fe2000c101108 */
[----:B------:R-:W-:Y:S02]  /*17ff0*/  SHF.R.S32.HI R20, RZ, 0x1f, R3 ;  /* 0x0000001fff147819 */ /* 0x000fe40000011403 */
[----:B------:R-:W-:Y:S01]  /*18000*/  IADD3 R12, P5, PT, R3, R23, RZ ;  /* 0x00000017030c7210 */ /* 0x000fe20007fbe0ff */
[----:B------:R-:W-:Y:S01]  /*18010*/  IMAD.X R7, R7, 0x1, R26, P3 ;  /* 0x0000000107077824 */ /* 0x000fe200018e061a */
[----:B------:R-:W-:-:S03]  /*18020*/  ISETP.GE.AND P3, PT, R13, UR15, PT ;  /* 0x0000000f0d007c0c */ /* 0x000fc6000bf66270 */
[----:B------:R-:W-:Y:S01]  /*18030*/  IMAD.X R13, R20, 0x1, R27, P5 ;  /* 0x00000001140d7824 */ /* 0x000fe200028e061b */
[----:B------:R-:W-:Y:S01]  /*18040*/  @P4 STG.E.U8 desc[UR8][R6.64], R21 ;  /* 0x0000001506004986 */ /* 0x000fe2000c101108 */
[----:B------:R-:W-:-:S03]  /*18050*/  ISETP.LT.AND P5, PT, R10, UR14, !P1 ;  /* 0x0000000e0a007c0c */ /* 0x000fc6000cfa1270 */
[----:B------:R-:W2:Y:S04]  /*18060*/  LDL.LU R10, [R1+0x8b8] ;  /* 0x0008b800010a7983 */ /* 0x000ea80000300800 */
[----:B------:R0:W-:Y:S04]  /*18070*/  @P6 STG.E.U8 desc[UR8][R12.64], R24 ;  /* 0x000000180c006986 */ /* 0x0001e8000c101108 */
[----:B0-----:R-:W3:Y:S01]  /*18080*/  LDL.LU R24, [R1+0x87c] ;  /* 0x00087c0001187983 */ /* 0x001ee20000300800 */
[----:B------:R-:W-:Y:S01]  /*18090*/  VIADD R22, R3, UR4 ;  /* 0x0000000403167c36 */ /* 0x000fe20008000000 */
[----:B------:R-:W-:-:S02]  /*180a0*/  ISETP.LT.AND P4, PT, R28, UR14, !P2 ;  /* 0x0000000e1c007c0c */ /* 0x000fc4000d781270 */
[----:B------:R-:W-:Y:S02]  /*180b0*/  IADD3 R4, P2, PT, R3, R0, RZ ;  /* 0x0000000003047210 */ /* 0x000fe40007f5e0ff */
[----:B------:R-:W-:Y:S02]  /*180c0*/  SHF.R.S32.HI R3, RZ, 0x1f, R22 ;  /* 0x0000001fff037819 */ /* 0x000fe40000011416 */
[----:B------:R-:W-:Y:S01]  /*180d0*/  IADD3 R14, P6, PT, R22, R23, RZ ;  /* 0x00000017160e7210 */ /* 0x000fe20007fde0ff */
[----:B------:R-:W-:Y:S01]  /*180e0*/  IMAD.X R5, R20, 0x1, R26, P2 ;  /* 0x0000000114057824 */ /* 0x000fe200010e061a */
[C---:B------:R-:W-:Y:S01]  /*180f0*/  PRMT R29, R8.reuse, 0x7771, RZ ;  /* 0x00007771081d7816 */ /* 0x040fe200000000ff */
[----:B------:R-:W-:Y:S01]  /*18100*/  VIADD R28, R11, 0xc ;  /* 0x0000000c0b1c7836 */ /* 0x000fe20000000000 */
[----:B------:R-:W-:Y:S01]  /*18110*/  PRMT R25, R8, 0x7772, RZ ;  /* 0x0000777208197816 */ /* 0x000fe200000000ff */
[----:B------:R-:W-:Y:S01]  /*18120*/  IMAD.X R15, R3, 0x1, R27, P6 ;  /* 0x00000001030f7824 */ /* 0x000fe200030e061b */
[----:B------:R-:W2:Y:S01]  /*18130*/  LDL.LU R11, [R1+0x8b4] ;  /* 0x0008b400010b7983 */ /* 0x000ea20000300800 */
[----:B------:R-:W-:Y:S01]  /*18140*/  VIADD R21, R22, UR4 ;  /* 0x0000000416157c36 */ /* 0x000fe20008000000 */
[----:B------:R-:W-:-:S02]  /*18150*/  ISETP.GE.AND P2, PT, R28, UR15, PT ;  /* 0x0000000f1c007c0c */ /* 0x000fc4000bf46270 */
[----:B------:R0:W-:Y:S04]  /*18160*/  @P4 STG.E.U8 desc[UR8][R4.64], R29 ;  /* 0x0000001d04004986 */ /* 0x0001e8000c101108 */
[----:B------:R0:W-:Y:S04]  /*18170*/  @P5 STG.E.U8 desc[UR8][R14.64], R25 ;  /* 0x000000190e005986 */ /* 0x0001e8000c101108 */
[----:B------:R-:W2:Y:S01]  /*18180*/  LDL.LU R28, [R1+0x878] ;  /* 0x00087800011c7983 */ /* 0x000ea20000300800 */
[----:B---3--:R-:W-:Y:S02]  /*18190*/  ISETP.LT.AND P5, PT, R24, UR14, !P1 ;  /* 0x0000000e18007c0c */ /* 0x008fe4000cfa1270 */
[----:B------:R-:W-:-:S02]  /*181a0*/  IADD3 R6, P1, PT, R22, R0, RZ ;  /* 0x0000000016067210 */ /* 0x000fc40007f3e0ff */
[----:B------:R-:W3:Y:S01]  /*181b0*/  LDL.LU R22, [R1+0x2b0] ;  /* 0x0002b00001167983 */ /* 0x000ee20000300800 */
[----:B------:R-:W-:Y:S02]  /*181c0*/  SHF.R.S32.HI R20, RZ, 0x1f, R21 ;  /* 0x0000001fff147819 */ /* 0x000fe40000011415 */
[----:B------:R-:W-:Y:S01]  /*181d0*/  IADD3 R12, P4, PT, R21, R23, RZ ;  /* 0x00000017150c7210 */ /* 0x000fe20007f9e0ff */
[----:B------:R-:W-:Y:S01]  /*181e0*/  IMAD.X R7, R3, 0x1, R26, P1 ;  /* 0x0000000103077824 */ /* 0x000fe200008e061a */
[----:B0-----:R-:W-:Y:S01]  /*181f0*/  PRMT R29, R8, 0x7773, RZ ;  /* 0x00007773081d7816 */ /* 0x001fe200000000ff */
[----:B------:R-:W-:Y:S01]  /*18200*/  VIADD R4, R21, UR4 ;  /* 0x0000000415047c36 */ /* 0x000fe20008000000 */
[----:B------:R-:W-:-:S03]  /*18210*/  PRMT R3, R9, 0x7770, RZ ;  /* 0x0000777009037816 */ /* 0x000fc600000000ff */
[----:B------:R-:W-:Y:S01]  /*18220*/  @P5 STG.E.U8 desc[UR8][R6.64], R29 ;  /* 0x0000001d06005986 */ /* 0x000fe2000c101108 */
[C---:B--2---:R-:W-:Y:S02]  /*18230*/  ISETP.LT.AND P6, PT, R28.reuse, UR14, !P0 ;  /* 0x0000000e1c007c0c */ /* 0x044fe4000c7c1270 */
[----:B------:R-:W-:Y:S02]  /*18240*/  ISETP.LT.AND P5, PT, R28, UR14, !P3 ;  /* 0x0000000e1c007c0c */ /* 0x000fe4000dfa1270 */
[----:B------:R-:W-:Y:S02]  /*18250*/  PRMT R25, R9, 0x7771, RZ ;  /* 0x0000777109197816 */ /* 0x000fe400000000ff */
[----:B------:R-:W-:Y:S01]  /*18260*/  SHF.R.S32.HI R5, RZ, 0x1f, R4 ;  /* 0x0000001fff057819 */ /* 0x000fe20000011404 */
[----:B---3--:R-:W-:-:S05]  /*18270*/  VIADD R13, R22, 0xd ;  /* 0x0000000d160d7836 */ /* 0x008fca0000000000 */
[----:B------:R-:W-:Y:S01]  /*18280*/  ISETP.GE.AND P1, PT, R13, UR15, PT ;  /* 0x0000000f0d007c0c */ /* 0x000fe2000bf26270 */
[----:B------:R-:W-:Y:S01]  /*18290*/  IMAD.X R13, R20, 0x1, R27, P4 ;  /* 0x00000001140d7824 */ /* 0x000fe200020e061b */
[----:B------:R-:W-:Y:S02]  /*182a0*/  ISETP.LT.AND P4, PT, R24, UR14, !P0 ;  /* 0x0000000e18007c0c */ /* 0x000fe4000c781270 */
[----:B------:R-:W-:Y:S01]  /*182b0*/  IADD3 R14, P0, PT, R21, R0, RZ ;  /* 0x00000000150e7210 */ /* 0x000fe20007f1e0ff */
[----:B------:R-:W-:Y:S01]  /*182c0*/  VIADD R8, R22, 0xe ;  /* 0x0000000e16087836 */ /* 0x000fe20000000000 */
[----:B------:R0:W-:Y:S03]  /*182d0*/  @P6 STG.E.U8 desc[UR8][R12.64], R3 ;  /* 0x000000030c006986 */ /* 0x0001e6000c101108 */
[----:B------:R-:W-:Y:S01]  /*182e0*/  IMAD.X R15, R20, 0x1, R26, P0 ;  /* 0x00000001140f7824 */ /* 0x000fe200000e061a */
[----:B------:R-:W-:-:S02]  /*182f0*/  IADD3 R20, P6, PT, R4, R23, RZ ;  /* 0x0000001704147210 */ /* 0x000fc40007fde0ff */
[----:B------:R-:W-:Y:S01]  /*18300*/  ISETP.GE.AND P0, PT, R8, UR15, PT ;  /* 0x0000000f08007c0c */ /* 0x000fe2000bf06270 */
[----:B------:R-:W-:Y:S02]  /*18310*/  VIADD R8, R4, UR4 ;  /* 0x0000000404087c36 */ /* 0x000fe40008000000 */
[----:B------:R2:W-:Y:S01]  /*18320*/  @P4 STG.E.U8 desc[UR8][R14.64], R25 ;  /* 0x000000190e004986 */ /* 0x0005e2000c101108 */
[----:B------:R-:W-:Y:S01]  /*18330*/  IMAD.X R21, R5, 0x1, R27, P6 ;  /* 0x0000000105157824 */ /* 0x000fe200030e061b */
[----:B------:R-:W-:Y:S02]  /*18340*/  ISETP.LT.AND P4, PT, R24, UR14, !P3 ;  /* 0x0000000e18007c0c */ /* 0x000fe4000df81270 */
[----:B0-----:R-:W-:Y:S02]  /*18350*/  PRMT R13, R9, 0x7772, RZ ;  /* 0x00007772090d7816 */ /* 0x001fe400000000ff */
[----:B------:R-:W-:Y:S02]  /*18360*/  ISETP.LT.AND P6, PT, R28, UR14, !P2 ;  /* 0x0000000e1c007c0c */ /* 0x000fe4000d7c1270 */
[----:B------:R-:W-:Y:S01]  /*18370*/  IADD3 R4, P3, PT, R4, R0, RZ ;  /* 0x0000000004047210 */ /* 0x000fe20007f7e0ff */
[----:B------:R0:W-:Y:S01]  /*18380*/  @P5 STG.E.U8 desc[UR8][R20.64], R13 ;  /* 0x0000000d14005986 */ /* 0x0001e2000c101108 */
[----:B------:R-:W-:-:S02]  /*18390*/  SHF.R.S32.HI R3, RZ, 0x1f, R8 ;  /* 0x0000001fff037819 */ /* 0x000fc40000011408 */
[----:B------:R-:W-:Y:S01]  /*183a0*/  IADD3 R6, P5, PT, R8, R23, RZ ;  /* 0x0000001708067210 */ /* 0x000fe20007fbe0ff */
[----:B------:R-:W-:Y:S01]  /*183b0*/  VIADD R12, R22, 0xf ;  /* 0x0000000f160c7836 */ /* 0x000fe20000000000 */
[----:B--2---:R-:W-:Y:S01]  /*183c0*/  PRMT R15, R9, 0x7773, RZ ;  /* 0x00007773090f7816 */ /* 0x004fe200000000ff */
[----:B------:R-:W-:Y:S01]  /*183d0*/  IMAD.X R5, R5, 0x1, R26, P3 ;  /* 0x0000000105057824 */ /* 0x000fe200018e061a */
[----:B------:R-:W-:Y:S01]  /*183e0*/  PRMT R25, R10, 0x7770, RZ ;  /* 0x000077700a197816 */ /* 0x000fe200000000ff */
[----:B------:R-:W-:Y:S02]  /*183f0*/  VIADD R14, R8, UR4 ;  /* 0x00000004080e7c36 */ /* 0x000fe40008000000 */
[----:B------:R-:W-:Y:S01]  /*18400*/  IMAD.X R7, R3, 0x1, R27, P5 ;  /* 0x0000000103077824 */ /* 0x000fe200028e061b */
[----:B------:R-:W-:Y:S01]  /*18410*/  ISETP.LT.AND P5, PT, R24, UR14, !P2 ;  /* 0x0000000e18007c0c */ /* 0x000fe2000d7a1270 */
[----:B------:R2:W-:Y:S01]  /*18420*/  @P4 STG.E.U8 desc[UR8][R4.64], R15 ;  /* 0x0000000f04004986 */ /* 0x0005e2000c101108 */
[----:B------:R-:W-:Y:S01]  /*18430*/  IADD3 R8, P2, PT, R8, R0, RZ ;  /* 0x0000000008087210 */ /* 0x000fe20007f5e0ff */
[----:B0-----:R-:W-:Y:S01]  /*18440*/  VIADD R13, R22, 0x10 ;  /* 0x00000010160d7836 */ /* 0x001fe20000000000 */
[----:B------:R-:W-:Y:S01]  /*18450*/  ISETP.GE.AND P3, PT, R12, UR15, PT ;  /* 0x0000000f0c007c0c */ /* 0x000fe2000bf66270 */
[----:B------:R0:W-:Y:S01]  /*18460*/  @P6 STG.E.U8 desc[UR8][R6.64], R25 ;  /* 0x0000001906006986 */ /* 0x0001e2000c101108 */
[----:B------:R-:W-:-:S02]  /*18470*/  SHF.R.S32.HI R20, RZ, 0x1f, R14 ;  /* 0x0000001fff147819 */ /* 0x000fc4000001140e */
[----:B------:R-:W-:Y:S01]  /*18480*/  IADD3 R12, P4, PT, R14, R23, RZ ;  /* 0x000000170e0c7210 */ /* 0x000fe20007f9e0ff */
[--C-:B------:R-:W-:Y:S01]  /*18490*/  IMAD.X R9, R3, 0x1, R26.reuse, P2 ;  /* 0x0000000103097824 */ /* 0x100fe200010e061a */
[----:B------:R-:W-:Y:S02]  /*184a0*/  ISETP.LT.AND P6, PT, R28, UR14, !P1 ;  /* 0x0000000e1c007c0c */ /* 0x000fe4000cfc1270 */
[----:B------:R-:W-:Y:S01]  /*184b0*/  ISETP.GE.AND P2, PT, R13, UR15, PT ;  /* 0x0000000f0d007c0c */ /* 0x000fe2000bf46270 */
[----:B------:R-:W-:Y:S01]  /*184c0*/  IMAD.X R13, R20, 0x1, R27, P4 ;  /* 0x00000001140d7824 */ /* 0x000fe200020e061b */
[----:B------:R-:W-:Y:S02]  /*184d0*/  ISETP.LT.AND P4, PT, R24, UR14, !P1 ;  /* 0x0000000e18007c0c */ /* 0x000fe4000cf81270 */
[----:B--2---:R-:W-:Y:S02]  /*184e0*/  PRMT R15, R10, 0x7771, RZ ;  /* 0x000077710a0f7816 */ /* 0x004fe400000000ff */
[C---:B------:R-:W-:Y:S01]  /*184f0*/  IADD3 R4, P1, PT, R14.reuse, R0, RZ ;  /* 0x000000000e047210 */ /* 0x040fe20007f3e0ff */
[----:B------:R-:W-:Y:S01]  /*18500*/  VIADD R14, R14, UR4 ;  /* 0x000000040e0e7c36 */ /* 0x000fe20008000000 */
[----:B------:R-:W-:Y:S01]  /*18510*/  PRMT R3, R10, 0x7772, RZ ;  /* 0x000077720a037816 */ /* 0x000fe200000000ff */
[----:B------:R2:W-:Y:S01]  /*18520*/  @P5 STG.E.U8 desc[UR8][R8.64], R15 ;  /* 0x0000000f08005986 */ /* 0x0005e2000c101108 */
[----:B------:R-:W-:Y:S01]  /*18530*/  ISETP.LT.AND P5, PT, R28, UR14, !P0 ;  /* 0x0000000e1c007c0c */ /* 0x000fe2000c7a1270 */
[----:B------:R-:W-:Y:S01]  /*18540*/  IMAD.X R5, R20, 0x1, R26, P1 ;  /* 0x0000000114057824 */ /* 0x000fe200008e061a */
[----:B------:R-:W-:Y:S01]  /*18550*/  PRMT R21, R10, 0x7773, RZ ;  /* 0x000077730a157816 */ /* 0x000fe200000000ff */
[----:B------:R3:W-:Y:S01]  /*18560*/  @P6 STG.E.U8 desc[UR8][R12.64], R3 ;  /* 0x000000030c006986 */ /* 0x0007e2000c101108 */
[----:B0-----:R-:W-:Y:S01]  /*18570*/  VIADD R7, R22, 0x11 ;  /* 0x0000001116077836 */ /* 0x001fe20000000000 */
[----:B------:R-:W-:-:S02]  /*18580*/  SHF.R.S32.HI R20, RZ, 0x1f, R14 ;  /* 0x0000001fff147819 */ /* 0x000fc4000001140e */
[-C--:B------:R-:W-:Y:S01]  /*18590*/  IADD3 R6, P6, PT, R14, R23.reuse, RZ ;  /* 0x000000170e067210 */ /* 0x080fe20007fde0ff */
[----:B------:R0:W-:Y:S01]  /*185a0*/  @P4 STG.E.U8 desc[UR8][R4.64], R21 ;  /* 0x0000001504004986 */ /* 0x0001e2000c101108 */
[----:B------:R-:W-:Y:S02]  /*185b0*/  ISETP.GE.AND P1, PT, R7, UR15, PT ;  /* 0x0000000f07007c0c */ /* 0x000fe4000bf26270 */
[----:B------:R-:W-:Y:S01]  /*185c0*/  ISETP.LT.AND P4, PT, R24, UR14, !P0 ;  /* 0x0000000e18007c0c */ /* 0x000fe2000c781270 */
[----:B------:R-:W-:Y:S01]  /*185d0*/  IMAD.X R7, R20, 0x1, R27, P6 ;  /* 0x0000000114077824 */ /* 0x000fe200030e061b */
[----:B--2---:R-:W-:Y:S01]  /*185e0*/  PRMT R15, R11, 0x7770, RZ ;  /* 0x000077700b0f7816 */ /* 0x004fe200000000ff */
[C---:B------:R-:W-:Y:S01]  /*185f0*/  VIADD R10, R14.reuse, UR4 ;  /* 0x000000040e0a7c36 */ /* 0x040fe20008000000 */
[----:B------:R-:W-:Y:S02]  /*18600*/  IADD3 R8, P0, PT, R14, R0, RZ ;  /* 0x000000000e087210 */ /* 0x000fe40007f1e0ff */
[----:B------:R-:W-:Y:S01]  /*18610*/  ISETP.LT.AND P6, PT, R28, UR14, !P3 ;  /* 0x0000000e1c007c0c */ /* 0x000fe2000dfc1270 */
[----:B------:R2:W-:Y:S01]  /*18620*/  @P5 STG.E.U8 desc[UR8][R6.64], R15 ;  /* 0x0000000f06005986 */ /* 0x0005e2000c101108 */
[----:B---3--:R-:W-:Y:S01]  /*18630*/  SHF.R.S32.HI R3, RZ, 0x1f, R10 ;  /* 0x0000001fff037819 */ /* 0x008fe2000001140a */
[----:B------:R-:W-:Y:S01]  /*18640*/  IMAD.X R9, R20, 0x1, R26, P0 ;  /* 0x0000000114097824 */ /* 0x000fe200000e061a */
[----:B------:R-:W-:-:S02]  /*18650*/  IADD3 R12, P5, PT, R10, R23, RZ ;  /* 0x000000170a0c7210 */ /* 0x000fc40007fbe0ff */
[C---:B0-----:R-:W-:Y:S01]  /*18660*/  PRMT R21, R11.reuse, 0x7771, RZ ;  /* 0x000077710b157816 */ /* 0x041fe200000000ff */
[----:B------:R-:W-:Y:S01]  /*18670*/  VIADD R14, R22, 0x12 ;  /* 0x00000012160e7836 */ /* 0x000fe20000000000 */
[----:B------:R-:W-:Y:S01]  /*18680*/  PRMT R25, R11, 0x7772, RZ ;  /* 0x000077720b197816 */ /* 0x000fe200000000ff */
[----:B------:R-:W-:Y:S02]  /*18690*/  IMAD.X R13, R3, 0x1, R27, P5 ;  /* 0x00000001030d7824 */ /* 0x000fe400028e061b */
[----:B------:R0:W-:Y:S01]  /*186a0*/  @P4 STG.E.U8 desc[UR8][R8.64], R21 ;  /* 0x0000001508004986 */ /* 0x0001e2000c101108 */
[----:B------:R-:W-:Y:S01]  /*186b0*/  ISETP.LT.AND P4, PT, R24, UR14, !P3 ;  /* 0x0000000e18007c0c */ /* 0x000fe2000df81270 */
[----:B--2---:R-:W-:Y:S01]  /*186c0*/  VIADD R15, R10, UR4 ;  /* 0x000000040a0f7c36 */ /* 0x004fe20008000000 */
[----:B------:R-:W-:Y:S01]  /*186d0*/  ISETP.LT.AND P5, PT, R28, UR14, !P2 ;  /* 0x0000000e1c007c0c */ /* 0x000fe2000d7a1270 */
[----:B------:R4:W-:Y:S01]  /*186e0*/  @P6 STG.E.U8 desc[UR8][R12.64], R25 ;  /* 0x000000190c006986 */ /* 0x0009e2000c101108 */
[----:B------:R-:W-:Y:S01]  /*186f0*/  IADD3 R4, P3, PT, R10, R0, RZ ;  /* 0x000000000a047210 */ /* 0x000fe20007f7e0ff */
[----:B------:R-:W-:Y:S01]  /*18700*/  VIADD R7, R22, 0x13 ;  /* 0x0000001316077836 */ /* 0x000fe20000000000 */
[----:B------:R-:W-:-:S02]  /*18710*/  ISETP.GE.AND P0, PT, R14, UR15, PT ;  /* 0x0000000f0e007c0c */ /* 0x000fc4000bf06270 */
[----:B------:R-:W-:Y:S02]  /*18720*/  SHF.R.S32.HI R14, RZ, 0x1f, R15 ;  /* 0x0000001fff0e7819 */ /* 0x000fe4000001140f */
[----:B------:R-:W-:Y:S01]  /*18730*/  IADD3 R6, P6, PT, R15, R23, RZ ;  /* 0x000000170f067210 */ /* 0x000fe20007fde0ff */
[----:B------:R-:W-:Y:S01]  /*18740*/  IMAD.X R5, R3, 0x1, R26, P3 ;  /* 0x0000000103057824 */ /* 0x000fe200018e061a */
[----:B------:R-:W-:Y:S02]  /*18750*/  ISETP.GE.AND P3, PT, R7, UR15, PT ;  /* 0x0000000f07007c0c */ /* 0x000fe4000bf66270 */
[----:B0-----:R-:W-:Y:S01]  /*18760*/  PRMT R21, R11, 0x7773, RZ ;  /* 0x000077730b157816 */ /* 0x001fe200000000ff */
[----:B------:R-:W-:Y:S01]  /*18770*/  IMAD.X R7, R14, 0x1, R27, P6 ;  /* 0x000000010e077824 */ /* 0x000fe200030e061b */
[----:B----4-:R-:W-:Y:S01]  /*18780*/  PRMT R13, R16, 0x7770, RZ ;  /* 0x00007770100d7816 */ /* 0x010fe200000000ff */
[----:B------:R-:W-:Y:S02]  /*18790*/  VIADD R3, R15, UR4 ;  /* 0x000000040f037c36 */ /* 0x000fe40008000000 */
[----:B------:R-:W-:Y:S01]  /*187a0*/  @P4 STG.E.U8 desc[UR8][R4.64], R21 ;  /* 0x0000001504004986 */ /* 0x000fe2000c101108 */
[----:B------:R-:W-:-:S03]  /*187b0*/  ISETP.LT.AND P4, PT, R24, UR14, !P2 ;  /* 0x0000000e18007c0c */ /* 0x000fc6000d781270 */
[----:B------:R0:W-:Y:S01]  /*187c0*/  @P5 STG.E.U8 desc[UR8][R6.64], R13 ;  /* 0x0000000d06005986 */ /* 0x0001e2000c101108 */
[----:B------:R-:W-:Y:S01]  /*187d0*/  ISETP.LT.AND P5, PT, R28, UR14, !P1 ;  /* 0x0000000e1c007c0c */ /* 0x000fe2000cfa1270 */
[----:B------:R-:W-:Y:S01]  /*187e0*/  VIADD R9, R22, 0x14 ;  /* 0x0000001416097836 */ /* 0x000fe20000000000 */
[----:B------:R-:W-:Y:S02]  /*187f0*/  IADD3 R10, P2, PT, R15, R0, RZ ;  /* 0x000000000f0a7210 */ /* 0x000fe40007f5e0ff */
[----:B------:R-:W-:Y:S02]  /*18800*/  SHF.R.S32.HI R20, RZ, 0x1f, R3 ;  /* 0x0000001fff147819 */ /* 0x000fe40000011403 */
[----:B------:R-:W-:Y:S01]  /*18810*/  IADD3 R8, P6, PT, R3, R23, RZ ;  /* 0x0000001703087210 */ /* 0x000fe20007fde0ff */
[----:B------:R-:W-:Y:S01]  /*18820*/  IMAD.X R11, R14, 0x1, R26, P2 ;  /* 0x000000010e0b7824 */ /* 0x000fe200010e061a */
[----:B------:R-:W-:Y:S02]  /*18830*/  ISETP.GE.AND P2, PT, R9, UR15, PT ;  /* 0x0000000f09007c0c */ /* 0x000fe4000bf46270 */
[----:B------:R-:W-:Y:S01]  /*18840*/  PRMT R15, R16, 0x7771, RZ ;  /* 0x00007771100f7816 */ /* 0x000fe200000000ff */
[----:B------:R-:W-:Y:S01]  /*18850*/  IMAD.X R9, R20, 0x1, R27, P6 ;  /* 0x0000000114097824 */ /* 0x000fe200030e061b */
[----:B0-----:R-:W-:Y:S01]  /*18860*/  PRMT R13, R16, 0x7772, RZ ;  /* 0x00007772100d7816 */ /* 0x001fe200000000ff */
[----:B------:R-:W-:-:S02]  /*18870*/  VIADD R12, R3, UR4 ;  /* 0x00000004030c7c36 */ /* 0x000fc40008000000 */
[----:B------:R0:W-:Y:S01]  /*18880*/  @P4 STG.E.U8 desc[UR8][R10.64], R15 ;  /* 0x0000000f0a004986 */ /* 0x0001e2000c101108 */
[----:B-1----:R-:W-:Y:S01]  /*18890*/  ISETP.LT.AND P4, PT, R24, UR5, !P1 ;  /* 0x0000000518007c0c */ /* 0x002fe2000cf81270 */
[----:B------:R-:W1:Y:S02]  /*188a0*/  LDCU UR5, c[0x0][0x398] ;  /* 0x00007300ff0577ac */ /* 0x000e640008000800 */
[----:B------:R2:W-:Y:S01]  /*188b0*/  @P5 STG.E.U8 desc[UR8][R8.64], R13 ;  /* 0x0000000d08005986 */ /* 0x0005e2000c101108 */
[----:B------:R-:W-:Y:S01]  /*188c0*/  ISETP.LT.AND P5, PT, R28, UR6, !P0 ;  /* 0x000000061c007c0c */ /* 0x000fe2000c7a1270 */
[----:B------:R-:W3:Y:S01]  /*188d0*/  LDCU UR6, c[0x0][0x398] ;  /* 0x00007300ff0677ac */ /* 0x000ee20008000800 */
[----:B------:R-:W-:Y:S02]  /*188e0*/  IADD3 R6, P1, PT, R3, R0, RZ ;  /* 0x0000000003067210 */ /* 0x000fe40007f3e0ff */
[----:B------:R-:W-:Y:S02]  /*188f0*/  SHF.R.S32.HI R14, RZ, 0x1f, R12 ;  /* 0x0000001fff0e7819 */ /* 0x000fe4000001140c */
[----:B------:R-:W-:Y:S01]  /*18900*/  IADD3 R4, P6, PT, R12, R23, RZ ;  /* 0x000000170c047210 */ /* 0x000fe20007fde0ff */
[----:B------:R-:W-:Y:S01]  /*18910*/  VIADD R3, R22, 0x15 ;  /* 0x0000001516037836 */ /* 0x000fe20000000000 */
[----:B0-----:R-:W-:Y:S01]  /*18920*/  PRMT R15, R16, 0x7773, RZ ;  /* 0x00007773100f7816 */ /* 0x001fe200000000ff */
[----:B------:R-:W-:-:S02]  /*18930*/  IMAD.X R7, R20, 0x1, R26, P1 ;  /* 0x0000000114077824 */ /* 0x000fc400008e061a */
[----:B------:R-:W-:Y:S01]  /*18940*/  IMAD.X R5, R14, 0x1, R27, P6 ;  /* 0x000000010e057824 */ /* 0x000fe200030e061b */
[----:B--2---:R-:W-:Y:S02]  /*18950*/  PRMT R13, R17, 0x7770, RZ ;  /* 0x00007770110d7816 */ /* 0x004fe400000000ff */
[----:B------:R-:W-:Y:S01]  /*18960*/  ISETP.GE.AND P1, PT, R3, UR15, PT ;  /* 0x0000000f03007c0c */ /* 0x000fe2000bf26270 */
[----:B------:R0:W-:Y:S01]  /*18970*/  @P4 STG.E.U8 desc[UR8][R6.64], R15 ;  /* 0x0000000f06004986 */ /* 0x0001e2000c101108 */
[----:B------:R-:W-:Y:S01]  /*18980*/  VIADD R3, R12, UR4 ;  /* 0x000000040c037c36 */ /* 0x000fe20008000000 */
[----:B------:R-:W-:Y:S01]  /*18990*/  ISETP.LT.AND P4, PT, R24, UR7, !P0 ;  /* 0x0000000718007c0c */ /* 0x000fe2000c781270 */
[----:B------:R-:W-:Y:S01]  /*189a0*/  VIADD R9, R22, 0x16 ;  /* 0x0000001616097836 */ /* 0x000fe20000000000 */
[----:B------:R2:W-:Y:S01]  /*189b0*/  @P5 STG.E.U8 desc[UR8][R4.64], R13 ;  /* 0x0000000d04005986 */ /* 0x0005e2000c101108 */
[----:B------:R-:W-:Y:S01]  /*189c0*/  ISETP.LT.AND P5, PT, R28, UR10, !P3 ;  /* 0x0000000a1c007c0c */ /* 0x000fe2000dfa1270 */
[----:B------:R-:W4:Y:S01]  /*189d0*/  LDCU UR7, c[0x0][0x398] ;  /* 0x00007300ff0777ac */ /* 0x000f220008000800 */
[----:B------:R-:W-:-:S02]  /*189e0*/  IADD3 R10, P0, PT, R12, R0, RZ ;  /* 0x000000000c0a7210 */ /* 0x000fc40007f1e0ff */
[----:B------:R-:W-:Y:S01]  /*189f0*/  SHF.R.S32.HI R12, RZ, 0x1f, R3 ;  /* 0x0000001fff0c7819 */ /* 0x000fe20000011403 */
[----:B------:R-:W4:Y:S01]  /*18a00*/  LDCU UR10, c[0x0][0x398] ;  /* 0x00007300ff0a77ac */ /* 0x000f220008000800 */
[----:B------:R-:W-:Y:S01]  /*18a10*/  IADD3 R8, P6, PT, R3, R23, RZ ;  /* 0x0000001703087210 */ /* 0x000fe20007fde0ff */
[----:B------:R-:W-:Y:S01]  /*18a20*/  IMAD.X R11, R14, 0x1, R26, P0 ;  /* 0x000000010e0b7824 */ /* 0x000fe200000e061a */
[----:B------:R-:W-:Y:S02]  /*18a30*/  ISETP.GE.AND P0, PT, R9, UR15, PT ;  /* 0x0000000f09007c0c */ /* 0x000fe4000bf06270 */
[C---:B0-----:R-:W-:Y:S01]  /*18a40*/  PRMT R15, R17.reuse, 0x7771, RZ ;  /* 0x00007771110f7816 */ /* 0x041fe200000000ff */
[----:B------:R-:W-:Y:S01]  /*18a50*/  IMAD.X R9, R12, 0x1, R27, P6 ;  /* 0x000000010c097824 */ /* 0x000fe200030e061b */
[----:B--2---:R-:W-:Y:S01]  /*18a60*/  PRMT R13, R17, 0x7772, RZ ;  /* 0x00007772110d7816 */ /* 0x004fe200000000ff */
[C---:B------:R-:W-:Y:S02]  /*18a70*/  VIADD R14, R3.reuse, UR4 ;  /* 0x00000004030e7c36 */ /* 0x040fe40008000000 */
[----:B------:R-:W-:Y:S01]  /*18a80*/  @P4 STG.E.U8 desc[UR8][R10.64], R15 ;  /* 0x0000000f0a004986 */ /* 0x000fe2000c101108 */
[----:B-1----:R-:W-:Y:S01]  /*18a90*/  ISETP.LT.AND P4, PT, R24, UR5, !P3 ;  /* 0x0000000518007c0c */ /* 0x002fe2000df81270 */
[----:B------:R-:W0:Y:S02]  /*18aa0*/  LDCU UR5, c[0x0][0x398] ;  /* 0x00007300ff0577ac */ /* 0x000e240008000800 */
[----:B------:R1:W-:Y:S01]  /*18ab0*/  @P5 STG.E.U8 desc[UR8][R8.64], R13 ;  /* 0x0000000d08005986 */ /* 0x0003e2000c101108 */
[----:B---3--:R-:W-:Y:S01]  /*18ac0*/  ISETP.LT.AND P5, PT, R28, UR6, !P2 ;  /* 0x000000061c007c0c */ /* 0x008fe2000d7a1270 */
[----:B------:R-:W2:Y:S01]  /*18ad0*/  LDCU UR6, c[0x0][0x398] ;  /* 0x00007300ff0677ac */ /* 0x000ea20008000800 */
[----:B------:R-:W-:-:S02]  /*18ae0*/  IADD3 R6, P3, PT, R3, R0, RZ ;  /* 0x0000000003067210 */ /* 0x000fc40007f7e0ff */
[----:B------:R-:W-:Y:S02]  /*18af0*/  SHF.R.S32.HI R16, RZ, 0x1f, R14 ;  /* 0x0000001fff107819 */ /* 0x000fe4000001140e */
[----:B------:R-:W-:Y:S01]  /*18b00*/  IADD3 R4, P6, PT, R14, R23, RZ ;  /* 0x000000170e047210 */ /* 0x000fe20007fde0ff */
[----:B------:R-:W-:Y:S01]  /*18b10*/  IMAD.X R7, R12, 0x1, R26, P3 ;  /* 0x000000010c077824 */ /* 0x000fe200018e061a */
[----:B------:R-:W-:-:S03]  /*18b20*/  PRMT R17, R17, 0x7773, RZ ;  /* 0x0000777311117816 */ /* 0x000fc600000000ff */
[----:B------:R-:W-:Y:S01]  /*18b30*/  IMAD.X R5, R16, 0x1, R27, P6 ;  /* 0x0000000110057824 */ /* 0x000fe200030e061b */
[----:B-1----:R-:W-:Y:S01]  /*18b40*/  PRMT R9, R18, 0x7770, RZ ;  /* 0x0000777012097816 */ /* 0x002fe200000000ff */
[----:B------:R-:W-:Y:S01]  /*18b50*/  VIADD R3, R22, 0x17 ;  /* 0x0000001716037836 */ /* 0x000fe20000000000 */
[----:B------:R1:W-:Y:S01]  /*18b60*/  @P4 STG.E.U8 desc[UR8][R6.64], R17 ;  /* 0x0000001106004986 */ /* 0x0003e2000c101108 */
[----:B----4-:R-:W-:Y:S01]  /*18b70*/  ISETP.LT.AND P2, PT, R24, UR7, !P2 ;  /* 0x0000000718007c0c */ /* 0x010fe2000d741270 */
[----:B------:R-:W-:Y:S02]  /*18b80*/  VIADD R8, R14, UR4 ;  /* 0x000000040e087c36 */ /* 0x000fe40008000000 */
[----:B------:R3:W-:Y:S01]  /*18b90*/  @P5 STG.E.U8 desc[UR8][R4.64], R9 ;  /* 0x0000000904005986 */ /* 0x0007e2000c101108 */
[----:B------:R-:W-:Y:S01]  /*18ba0*/  ISETP.LT.AND P5, PT, R28, UR10, !P1 ;  /* 0x0000000a1c007c0c */ /* 0x000fe2000cfa1270 */
[----:B------:R-:W4:Y:S01]  /*18bb0*/  LDCU UR7, c[0x0][0x398] ;  /* 0x00007300ff0777ac */ /* 0x000f220008000800 */
[----:B------:R-:W-:Y:S01]  /*18bc0*/  IADD3 R14, P4, PT, R14, R0, RZ ;  /* 0x000000000e0e7210 */ /* 0x000fe20007f9e0ff */
[----:B------:R-:W4:Y:S01]  /*18bd0*/  LDS.128 R4, [R2] ;  /* 0x0000000002047984 */ /* 0x000f220000000c00 */
[----:B------:R-:W-:Y:S01]  /*18be0*/  ISETP.GE.AND P3, PT, R3, UR15, PT ;  /* 0x0000000f03007c0c */ /* 0x000fe2000bf66270 */
[----:B------:R-:W3:Y:S01]  /*18bf0*/  LDCU UR10, c[0x0][0x398] ;  /* 0x00007300ff0a77ac */ /* 0x000ee20008000800 */
[----:B------:R-:W-:-:S02]  /*18c00*/  SHF.R.S32.HI R3, RZ, 0x1f, R8 ;  /* 0x0000001fff037819 */ /* 0x000fc40000011408 */
[----:B------:R-:W-:Y:S01]  /*18c10*/  IADD3 R12, P6, PT, R8, R23, RZ ;  /* 0x00000017080c7210 */ /* 0x000fe20007fde0ff */
[----:B------:R-:W-:Y:S01]  /*18c20*/  IMAD.X R15, R16, 0x1, R26, P4 ;  /* 0x00000001100f7824 */ /* 0x000fe200020e061a */
[C---:B------:R-:W-:Y:S02]  /*18c30*/  PRMT R25, R18.reuse, 0x7771, RZ ;  /* 0x0000777112197816 */ /* 0x040fe400000000ff */
[----:B------:R-:W-:Y:S01]  /*18c40*/  PRMT R21, R18, 0x7772, RZ ;  /* 0x0000777212157816 */ /* 0x000fe200000000ff */
[----:B------:R-:W-:Y:S02]  /*18c50*/  IMAD.X R13, R3, 0x1, R27, P6 ;  /* 0x00000001030d7824 */ /* 0x000fe400030e061b */
[----:B------:R-:W-:Y:S01]  /*18c60*/  VIADD R10, R22, 0x18 ;  /* 0x00000018160a7836 */ /* 0x000fe20000000000 */
[----:B------:R-:W-:Y:S01]  /*18c70*/  @P2 STG.E.U8 desc[UR8][R14.64], R25 ;  /* 0x000000190e002986 */ /* 0x000fe2000c101108 */
[----:B0-----:R-:W-:Y:S01]  /*18c80*/  ISETP.LT.AND P2, PT, R24, UR5, !P1 ;  /* 0x0000000518007c0c */ /* 0x001fe2000cf41270 */
[----:B-1----:R-:W-:-:S02]  /*18c90*/  VIADD R17, R8, UR4 ;  /* 0x0000000408117c36 */ /* 0x002fc40008000000 */
[----:B------:R0:W-:Y:S01]  /*18ca0*/  @P5 STG.E.U8 desc[UR8][R12.64], R21 ;  /* 0x000000150c005986 */ /* 0x0001e2000c101108 */
[----:B--2---:R-:W-:Y:S01]  /*18cb0*/  ISETP.LT.AND P5, PT, R28, UR6, !P0 ;  /* 0x000000061c007c0c */ /* 0x004fe2000c7a1270 */
[----:B------:R-:W-:Y:S01]  /*18cc0*/  VIADD R11, R22, 0x19 ;  /* 0x00000019160b7836 */ /* 0x000fe20000000000 */
[----:B------:R-:W-:Y:S01]  /*18cd0*/  IADD3 R8, P1, PT, R8, R0, RZ ;  /* 0x0000000008087210 */ /* 0x000fe20007f3e0ff */
[----:B------:R-:W1:Y:S01]  /*18ce0*/  LDCU UR5, c[0x0][0x398] ;  /* 0x00007300ff0577ac */ /* 0x000e620008000800 */
[----:B------:R-:W-:Y:S02]  /*18cf0*/  ISETP.GE.AND P4, PT, R10, UR15, PT ;  /* 0x0000000f0a007c0c */ /* 0x000fe4000bf86270 */
[----:B------:R-:W-:Y:S01]  /*18d00*/  SHF.R.S32.HI R16, RZ, 0x1f, R17 ;  /* 0x0000001fff107819 */ /* 0x000fe20000011411 */
[----:B------:R-:W2:Y:S01]  /*18d10*/  LDCU UR6, c[0x0][0x398] ;  /* 0x00007300ff0677ac */ /* 0x000ea20008000800 */
[----:B------:R-:W-:Y:S01]  /*18d20*/  IADD3 R10, P6, PT, R17, R23, RZ ;  /* 0x00000017110a7210 */ /* 0x000fe20007fde0ff */
[----:B---3--:R-:W-:Y:S01]  /*18d30*/  IMAD.X R9, R3, 0x1, R26, P1 ;  /* 0x0000000103097824 */ /* 0x008fe200008e061a */
[----:B------:R-:W-:-:S02]  /*18d40*/  ISETP.GE.AND P1, PT, R11, UR15, PT ;  /* 0x0000000f0b007c0c */ /* 0x000fc4000bf26270 */
[----:B0-----:R-:W-:Y:S01]  /*18d50*/  PRMT R21, R18, 0x7773, RZ ;  /* 0x0000777312157816 */ /* 0x001fe200000000ff */
[----:B------:R-:W-:Y:S01]  /*18d60*/  IMAD.X R11, R16, 0x1, R27, P6 ;  /* 0x00000001100b7824 */ /* 0x000fe200030e061b */
[----:B------:R-:W-:Y:S02]  /*18d70*/  PRMT R15, R19, 0x7770, RZ ;  /* 0x00007770130f7816 */ /* 0x000fe400000000ff */
[----:B----4-:R-:W-:Y:S01]  /*18d80*/  ISETP.LT.AND P0, PT, R24, UR7, !P0 ;  /* 0x0000000718007c0c */ /* 0x010fe2000c701270 */
[----:B------:R0:W-:Y:S01]  /*18d90*/  @P2 STG.E.U8 desc[UR8][R8.64], R21 ;  /* 0x0000001508002986 */ /* 0x0001e2000c101108 */
[C---:B------:R-:W-:Y:S01]  /*18da0*/  VIADD R14, R17.reuse, UR4 ;  /* 0x00000004110e7c36 */ /* 0x040fe20008000000 */
[----:B------:R-:W-:Y:S01]  /*18db0*/  IADD3 R12, P2, PT, R17, R0, RZ ;  /* 0x00000000110c7210 */ /* 0x000fe20007f5e0ff */
[----:B------:R-:W-:Y:S01]  /*18dc0*/  VIADD R3, R22, 0x1a ;  /* 0x0000001a16037836 */ /* 0x000fe20000000000 */
[----:B------:R3:W-:Y:S01]  /*18dd0*/  @P5 STG.E.U8 desc[UR8][R10.64], R15 ;  /* 0x0000000f0a005986 */ /* 0x0007e2000c101108 */
[----:B------:R-:W-:Y:S01]  /*18de0*/  ISETP.LT.AND P5, PT, R28, UR10, !P3 ;  /* 0x0000000a1c007c0c */ /* 0x000fe2000dfa1270 */
[----:B------:R-:W4:Y:S01]  /*18df0*/  LDCU UR7, c[0x0][0x398] ;  /* 0x00007300ff0777ac */ /* 0x000f220008000800 */
[----:B------:R-:W-:Y:S01]  /*18e00*/  SHF.R.S32.HI R18, RZ, 0x1f, R14 ;  /* 0x0000001fff127819 */ /* 0x000fe2000001140e */
[----:B------:R-:W-:Y:S01]  /*18e10*/  IMAD.X R13, R16, 0x1, R26, P2 ;  /* 0x00000001100d7824 */ /* 0x000fe200010e061a */
[----:B------:R-:W-:Y:S01]  /*18e20*/  IADD3 R2, P6, PT, R14, R23, RZ ;  /* 0x000000170e027210 */ /* 0x000fe20007fde0ff */
[----:B------:R-:W4:Y:S01]  /*18e30*/  LDCU UR10, c[0x0][0x398] ;  /* 0x00007300ff0a77ac */ /* 0x000f220008000800 */
[----:B0-----:R-:W-:-:S02]  /*18e40*/  PRMT R21, R19, 0x7771, RZ ;  /* 0x0000777113157816 */ /* 0x001fc400000000ff */
[----:B------:R-:W-:Y:S01]  /*18e50*/  ISETP.GE.AND P2, PT, R3, UR15, PT ;  /* 0x0000000f03007c0c */ /* 0x000fe2000bf46270 */
[----:B------:R-:W-:Y:S01]  /*18e60*/  IMAD.X R3, R18, 0x1, R27, P6 ;  /* 0x0000000112037824 */ /* 0x000fe200030e061b */
[----:B------:R-:W-:Y:S01]  /*18e70*/  PRMT R17, R19, 0x7772, RZ ;  /* 0x0000777213117816 */ /* 0x000fe200000000ff */
[----:B------:R0:W-:Y:S01]  /*18e80*/  @P0 STG.E.U8 desc[UR8][R12.64], R21 ;  /* 0x000000150c000986 */ /* 0x0001e2000c101108 */
[----:B-1----:R-:W-:Y:S01]  /*18e90*/  ISETP.LT.AND P0, PT, R24, UR5, !P3 ;  /* 0x0000000518007c0c */ /* 0x002fe2000df01270 */
[----:B------:R-:W1:Y:S01]  /*18ea0*/  LDCU UR5, c[0x0][0x398] ;  /* 0x00007300ff0577ac */ /* 0x000e620008000800 */
[C---:B---3--:R-:W-:Y:S01]  /*18eb0*/  VIADD R15, R14.reuse, UR4 ;  /* 0x000000040e0f7c36 */ /* 0x048fe20008000000 */
[----:B------:R-:W-:Y:S01]  /*18ec0*/  IADD3 R10, P3, PT, R14, R0, RZ ;  /* 0x000000000e0a7210 */ /* 0x000fe20007f7e0ff */
[----:B------:R3:W-:Y:S01]  /*18ed0*/  @P5 STG.E.U8 desc[UR8][R2.64], R17 ;  /* 0x0000001102005986 */ /* 0x0007e2000c101108 */
[----:B--2---:R-:W-:Y:S01]  /*18ee0*/  ISETP.LT.AND P5, PT, R28, UR6, !P4 ;  /* 0x000000061c007c0c */ /* 0x004fe2000e7a1270 */
[----:B------:R-:W-:Y:S01]  /*18ef0*/  VIADD R9, R22, 0x1b ;  /* 0x0000001b16097836 */ /* 0x000fe20000000000 */
[----:B------:R-:W-:Y:S01]  /*18f00*/  SHF.R.S32.HI R14, RZ, 0x1f, R15 ;  /* 0x0000001fff0e7819 */ /* 0x000fe2000001140f */
[----:B------:R-:W-:Y:S01]  /*18f10*/  IMAD.X R11, R18, 0x1, R26, P3 ;  /* 0x00000001120b7824 */ /* 0x000fe200018e061a */
[----:B------:R-:W-:Y:S01]  /*18f20*/  IADD3 R8, P6, PT, R15, R23, RZ ;  /* 0x000000170f087210 */ /* 0x000fe20007fde0ff */
[----:B------:R-:W2:Y:S01]  /*18f30*/  LDCU UR6, c[0x0][0x398] ;  /* 0x00007300ff0677ac */ /* 0x000ea20008000800 */
[----:B------:R-:W-:-:S02]  /*18f40*/  PRMT R19, R19, 0x7773, RZ ;  /* 0x0000777313137816 */ /* 0x000fc400000000ff */
[----:B------:R-:W-:Y:S01]  /*18f50*/  ISETP.GE.AND P3, PT, R9, UR15, PT ;  /* 0x0000000f09007c0c */ /* 0x000fe2000bf66270 */
[----:B------:R-:W-:Y:S01]  /*18f60*/  IMAD.X R9, R14, 0x1, R27, P6 ;  /* 0x000000010e097824 */ /* 0x000fe200030e061b */
[----:B0-----:R-:W-:Y:S01]  /*18f70*/  PRMT R13, R4, 0x7770, RZ ;  /* 0x00007770040d7816 */ /* 0x001fe200000000ff */
[----:B------:R0:W-:Y:S01]  /*18f80*/  @P0 STG.E.U8 desc[UR8][R10.64], R19 ;  /* 0x000000130a000986 */ /* 0x0001e2000c101108 */
[----:B----4-:R-:W-:Y:S01]  /*18f90*/  ISETP.LT.AND P0, PT, R24, UR7, !P4 ;  /* 0x0000000718007c0c */ /* 0x010fe2000e701270 */
[----:B------:R-:W4:Y:S01]  /*18fa0*/  LDCU UR7, c[0x0][0x398] ;  /* 0x00007300ff0777ac */ /* 0x000f220008000800 */
[C---:B------:R-:W-:Y:S01]  /*18fb0*/  VIADD R12, R15.reuse, UR4 ;  /* 0x000000040f0c7c36 */ /* 0x040fe20008000000 */
[----:B------:R2:W-:Y:S01]  /*18fc0*/  @P5 STG.E.U8 desc[UR8][R8.64], R13 ;  /* 0x0000000d08005986 */ /* 0x0005e2000c101108 */
[----:B---3--:R-:W-:Y:S02]  /*18fd0*/  IADD3 R2, P4, PT, R15, R0, RZ ;  /* 0x000000000f027210 */ /* 0x008fe40007f9e0ff */
[----:B-1----:R-:W-:Y:S01]  /*18fe0*/  ISETP.LT.AND P5, PT, R28, UR5, !P1 ;  /* 0x000000051c007c0c */ /* 0x002fe2000cfa1270 */
[----:B------:R-:W1:Y:S01]  /*18ff0*/  LDCU UR5, c[0x0][0x398] ;  /* 0x00007300ff0577ac */ /* 0x000e620008000800 */
[----:B------:R-:W-:Y:S01]  /*19000*/  SHF.R.S32.HI R15, RZ, 0x1f, R12 ;  /* 0x0000001fff0f7819 */ /* 0x000fe2000001140c */
[----:B------:R-:W-:Y:S01]  /*19010*/  IMAD.X R3, R14, 0x1, R26, P4 ;  /* 0x000000010e037824 */ /* 0x000fe200020e061a */
[----:B0-----:R-:W-:-:S02]  /*19020*/  IADD3 R10, P6, PT, R12, R23, RZ ;  /* 0x000000170c0a7210 */ /* 0x001fc40007fde0ff */
[C---:B------:R-:W-:Y:S02]  /*19030*/  PRMT R17, R4.reuse, 0x7771, RZ ;  /* 0x0000777104117816 */ /* 0x040fe400000000ff */
[----:B--2---:R-:W-:Y:S01]  /*19040*/  PRMT R13, R4, 0x7772, RZ ;  /* 0x00007772040d7816 */ /* 0x004fe200000000ff */
[C---:B------:R-:W-:Y:S01]  /*19050*/  IMAD.X R11, R15.reuse, 0x1, R27, P6 ;  /* 0x000000010f0b7824 */ /* 0x040fe200030e061b */
[----:B------:R-:W-:Y:S01]  /*19060*/  ISETP.LT.AND P1, PT, R24, UR6, !P1 ;  /* 0x0000000618007c0c */ /* 0x000fe2000cf21270 */
[----:B------:R0:W-:Y:S01]  /*19070*/  @P0 STG.E.U8 desc[UR8][R2.64], R17 ;  /* 0x0000001102000986 */ /* 0x0001e2000c101108 */
[C---:B------:R-:W-:Y:S01]  /*19080*/  IADD3 R8, P0, PT, R12.reuse, R0, RZ ;  /* 0x000000000c087210 */ /* 0x040fe20007f1e0ff */
[----:B------:R-:W2:Y:S01]  /*19090*/  LDCU UR6, c[0x0][0x398] ;  /* 0x00007300ff0677ac */ /* 0x000ea20008000800 */
[----:B------:R-:W-:Y:S01]  /*190a0*/  VIADD R12, R12, UR4 ;  /* 0x000000040c0c7c36 */ /* 0x000fe20008000000 */
[----:B------:R3:W-:Y:S01]  /*190b0*/  @P5 STG.E.U8 desc[UR8][R10.64], R13 ;  /* 0x0000000d0a005986 */ /* 0x0007e2000c101108 */
[----:B----4-:R-:W-:Y:S01]  /*190c0*/  ISETP.LT.AND P5, PT, R28, UR7, !P2 ;  /* 0x000000071c007c0c */ /* 0x010fe2000d7a1270 */
[----:B------:R-:W4:Y:S01]  /*190d0*/  LDCU UR7, c[0x0][0x398] ;  /* 0x00007300ff0777ac */ /* 0x000f220008000800 */
[----:B------:R-:W-:Y:S01]  /*190e0*/  IMAD.X R9, R15, 0x1, R26, P0 ;  /* 0x000000010f097824 */ /* 0x000fe200000e061a */
[----:B------:R-:W-:-:S02]  /*190f0*/  PRMT R15, R4, 0x7773, RZ ;  /* 0x00007773040f7816 */ /* 0x000fc400000000ff */
[----:B------:R-:W-:Y:S02]  /*19100*/  SHF.R.S32.HI R4, RZ, 0x1f, R12 ;  /* 0x0000001fff047819 */ /* 0x000fe4000001140c */
[----:B0-----:R-:W-:Y:S01]  /*19110*/  IADD3 R2, P6, PT, R12, R23, RZ ;  /* 0x000000170c027210 */ /* 0x001fe20007fde0ff */
[----:B---3--:R-:W-:Y:S01]  /*19120*/  VIADD R10, R22, 0x1e ;  /* 0x0000001e160a7836 */ /* 0x008fe20000000000 */
[----:B------:R0:W-:Y:S03]  /*19130*/  @P1 STG.E.U8 desc[UR8][R8.64], R15 ;  /* 0x0000000f08001986 */ /* 0x0001e6000c101108 */
[----:B------:R-:W-:Y:S01]  /*19140*/  IMAD.X R3, R4, 0x1, R27, P6 ;  /* 0x0000000104037824 */ /* 0x000fe200030e061b */
[----:B------:R-:W-:Y:S01]  /*19150*/  PRMT R13, R5, 0x7770, RZ ;  /* 0x00007770050d7816 */ /* 0x000fe200000000ff */
[----:B------:R-:W-:Y:S01]  /*19160*/  VIADD R14, R22, 0x1d ;  /* 0x0000001d160e7836 */ /* 0x000fe20000000000 */
[----:B------:R-:W-:-:S02]  /*19170*/  ISETP.GE.AND P1, PT, R10, UR15, PT ;  /* 0x0000000f0a007c0c */ /* 0x000fc4000bf26270 */
[CC--:B------:R-:W-:Y:S01]  /*19180*/  IADD3 R10, P6, PT, R12.reuse, R0.reuse, RZ ;  /* 0x000000000c0a7210 */ /* 0x0c0fe20007fde0ff */
[----:B------:R-:W-:Y:S01]  /*19190*/  VIADD R12, R12, UR4 ;  /* 0x000000040c0c7c36 */ /* 0x000fe20008000000 */
[----:B-1----:R-:W-:Y:S01]  /*191a0*/  ISETP.LT.AND P2, PT, R24, UR5, !P2 ;  /* 0x0000000518007c0c */ /* 0x002fe2000d741270 */
[----:B------:R-:W1:Y:S01]  /*191b0*/  LDCU UR5, c[0x0][0x398] ;  /* 0x00007300ff0577ac */ /* 0x000e620008000800 */
[----:B------:R-:W-:Y:S01]  /*191c0*/  ISETP.GE.AND P0, PT, R14, UR15, PT ;  /* 0x0000000f0e007c0c */ /* 0x000fe2000bf06270 */
[----:B------:R-:W-:Y:S01]  /*191d0*/  IMAD.X R11, R4, 0x1, R26, P6 ;  /* 0x00000001040b7824 */ /* 0x000fe200030e061a */
[----:B------:R3:W-:Y:S01]  /*191e0*/  @P5 STG.E.U8 desc[UR8][R2.64], R13 ;  /* 0x0000000d02005986 */ /* 0x0007e2000c101108 */
[----:B------:R-:W-:Y:S02]  /*191f0*/  SHF.R.S32.HI R14, RZ, 0x1f, R12 ;  /* 0x0000001fff0e7819 */ /* 0x000fe4000001140c */
[-C--:B0-----:R-:W-:Y:S02]  /*19200*/  IADD3 R8, P6, PT, R12, R23.reuse, RZ ;  /* 0x000000170c087210 */ /* 0x081fe40007fde0ff */
[----:B--2---:R-:W-:Y:S01]  /*19210*/  ISETP.LT.AND P5, PT, R28, UR6, !P3 ;  /* 0x000000061c007c0c */ /* 0x004fe2000dfa1270 */
[----:B------:R-:W-:Y:S01]  /*19220*/  VIADD R16, R22, 0x1c ;  /* 0x0000001c16107836 */ /* 0x000fe20000000000 */
[----:B----4-:R-:W-:Y:S01]  /*19230*/  ISETP.LT.AND P3, PT, R24, UR7, !P3 ;  /* 0x0000000718007c0c */ /* 0x010fe2000df61270 */
[----:B------:R-:W-:Y:S01]  /*19240*/  IMAD.X R9, R14, 0x1, R27, P6 ;  /* 0x000000010e097824 */ /* 0x000fe200030e061b */
[C---:B------:R-:W-:Y:S01]  /*19250*/  PRMT R15, R5.reuse, 0x7771, RZ ;  /* 0x00007771050f7816 */ /* 0x040fe200000000ff */
[----:B------:R-:W-:Y:S01]  /*19260*/  VIADD R4, R22, 0x1f ;  /* 0x0000001f16047836 */ /* 0x000fe20000000000 */
[C---:B---3--:R-:W-:Y:S01]  /*19270*/  PRMT R13, R5.reuse, 0x7772, RZ ;  /* 0x00007772050d7816 */ /* 0x048fe200000000ff */
[----:B------:R-:W0:Y:S01]  /*19280*/  LDCU UR6, c[0x0][0x398] ;  /* 0x00007300ff0677ac */ /* 0x000e220008000800 */
[----:B------:R-:W-:Y:S01]  /*19290*/  IADD3 R2, P6, PT, R12, R0, RZ ;  /* 0x000000000c027210 */ /* 0x000fe20007fde0ff */
[----:B------:R2:W-:Y:S01]  /*192a0*/  @P2 STG.E.U8 desc[UR8][R10.64], R15 ;  /* 0x0000000f0a002986 */ /* 0x0005e2000c101108 */
[----:B------:R-:W-:Y:S01]  /*192b0*/  ISETP.GE.AND P4, PT, R16, UR15, PT ;  /* 0x0000000f10007c0c */ /* 0x000fe2000bf86270 */
[----:B------:R-:W3:Y:S01]  /*192c0*/  LDCU UR7, c[0x0][0x398] ;  /* 0x00007300ff0777ac */ /* 0x000ee20008000800 */
[----:B------:R-:W-:Y:S01]  /*192d0*/  ISETP.GE.AND P2, PT, R4, UR15, PT ;  /* 0x0000000f04007c0c */ /* 0x000fe2000bf46270 */
[----:B------:R-:W-:Y:S01]  /*192e0*/  IMAD.X R3, R14, 0x1, R26, P6 ;  /* 0x000000010e037824 */ /* 0x000fe200030e061a */
[----:B------:R-:W-:Y:S01]  /*192f0*/  PRMT R5, R5, 0x7773, RZ ;  /* 0x0000777305057816 */ /* 0x000fe200000000ff */
[----:B------:R-:W-:Y:S01]  /*19300*/  VIADD R4, R12, UR4 ;  /* 0x000000040c047c36 */ /* 0x000fe20008000000 */
[----:B------:R4:W-:Y:S01]  /*19310*/  @P5 STG.E.U8 desc[UR8][R8.64], R13 ;  /* 0x0000000d08005986 */ /* 0x0009e2000c101108 */
[----:B-1----:R-:W-:Y:S01]  /*19320*/  ISETP.LT.AND P5, PT, R28, UR5, !P4 ;  /* 0x000000051c007c0c */ /* 0x002fe2000e7a1270 */
[----:B------:R-:W1:Y:S01]  /*19330*/  LDCU UR5, c[0x0][0x398] ;  /* 0x00007300ff0577ac */ /* 0x000e620008000800 */
[----:B------:R-:W-:Y:S01]  /*19340*/  ISETP.LT.AND P4, PT, R24, UR10, !P4 ;  /* 0x0000000a18007c0c */ /* 0x000fe2000e781270 */
[----:B------:R0:W-:Y:S01]  /*19350*/  @P3 STG.E.U8 desc[UR8][R2.64], R5 ;  /* 0x0000000502003986 */ /* 0x0001e2000c101108 */
[----:B------:R-:W-:Y:S01]  /*19360*/  SHF.R.S32.HI R14, RZ, 0x1f, R4 ;  /* 0x0000001fff0e7819 */ /* 0x000fe20000011404 */
[----:B------:R-:W1:Y:S01]  /*19370*/  LDCU UR10, c[0x0][0x398] ;  /* 0x00007300ff0a77ac */ /* 0x000e620008000800 */
[----:B--2---:R-:W-:-:S02]  /*19380*/  IADD3 R10, P6, PT, R4, R23, RZ ;  /* 0x00000017040a7210 */ /* 0x004fc40007fde0ff */
[C---:B------:R-:W-:Y:S01]  /*19390*/  IADD3 R12, P3, PT, R4.reuse, R0, RZ ;  /* 0x00000000040c7210 */ /* 0x040fe20007f7e0ff */
[----:B------:R-:W-:Y:S01]  /*193a0*/  VIADD R4, R4, UR4 ;  /* 0x0000000404047c36 */ /* 0x000fe20008000000 */
[----:B------:R-:W-:Y:S01]  /*193b0*/  PRMT R17, R6, 0x7770, RZ ;  /* 0x0000777006117816 */ /* 0x000fe200000000ff */
[C---:B------:R-:W-:Y:S02]  /*193c0*/  IMAD.X R11, R14.reuse, 0x1, R27, P6 ;  /* 0x000000010e0b7824 */ /* 0x040fe400030e061b */
[----:B----4-:R-:W-:Y:S01]  /*193d0*/  IMAD.X R13, R14, 0x1, R26, P3 ;  /* 0x000000010e0d7824 */ /* 0x010fe200018e061a */
[----:B------:R-:W-:Y:S01]  /*193e0*/  PRMT R15, R6, 0x7771, RZ ;  /* 0x00007771060f7816 */ /* 0x000fe200000000ff */
[C---:B------:R-:W-:Y:S01]  /*193f0*/  VIADD R9, R4.reuse, UR4 ;  /* 0x0000000404097c36 */ /* 0x040fe20008000000 */
[----:B0-----:R-:W-:Y:S02]  /*19400*/  SHF.R.S32.HI R5, RZ, 0x1f, R4 ;  /* 0x0000001fff057819 */ /* 0x001fe40000011404 */
[----:B------:R-:W-:Y:S01]  /*19410*/  IADD3 R2, P3, PT, R4, R23, RZ ;  /* 0x0000001704027210 */ /* 0x000fe20007f7e0ff */
[----:B------:R0:W-:Y:S01]  /*19420*/  @P5 STG.E.U8 desc[UR8][R10.64], R17 ;  /* 0x000000110a005986 */ /* 0x0001e2000c101108 */
[----:B------:R-:W-:-:S03]  /*19430*/  SHF.R.S32.HI R16, RZ, 0x1f, R9 ;  /* 0x0000001fff107819 */ /* 0x000fc60000011409 */
[--C-:B------:R-:W-:Y:S01]  /*19440*/  IMAD.X R3, R5, 0x1, R27.reuse, P3 ;  /* 0x0000000105037824 */ /* 0x100fe200018e061b */
[----:B------:R2:W-:Y:S01]  /*19450*/  @P4 STG.E.U8 desc[UR8][R12.64], R15 ;  /* 0x0000000f0c004986 */ /* 0x0005e2000c101108 */
[C---:B------:R-:W-:Y:S02]  /*19460*/  IADD3 R8, P3, PT, R9.reuse, R23, RZ ;  /* 0x0000001709087210 */ /* 0x040fe40007f7e0ff */
[-C--:B------:R-:W-:Y:S01]  /*19470*/  IADD3 R4, P4, PT, R4, R0.reuse, RZ ;  /* 0x0000000004047210 */ /* 0x080fe20007f9e0ff */
[C---:B0-----:R-:W-:Y:S01]  /*19480*/  VIADD R11, R9.reuse, UR4 ;  /* 0x00000004090b7c36 */ /* 0x041fe20008000000 */
[-C--:B------:R-:W-:Y:S01]  /*19490*/  IADD3 R10, P6, PT, R9, R0.reuse, RZ ;  /* 0x00000000090a7210 */ /* 0x080fe20007fde0ff */
[----:B------:R-:W-:Y:S02]  /*194a0*/  IMAD.X R9, R16, 0x1, R27, P3 ;  /* 0x0000000110097824 */ /* 0x000fe400018e061b */
[----:B------:R-:W-:Y:S01]  /*194b0*/  IMAD.X R5, R5, 0x1, R26, P4 ;  /* 0x0000000105057824 */ /* 0x000fe200020e061a */
[----:B------:R-:W-:-:S02]  /*194c0*/  IADD3 R14, P3, PT, R11, R0, RZ ;  /* 0x000000000b0e7210 */ /* 0x000fc40007f7e0ff */
[----:B--2---:R-:W-:Y:S02]  /*194d0*/  IADD3 R12, P4, PT, R11, R23, RZ ;  /* 0x000000170b0c7210 */ /* 0x004fe40007f9e0ff */
[----:B------:R-:W-:Y:S01]  /*194e0*/  SHF.R.S32.HI R0, RZ, 0x1f, R11 ;  /* 0x0000001fff007819 */ /* 0x000fe2000001140b */
[----:B------:R-:W-:Y:S01]  /*194f0*/  IMAD.X R11, R16, 0x1, R26, P6 ;  /* 0x00000001100b7824 */ /* 0x000fe200030e061a */
[----:B------:R-:W-:Y:S02]  /*19500*/  ISETP.LT.AND P5, PT, R28, UR6, !P0 ;  /* 0x000000061c007c0c */ /* 0x000fe4000c7a1270 */
[----:B---3--:R-:W-:Y:S01]  /*19510*/  ISETP.LT.AND P0, PT, R24, UR7, !P0 ;  /* 0x0000000718007c0c */ /* 0x008fe2000c701270 */
[----:B------:R-:W-:Y:S01]  /*19520*/  IMAD.X R13, R0, 0x1, R27, P4 ;  /* 0x00000001000d7824 */ /* 0x000fe200020e061b */
[----:B-1----:R-:W-:Y:S02]  /*19530*/  ISETP.LT.AND P6, PT, R28, UR5, !P1 ;  /* 0x000000051c007c0c */ /* 0x002fe4000cfc1270 */
[----:B------:R-:W-:-:S02]  /*19540*/  ISETP.LT.AND P1, PT, R24, UR10, !P1 ;  /* 0x0000000a18007c0c */ /* 0x000fc4000cf21270 */
[----:B------:R-:W-:Y:S02]  /*19550*/  ISETP.LT.AND P4, PT, R28, UR11, !P2 ;  /* 0x0000000b1c007c0c */ /* 0x000fe4000d781270 */
[----:B------:R-:W-:Y:S02]  /*19560*/  ISETP.LT.AND P2, PT, R24, UR12, !P2 ;  /* 0x0000000c18007c0c */ /* 0x000fe4000d741270 */
[C---:B------:R-:W-:Y:S02]  /*19570*/  PRMT R25, R6.reuse, 0x7772, RZ ;  /* 0x0000777206197816 */ /* 0x040fe400000000ff */
[----:B------:R-:W-:Y:S02]  /*19580*/  PRMT R23, R6, 0x7773, RZ ;  /* 0x0000777306177816 */ /* 0x000fe400000000ff */
[C---:B------:R-:W-:Y:S02]  /*19590*/  PRMT R17, R7.reuse, 0x7773, RZ ;  /* 0x0000777307117816 */ /* 0x040fe400000000ff */
[----:B------:R-:W-:-:S02]  /*195a0*/  PRMT R19, R7, 0x7772, RZ ;  /* 0x0000777207137816 */ /* 0x000fc400000000ff */
[C---:B------:R-:W-:Y:S02]  /*195b0*/  PRMT R21, R7.reuse, 0x7771, RZ ;  /* 0x0000777107157816 */ /* 0x040fe400000000ff */
[----:B------:R-:W-:Y:S01]  /*195c0*/  PRMT R7, R7, 0x7770, RZ ;  /* 0x0000777007077816 */ /* 0x000fe200000000ff */
[----:B------:R0:W-:Y:S04]  /*195d0*/  @P5 STG.E.U8 desc[UR8][R2.64], R25 ;  /* 0x0000001902005986 */ /* 0x0001e8000c101108 */
[----:B------:R0:W-:Y:S04]  /*195e0*/  @P0 STG.E.U8 desc[UR8][R4.64], R23 ;  /* 0x0000001704000986 */ /* 0x0001e8000c101108 */
[----:B------:R0:W-:Y:S04]  /*195f0*/  @P6 STG.E.U8 desc[UR8][R8.64], R7 ;  /* 0x0000000708006986 */ /* 0x0001e8000c101108 */
[----:B------:R0:W-:Y:S01]  /*19600*/  @P1 STG.E.U8 desc[UR8][R10.64], R21 ;  /* 0x000000150a001986 */ /* 0x0001e2000c101108 */
[----:B------:R-:W-:-:S03]  /*19610*/  IMAD.X R15, R0, 0x1, R26, P3 ;  /* 0x00000001000f7824 */ /* 0x000fc600018e061a */
[----:B------:R0:W-:Y:S01]  /*19620*/  @P4 STG.E.U8 desc[UR8][R12.64], R19 ;  /* 0x000000130c004986 */ /* 0x0001e2000c101108 */
[----:B------:R-:W-:Y:S05]  /*19630*/  @!P2 EXIT ;  /* 0x000000000000a94d */ /* 0x000fea0003800000 */
[----:B------:R-:W-:Y:S01]  /*19640*/  STG.E.U8 desc[UR8][R14.64], R17 ;  /* 0x000000110e007986 */ /* 0x000fe2000c101108 */
[----:B------:R-:W-:Y:S05]  /*19650*/  EXIT ;  /* 0x000000000000794d */ /* 0x000fea0003800000 */
.L_x_3:
[----:B------:R-:W-:-:S00]  /*19660*/  BRA `(.L_x_3) ;  /* 0xfffffffc00fc7947 */ /* 0x000fc0000383ffff */
[----:B------:R-:W-:-:S00]  /*19670*/  NOP ;  /* 0x0000000000007918 */ /* 0x000fc00000000000 */
        /* <DEDUP_REMOVED lines=8> */
.L_x_4:


//--------------------- .nv.shared.matmul_kernel  --------------------------
	.section	.nv.shared.matmul_kernel,"aw",@nobits
	.sectionflags	@""
	.align	16
	.zero		1024


//--------------------- .nv.shared.reserved.0     --------------------------
	.section	.nv.shared.reserved.0,"aw",@nobits
	.weak		__nv_reservedSMEM_offset_0_alias
	.size		__nv_reservedSMEM_offset_0_alias, 0, 64
	.other		__nv_reservedSMEM_offset_0_alias,@"STO_CUDA_RESERVED_SHARED STV_DEFAULT"
__nv_reservedSMEM_offset_0_alias:
	.zero		0
	.zero		64


//--------------------- .nv.constant0.matmul_kernel --------------------------
	.section	.nv.constant0.matmul_kernel,"a",@progbits
	.sectionflags	@""
	.align	4
.nv.constant0.matmul_kernel:
	.zero		976


//--------------------- SYMBOLS --------------------------

	.type		.nv.reservedSmem.offset0,@object
	.size		.nv.reservedSmem.offset0,0x4
	.type		.nv.reservedSmem.cap,@object
	.size		.nv.reservedSmem.cap,0x4
